	.target	sm_90a

	.elftype	@"ET_EXEC"


//--------------------- .note.nv.tkinfo           --------------------------
	.section	.note.nv.tkinfo,"",@"SHT_NOTE"
	.sectionflags	@"SHF_NOTE_NV_TKINFO"
	.tkinfo
        /*0018*/ 	.word	0x00000002
        /*0030*/ 	.string	""
        /*0030*/ 	.string	"ptxas"
        /*0030*/ 	.string	"Cuda compilation tools, release 13.0, V13.0.88"
        /*0030*/ 	.string	"Build cuda_13.0.r13.0/compiler.36424714_0"
        /*0030*/ 	.string	"-v  -suppress-debug-info  -lineinfo  -arch sm_90a "



//--------------------- .note.nv.cuinfo           --------------------------
	.section	.note.nv.cuinfo,"",@"SHT_NOTE"
	.sectionflags	@"SHF_NOTE_NV_CUINFO"
        /*0018*/ 	.short	0x0002
        /*001a*/ 	.short	0x005a
        /*001c*/ 	.short	0x0082
	.zero		2


//--------------------- .nv.info                  --------------------------
	.section	.nv.info,"",@"SHT_CUDA_INFO"
	.align	4


	//----- nvinfo : EIATTR_REGCOUNT
	.align		4
        /*0000*/ 	.byte	0x04, 0x2f
        /*0002*/ 	.short	(.L_1 - .L_0)
	.align		4
.L_0:
        /*0004*/ 	.word	index@(matmul_kernel)
        /*0008*/ 	.word	0x000000ff


	//----- nvinfo : EIATTR_FRAME_SIZE
	.align		4
.L_1:
        /*000c*/ 	.byte	0x04, 0x11
        /*000e*/ 	.short	(.L_3 - .L_2)
	.align		4
.L_2:
        /*0010*/ 	.word	index@(matmul_kernel)
        /*0014*/ 	.word	0x00000f80


	//----- nvinfo : EIATTR_MIN_STACK_SIZE
	.align		4
.L_3:
        /*0018*/ 	.byte	0x04, 0x12
        /*001a*/ 	.short	(.L_5 - .L_4)
	.align		4
.L_4:
        /*001c*/ 	.word	index@(matmul_kernel)
        /*0020*/ 	.word	0x00000f80
.L_5:


//--------------------- .nv.compat                --------------------------
	.section	.nv.compat,"",@"SHT_CUDA_COMPAT_INFO"
	.align	4
        /*0000*/ 	.byte	0x02, 0x09, 0x01, 0x00, 0x02, 0x02, 0x04, 0x00, 0x02, 0x05, 0x05, 0x00, 0x03, 0x07, 0x01, 0x01
        /*0010*/ 	.byte	0x02, 0x03, 0x00, 0x00, 0x02, 0x06, 0x01, 0x00, 0x04, 0x0b, 0x08, 0x00, 0x00, 0x00, 0x00, 0x00
        /*0020*/ 	.byte	0x00, 0x00, 0x00, 0x00


//--------------------- .nv.info.matmul_kernel    --------------------------
	.section	.nv.info.matmul_kernel,"",@"SHT_CUDA_INFO"
	.sectionflags	@""
	.align	4


	//----- nvinfo : EIATTR_CUDA_API_VERSION
	.align		4
        /*0000*/ 	.byte	0x04, 0x37
        /*0002*/ 	.short	(.L_7 - .L_6)
.L_6:
        /*0004*/ 	.word	0x00000082


	//----- nvinfo : EIATTR_KPARAM_INFO
	.align		4
.L_7:
        /*0008*/ 	.byte	0x04, 0x17
        /*000a*/ 	.short	(.L_9 - .L_8)
.L_8:
        /*000c*/ 	.word	0x00000000
        /*0010*/ 	.short	0x000d
        /*0012*/ 	.short	0x0048
        /*0014*/ 	.byte	0x00, 0xf4, 0x21, 0x00


	//----- nvinfo : EIATTR_KPARAM_INFO
	.align		4
.L_9:
        /*0018*/ 	.byte	0x04, 0x17
        /*001a*/ 	.short	(.L_11 - .L_10)
.L_10:
        /*001c*/ 	.word	0x00000000
        /*0020*/ 	.short	0x000c
        /*0022*/ 	.short	0x0040
        /*0024*/ 	.byte	0x00, 0xf4, 0x21, 0x00


	//----- nvinfo : EIATTR_KPARAM_INFO
	.align		4
.L_11:
        /*0028*/ 	.byte	0x04, 0x17
        /*002a*/ 	.short	(.L_13 - .L_12)
.L_12:
        /*002c*/ 	.word	0x00000000
        /*0030*/ 	.short	0x000b
        /*0032*/ 	.short	0x0038
        /*0034*/ 	.byte	0x00, 0xf0, 0x11, 0x00


	//----- nvinfo : EIATTR_KPARAM_INFO
	.align		4
.L_13:
        /*0038*/ 	.byte	0x04, 0x17
        /*003a*/ 	.short	(.L_15 - .L_14)
.L_14:
        /*003c*/ 	.word	0x00000000
        /*0040*/ 	.short	0x000a
        /*0042*/ 	.short	0x0034
        /*0044*/ 	.byte	0x00, 0xf0, 0x11, 0x00


	//----- nvinfo : EIATTR_KPARAM_INFO
	.align		4
.L_15:
        /*0048*/ 	.byte	0x04, 0x17
        /*004a*/ 	.short	(.L_17 - .L_16)
.L_16:
        /*004c*/ 	.word	0x00000000
        /*0050*/ 	.short	0x0009
        /*0052*/ 	.short	0x0030
        /*0054*/ 	.byte	0x00, 0xf0, 0x11, 0x00


	//----- nvinfo : EIATTR_KPARAM_INFO
	.align		4
.L_17:
        /*0058*/ 	.byte	0x04, 0x17
        /*005a*/ 	.short	(.L_19 - .L_18)
.L_18:
        /*005c*/ 	.word	0x00000000
        /*0060*/ 	.short	0x0008
        /*0062*/ 	.short	0x002c
        /*0064*/ 	.byte	0x00, 0xf0, 0x11, 0x00


	//----- nvinfo : EIATTR_KPARAM_INFO
	.align		4
.L_19:
        /*0068*/ 	.byte	0x04, 0x17
        /*006a*/ 	.short	(.L_21 - .L_20)
.L_20:
        /*006c*/ 	.word	0x00000000
        /*0070*/ 	.short	0x0007
        /*0072*/ 	.short	0x0028
        /*0074*/ 	.byte	0x00, 0xf0, 0x11, 0x00


	//----- nvinfo : EIATTR_KPARAM_INFO
	.align		4
.L_21:
        /*0078*/ 	.byte	0x04, 0x17
        /*007a*/ 	.short	(.L_23 - .L_22)
.L_22:
        /*007c*/ 	.word	0x00000000
        /*0080*/ 	.short	0x0006
        /*0082*/ 	.short	0x0024
        /*0084*/ 	.byte	0x00, 0xf0, 0x11, 0x00


	//----- nvinfo : EIATTR_KPARAM_INFO
	.align		4
.L_23:
        /*0088*/ 	.byte	0x04, 0x17
        /*008a*/ 	.short	(.L_25 - .L_24)
.L_24:
        /*008c*/ 	.word	0x00000000
        /*0090*/ 	.short	0x0005
        /*0092*/ 	.short	0x0020
        /*0094*/ 	.byte	0x00, 0xf0, 0x11, 0x00


	//----- nvinfo : EIATTR_KPARAM_INFO
	.align		4
.L_25:
        /*0098*/ 	.byte	0x04, 0x17
        /*009a*/ 	.short	(.L_27 - .L_26)
.L_26:
        /*009c*/ 	.word	0x00000000
        /*00a0*/ 	.short	0x0004
        /*00a2*/ 	.short	0x001c
        /*00a4*/ 	.byte	0x00, 0xf0, 0x11, 0x00


	//----- nvinfo : EIATTR_KPARAM_INFO
	.align		4
.L_27:
        /*00a8*/ 	.byte	0x04, 0x17
        /*00aa*/ 	.short	(.L_29 - .L_28)
.L_28:
        /*00ac*/ 	.word	0x00000000
        /*00b0*/ 	.short	0x0003
        /*00b2*/ 	.short	0x0018
        /*00b4*/ 	.byte	0x00, 0xf0, 0x11, 0x00


	//----- nvinfo : EIATTR_KPARAM_INFO
	.align		4
.L_29:
        /*00b8*/ 	.byte	0x04, 0x17
        /*00ba*/ 	.short	(.L_31 - .L_30)
.L_30:
        /*00bc*/ 	.word	0x00000000
        /*00c0*/ 	.short	0x0002
        /*00c2*/ 	.short	0x0010
        /*00c4*/ 	.byte	0x00, 0xf4, 0x21, 0x00


	//----- nvinfo : EIATTR_KPARAM_INFO
	.align		4
.L_31:
        /*00c8*/ 	.byte	0x04, 0x17
        /*00ca*/ 	.short	(.L_33 - .L_32)
.L_32:
        /*00cc*/ 	.word	0x00000000
        /*00d0*/ 	.short	0x0001
        /*00d2*/ 	.short	0x0008
        /*00d4*/ 	.byte	0x00, 0xf4, 0x21, 0x00


	//----- nvinfo : EIATTR_KPARAM_INFO
	.align		4
.L_33:
        /*00d8*/ 	.byte	0x04, 0x17
        /*00da*/ 	.short	(.L_35 - .L_34)
.L_34:
        /*00dc*/ 	.word	0x00000000
        /*00e0*/ 	.short	0x0000
        /*00e2*/ 	.short	0x0000
        /*00e4*/ 	.byte	0x00, 0xf4, 0x21, 0x00


	//----- nvinfo : EIATTR_EXPLICIT_CLUSTER
	.align		4
.L_35:
        /*00e8*/ 	.byte	0x01, 0x3e
	.zero		2


	//----- nvinfo : EIATTR_CTA_PER_CLUSTER
	.align		4
        /*00ec*/ 	.byte	0x04, 0x3d
        /*00ee*/ 	.short	(.L_37 - .L_36)
.L_36:
        /*00f0*/ 	.word	0x00000002
        /*00f4*/ 	.word	0x00000001
        /*00f8*/ 	.word	0x00000001


	//----- nvinfo : EIATTR_SPARSE_MMA_MASK
	.align		4
.L_37:
        /*00fc*/ 	.byte	0x03, 0x50
        /*00fe*/ 	.short	0x0000


	//----- nvinfo : EIATTR_MAXREG_COUNT
	.align		4
        /*0100*/ 	.byte	0x03, 0x1b
        /*0102*/ 	.short	0x00ff


	//----- nvinfo : EIATTR_NUM_BARRIERS
	.align		4
        /*0104*/ 	.byte	0x02, 0x4c
        /*0106*/ 	.byte	0x01
	.zero		1


	//----- nvinfo : EIATTR_ANNOTATIONS
	.align		4
        /*0108*/ 	.byte	0x04, 0x55
        /*010a*/ 	.short	(.L_39 - .L_38)


	//   ....[0]....
.L_38:
        /*010c*/ 	.word	0x00000001
        /*0110*/ 	.byte	0xe0, 0x0c, 0x00, 0x00, 0x01, 0x00, 0x00, 0x00, 0x00, 0x0d, 0x00, 0x00, 0x01, 0x00, 0x00, 0x00
        /* <DEDUP_REMOVED lines=1602> */
        /*6540*/ 	.byte	0xc0, 0xe9, 0x02, 0x00, 0x01, 0x00, 0x00, 0x00, 0xd0, 0xe9, 0x02, 0x00


	//----- nvinfo : EIATTR_MERCURY_ISA_VERSION
	.align		4
.L_39:
        /*654c*/ 	.byte	0x03, 0x5f
        /*654e*/ 	.short	0x0101


	//----- nvinfo : EIATTR_EXIT_INSTR_OFFSETS
	.align		4
        /*6550*/ 	.byte	0x04, 0x1c
        /*6552*/ 	.short	(.L_41 - .L_40)


	//   ....[0]....
.L_40:
        /*6554*/ 	.word	0x0002f1e0


	//   ....[1]....
        /*6558*/ 	.word	0x0002f210


	//----- nvinfo : EIATTR_REQNTID
	.align		4
.L_41:
        /*655c*/ 	.byte	0x04, 0x10
        /*655e*/ 	.short	(.L_43 - .L_42)
.L_42:
        /*6560*/ 	.word	0x00000080
        /*6564*/ 	.word	0x00000001
        /*6568*/ 	.word	0x00000001


	//----- nvinfo : EIATTR_CBANK_PARAM_SIZE
	.align		4
.L_43:
        /*656c*/ 	.byte	0x03, 0x19
        /*656e*/ 	.short	0x0050


	//----- nvinfo : EIATTR_PARAM_CBANK
	.align		4
        /*6570*/ 	.byte	0x04, 0x0a
        /*6572*/ 	.short	(.L_45 - .L_44)
	.align		4
.L_44:
        /*6574*/ 	.word	index@(.nv.constant0.matmul_kernel)
        /*6578*/ 	.short	0x0210
        /*657a*/ 	.short	0x0050


	//----- nvinfo : EIATTR_SW_WAR
	.align		4
.L_45:
        /*657c*/ 	.byte	0x04, 0x36
        /*657e*/ 	.short	(.L_47 - .L_46)
.L_46:
        /*6580*/ 	.word	0x00000008
.L_47:


//--------------------- .nv.callgraph             --------------------------
	.section	.nv.callgraph,"",@"SHT_CUDA_CALLGRAPH"
	.align	4
	.sectionentsize	8
	.align		4
        /*0000*/ 	.word	0x00000000
	.align		4
        /*0004*/ 	.word	0xffffffff
	.align		4
        /*0008*/ 	.word	0x00000000
	.align		4
        /*000c*/ 	.word	0xfffffffe
	.align		4
        /*0010*/ 	.word	0x00000000
	.align		4
        /*0014*/ 	.word	0xfffffffd
	.align		4
        /*0018*/ 	.word	0x00000000
	.align		4
        /*001c*/ 	.word	0xfffffffc


//--------------------- .text.matmul_kernel       --------------------------
	.section	.text.matmul_kernel,"ax",@progbits
	.align	128
        .global         matmul_kernel
        .type           matmul_kernel,@function
        .size           matmul_kernel,(.L_x_3 - matmul_kernel)
        .other          matmul_kernel,@"STO_CUDA_ENTRY STV_DEFAULT"
matmul_kernel:
.text.matmul_kernel:
[----:B------:R-:W0:Y:S08]  /*0000*/  LDC R1, c[0x0][0x28] ;  /* 0x00000a00ff017b82 */ /* 0x000e300000000800 */
[----:B------:R-:W1:Y:S01]  /*0010*/  LDC.64 R4, c[0x0][0x228] ;  /* 0x00008a00ff047b82 */ /* 0x000e620000000a00 */
[----:B------:R-:W2:Y:S01]  /*0020*/  S2R R244, SR_TID.X ;  /* 0x0000000000f47919 */ /* 0x000ea20000002100 */
[----:B0-----:R-:W-:Y:S01]  /*0030*/  VIADD R1, R1, 0xfffff080 ;  /* 0xfffff08001017836 */ /* 0x001fe20000000000 */
[----:B------:R-:W-:Y:S01]  /*0040*/  UMOV UR8, 0x400 ;  /* 0x0000040000087882 */ /* 0x000fe20000000000 */
[----:B------:R-:W-:Y:S01]  /*0050*/  ULDC.64 UR10, c[0x0][0x208] ;  /* 0x00008200000a7ab9 */ /* 0x000fe20000000a00 */
[----:B------:R-:W-:-:S02]  /*0060*/  CS2R R240, SRZ ;  /* 0x0000000000f07805 */ /* 0x000fc4000001ff00 */
[----:B------:R-:W-:Y:S02]  /*0070*/  CS2R R242, SRZ ;  /* 0x0000000000f27805 */ /* 0x000fe4000001ff00 */
[----:B------:R-:W-:Y:S01]  /*0080*/  CS2R R104, SRZ ;  /* 0x0000000000687805 */ /* 0x000fe2000001ff00 */
[----:B------:R-:W0:Y:S01]  /*0090*/  S2UR UR4, SR_CTAID.X ;  /* 0x00000000000479c3 */ /* 0x000e220000002500 */
[----:B------:R-:W-:Y:S02]  /*00a0*/  CS2R R106, SRZ ;  /* 0x00000000006a7805 */ /* 0x000fe4000001ff00 */
[----:B------:R-:W-:Y:S02]  /*00b0*/  CS2R R108, SRZ ;  /* 0x00000000006c7805 */ /* 0x000fe4000001ff00 */
[----:B------:R-:W-:Y:S02]  /*00c0*/  CS2R R110, SRZ ;  /* 0x00000000006e7805 */ /* 0x000fe4000001ff00 */
[----:B------:R-:W-:-:S02]  /*00d0*/  CS2R R96, SRZ ;  /* 0x0000000000607805 */ /* 0x000fc4000001ff00 */
[----:B------:R-:W-:Y:S02]  /*00e0*/  CS2R R98, SRZ ;  /* 0x0000000000627805 */ /* 0x000fe4000001ff00 */
[----:B------:R-:W-:Y:S02]  /*00f0*/  CS2R R100, SRZ ;  /* 0x0000000000647805 */ /* 0x000fe4000001ff00 */
[----:B------:R-:W-:Y:S01]  /*0100*/  CS2R R102, SRZ ;  /* 0x0000000000667805 */ /* 0x000fe2000001ff00 */
[----:B------:R-:W3:Y:S01]  /*0110*/  S2UR UR6, SR_CgaCtaId ;  /* 0x00000000000679c3 */ /* 0x000ee20000008800 */
[----:B------:R-:W-:Y:S02]  /*0120*/  CS2R R88, SRZ ;  /* 0x0000000000587805 */ /* 0x000fe4000001ff00 */
[----:B------:R-:W-:Y:S02]  /*0130*/  CS2R R90, SRZ ;  /* 0x00000000005a7805 */ /* 0x000fe4000001ff00 */
[----:B------:R-:W-:-:S02]  /*0140*/  CS2R R92, SRZ ;  /* 0x00000000005c7805 */ /* 0x000fc4000001ff00 */
[----:B------:R-:W-:Y:S02]  /*0150*/  CS2R R94, SRZ ;  /* 0x00000000005e7805 */ /* 0x000fe4000001ff00 */
[----:B------:R-:W-:Y:S02]  /*0160*/  CS2R R80, SRZ ;  /* 0x0000000000507805 */ /* 0x000fe4000001ff00 */
[----:B------:R-:W-:Y:S02]  /*0170*/  CS2R R82, SRZ ;  /* 0x0000000000527805 */ /* 0x000fe4000001ff00 */
[----:B------:R-:W-:Y:S01]  /*0180*/  CS2R R84, SRZ ;  /* 0x0000000000547805 */ /* 0x000fe2000001ff00 */
[----:B-1----:R-:W-:Y:S01]  /*0190*/  VIADD R0, R5, 0x1ff ;  /* 0x000001ff05007836 */ /* 0x002fe20000000000 */
[----:B------:R-:W-:Y:S02]  /*01a0*/  CS2R R86, SRZ ;  /* 0x0000000000567805 */ /* 0x000fe4000001ff00 */
[----:B------:R-:W-:-:S02]  /*01b0*/  CS2R R64, SRZ ;  /* 0x0000000000407805 */ /* 0x000fc4000001ff00 */
[----:B------:R-:W-:Y:S02]  /*01c0*/  CS2R R66, SRZ ;  /* 0x0000000000427805 */ /* 0x000fe4000001ff00 */
[----:B------:R-:W-:Y:S02]  /*01d0*/  CS2R R72, SRZ ;  /* 0x0000000000487805 */ /* 0x000fe4000001ff00 */
[----:B------:R-:W-:Y:S02]  /*01e0*/  SHF.R.S32.HI R3, RZ, 0x1f, R0 ;  /* 0x0000001fff037819 */ /* 0x000fe40000011400 */
[----:B------:R-:W-:Y:S02]  /*01f0*/  CS2R R74, SRZ ;  /* 0x00000000004a7805 */ /* 0x000fe4000001ff00 */
[----:B------:R-:W-:Y:S02]  /*0200*/  CS2R R68, SRZ ;  /* 0x0000000000447805 */ /* 0x000fe4000001ff00 */
[----:B0-----:R-:W-:Y:S01]  /*0210*/  I2FP.F32.U32 R7, UR4 ;  /* 0x0000000400077c45 */ /* 0x001fe20008201000 */
[----:B------:R-:W-:Y:S01]  /*0220*/  ULDC UR4, c[0x0][0x150] ;  /* 0x0000540000047ab9 */ /* 0x000fe20000000800 */
[----:B------:R-:W-:-:S02]  /*0230*/  LEA.HI R3, R3, R0, RZ, 0x9 ;  /* 0x0000000003037211 */ /* 0x000fc400078f48ff */
[----:B------:R-:W-:Y:S02]  /*0240*/  CS2R R70, SRZ ;  /* 0x0000000000467805 */ /* 0x000fe4000001ff00 */
[----:B------:R-:W-:Y:S01]  /*0250*/  CS2R R56, SRZ ;  /* 0x0000000000387805 */ /* 0x000fe2000001ff00 */
[----:B------:R-:W-:Y:S01]  /*0260*/  FMUL R7, R7, UR4 ;  /* 0x0000000407077c20 */ /* 0x000fe20008400000 */
[----:B------:R-:W-:Y:S02]  /*0270*/  SHF.R.S32.HI R3, RZ, 0x9, R3 ;  /* 0x00000009ff037819 */ /* 0x000fe40000011403 */
[----:B------:R-:W-:Y:S01]  /*0280*/  CS2R R58, SRZ ;  /* 0x00000000003a7805 */ /* 0x000fe2000001ff00 */
[----:B---3--:R-:W-:Y:S01]  /*0290*/  USHF.L.U32 UR5, UR6, 0x7, URZ ;  /* 0x0000000706057899 */ /* 0x008fe2000800063f */
[----:B------:R-:W-:Y:S01]  /*02a0*/  CS2R R76, SRZ ;  /* 0x00000000004c7805 */ /* 0x000fe2000001ff00 */
[----:B------:R-:W-:Y:S01]  /*02b0*/  ULEA UR8, UR6, UR8, 0x18 ;  /* 0x0000000806087291 */ /* 0x000fe2000f8ec03f */
[----:B------:R-:W-:Y:S01]  /*02c0*/  IMAD.SHL.U32 R6, R3, 0x8, RZ ;  /* 0x0000000803067824 */ /* 0x000fe200078e00ff */
[----:B------:R-:W0:Y:S01]  /*02d0*/  F2I.U32.TRUNC.NTZ R7, R7 ;  /* 0x0000000700077305 */ /* 0x000e22000020f000 */
[----:B------:R-:W-:Y:S01]  /*02e0*/  ULOP3.LUT UR5, UR5, 0x80, URZ, 0xc0, !UPT ;  /* 0x0000008005057892 */ /* 0x000fe2000f8ec03f */
[----:B------:R-:W-:-:S02]  /*02f0*/  CS2R R78, SRZ ;  /* 0x00000000004e7805 */ /* 0x000fc4000001ff00 */
[----:B------:R-:W-:Y:S02]  /*0300*/  CS2R R124, SRZ ;  /* 0x00000000007c7805 */ /* 0x000fe4000001ff00 */
[----:B------:R-:W-:Y:S02]  /*0310*/  IABS R9, R6 ;  /* 0x0000000600097213 */ /* 0x000fe40000000000 */
[----:B------:R-:W-:Y:S02]  /*0320*/  CS2R R126, SRZ ;  /* 0x00000000007e7805 */ /* 0x000fe4000001ff00 */
[----:B------:R-:W-:Y:S02]  /*0330*/  CS2R R116, SRZ ;  /* 0x0000000000747805 */ /* 0x000fe4000001ff00 */
[----:B------:R-:W-:Y:S01]  /*0340*/  CS2R R118, SRZ ;  /* 0x0000000000767805 */ /* 0x000fe2000001ff00 */
[----:B------:R-:W1:Y:S01]  /*0350*/  I2F.RP R0, R9 ;  /* 0x0000000900007306 */ /* 0x000e620000209400 */
[----:B------:R-:W-:-:S02]  /*0360*/  CS2R R60, SRZ ;  /* 0x00000000003c7805 */ /* 0x000fc4000001ff00 */
[----:B------:R-:W-:Y:S02]  /*0370*/  CS2R R62, SRZ ;  /* 0x00000000003e7805 */ /* 0x000fe4000001ff00 */
[----:B------:R-:W-:Y:S02]  /*0380*/  CS2R R52, SRZ ;  /* 0x0000000000347805 */ /* 0x000fe4000001ff00 */
[----:B------:R-:W-:Y:S02]  /*0390*/  CS2R R54, SRZ ;  /* 0x0000000000367805 */ /* 0x000fe4000001ff00 */
[----:B------:R-:W-:Y:S02]  /*03a0*/  CS2R R48, SRZ ;  /* 0x0000000000307805 */ /* 0x000fe4000001ff00 */
[----:B------:R-:W-:Y:S02]  /*03b0*/  CS2R R50, SRZ ;  /* 0x0000000000327805 */ /* 0x000fe4000001ff00 */
[----:B0-----:R-:W-:-:S02]  /*03c0*/  IABS R13, R7 ;  /* 0x00000007000d7213 */ /* 0x001fc40000000000 */
[----:B------:R-:W-:Y:S02]  /*03d0*/  CS2R R44, SRZ ;  /* 0x00000000002c7805 */ /* 0x000fe4000001ff00 */
[----:B------:R-:W-:Y:S02]  /*03e0*/  CS2R R46, SRZ ;  /* 0x00000000002e7805 */ /* 0x000fe4000001ff00 */
[----:B------:R-:W-:Y:S02]  /*03f0*/  CS2R R40, SRZ ;  /* 0x0000000000287805 */ /* 0x000fe4000001ff00 */
[----:B------:R-:W-:Y:S02]  /*0400*/  CS2R R42, SRZ ;  /* 0x00000000002a7805 */ /* 0x000fe4000001ff00 */
[----:B------:R-:W-:Y:S02]  /*0410*/  CS2R R36, SRZ ;  /* 0x0000000000247805 */ /* 0x000fe4000001ff00 */
[----:B------:R-:W-:-:S02]  /*0420*/  CS2R R38, SRZ ;  /* 0x0000000000267805 */ /* 0x000fc4000001ff00 */
[----:B------:R-:W-:Y:S01]  /*0430*/  CS2R R32, SRZ ;  /* 0x0000000000207805 */ /* 0x000fe2000001ff00 */
[----:B-1----:R-:W0:Y:S01]  /*0440*/  MUFU.RCP R0, R0 ;  /* 0x0000000000007308 */ /* 0x002e220000001000 */
[----:B------:R-:W-:Y:S02]  /*0450*/  CS2R R34, SRZ ;  /* 0x0000000000227805 */ /* 0x000fe4000001ff00 */
[----:B------:R-:W-:Y:S02]  /*0460*/  CS2R R28, SRZ ;  /* 0x00000000001c7805 */ /* 0x000fe4000001ff00 */
[----:B------:R-:W-:Y:S02]  /*0470*/  CS2R R30, SRZ ;  /* 0x00000000001e7805 */ /* 0x000fe4000001ff00 */
[----:B------:R-:W-:Y:S02]  /*0480*/  CS2R R24, SRZ ;  /* 0x0000000000187805 */ /* 0x000fe4000001ff00 */
[----:B------:R-:W-:-:S02]  /*0490*/  CS2R R26, SRZ ;  /* 0x00000000001a7805 */ /* 0x000fc4000001ff00 */
[----:B------:R-:W-:Y:S02]  /*04a0*/  CS2R R20, SRZ ;  /* 0x0000000000147805 */ /* 0x000fe4000001ff00 */
        /* <DEDUP_REMOVED lines=9> */
[----:B------:R-:W-:Y:S01]  /*0540*/  CS2R R130, SRZ ;  /* 0x0000000000827805 */ /* 0x000fe2000001ff00 */
[----:B0-----:R-:W-:Y:S01]  /*0550*/  VIADD R2, R0, 0xffffffe ;  /* 0x0ffffffe00027836 */ /* 0x001fe20000000000 */
[----:B------:R-:W-:-:S02]  /*0560*/  IABS R0, R6 ;  /* 0x0000000600007213 */ /* 0x000fc40000000000 */
[----:B------:R-:W-:Y:S02]  /*0570*/  CS2R R132, SRZ ;  /* 0x0000000000847805 */ /* 0x000fe4000001ff00 */
[----:B------:R-:W-:Y:S01]  /*0580*/  CS2R R134, SRZ ;  /* 0x0000000000867805 */ /* 0x000fe2000001ff00 */
[----:B------:R0:W1:Y:S01]  /*0590*/  F2I.FTZ.U32.TRUNC.NTZ R3, R2 ;  /* 0x0000000200037305 */ /* 0x000062000021f000 */
[----:B------:R-:W-:Y:S01]  /*05a0*/  CS2R R136, SRZ ;  /* 0x0000000000887805 */ /* 0x000fe2000001ff00 */
[----:B------:R-:W-:Y:S01]  /*05b0*/  IMAD.MOV R0, RZ, RZ, -R0 ;  /* 0x000000ffff007224 */ /* 0x000fe200078e0a00 */
[----:B------:R-:W-:Y:S02]  /*05c0*/  CS2R R138, SRZ ;  /* 0x00000000008a7805 */ /* 0x000fe4000001ff00 */
[----:B------:R-:W-:Y:S02]  /*05d0*/  CS2R R140, SRZ ;  /* 0x00000000008c7805 */ /* 0x000fe4000001ff00 */
[----:B------:R-:W-:-:S02]  /*05e0*/  CS2R R142, SRZ ;  /* 0x00000000008e7805 */ /* 0x000fc4000001ff00 */
[----:B------:R-:W-:Y:S02]  /*05f0*/  CS2R R144, SRZ ;  /* 0x0000000000907805 */ /* 0x000fe4000001ff00 */
[----:B------:R-:W-:Y:S02]  /*0600*/  CS2R R146, SRZ ;  /* 0x0000000000927805 */ /* 0x000fe4000001ff00 */
[----:B------:R-:W-:Y:S01]  /*0610*/  CS2R R148, SRZ ;  /* 0x0000000000947805 */ /* 0x000fe2000001ff00 */
[----:B0-----:R-:W-:Y:S01]  /*0620*/  IMAD.MOV.U32 R2, RZ, RZ, RZ ;  /* 0x000000ffff027224 */ /* 0x001fe200078e00ff */
[----:B------:R-:W-:Y:S02]  /*0630*/  CS2R R150, SRZ ;  /* 0x0000000000967805 */ /* 0x000fe4000001ff00 */
[----:B------:R-:W-:Y:S02]  /*0640*/  CS2R R152, SRZ ;  /* 0x0000000000987805 */ /* 0x000fe4000001ff00 */
[----:B------:R-:W-:-:S02]  /*0650*/  CS2R R154, SRZ ;  /* 0x00000000009a7805 */ /* 0x000fc4000001ff00 */
[----:B------:R-:W-:Y:S02]  /*0660*/  CS2R R156, SRZ ;  /* 0x00000000009c7805 */ /* 0x000fe4000001ff00 */
[----:B------:R-:W-:Y:S01]  /*0670*/  CS2R R158, SRZ ;  /* 0x00000000009e7805 */ /* 0x000fe2000001ff00 */
[----:B-1----:R-:W-:Y:S01]  /*0680*/  IMAD.MOV R8, RZ, RZ, -R3 ;  /* 0x000000ffff087224 */ /* 0x002fe200078e0a03 */
[----:B------:R-:W-:Y:S02]  /*0690*/  CS2R R160, SRZ ;  /* 0x0000000000a07805 */ /* 0x000fe4000001ff00 */
[----:B------:R-:W-:Y:S02]  /*06a0*/  CS2R R162, SRZ ;  /* 0x0000000000a27805 */ /* 0x000fe4000001ff00 */
[----:B------:R-:W-:Y:S01]  /*06b0*/  CS2R R164, SRZ ;  /* 0x0000000000a47805 */ /* 0x000fe2000001ff00 */
[----:B------:R-:W-:Y:S01]  /*06c0*/  IMAD R11, R8, R9, RZ ;  /* 0x00000009080b7224 */ /* 0x000fe200078e02ff */
[----:B------:R-:W-:-:S02]  /*06d0*/  CS2R R166, SRZ ;  /* 0x0000000000a67805 */ /* 0x000fc4000001ff00 */
[----:B------:R-:W-:Y:S02]  /*06e0*/  CS2R R168, SRZ ;  /* 0x0000000000a87805 */ /* 0x000fe4000001ff00 */
[----:B------:R-:W-:Y:S01]  /*06f0*/  CS2R R170, SRZ ;  /* 0x0000000000aa7805 */ /* 0x000fe2000001ff00 */
[----:B------:R-:W-:Y:S01]  /*0700*/  IMAD.HI.U32 R2, R3, R11, R2 ;  /* 0x0000000b03027227 */ /* 0x000fe200078e0002 */
[----:B------:R-:W-:Y:S02]  /*0710*/  CS2R R172, SRZ ;  /* 0x0000000000ac7805 */ /* 0x000fe4000001ff00 */
[----:B------:R-:W-:Y:S02]  /*0720*/  CS2R R174, SRZ ;  /* 0x0000000000ae7805 */ /* 0x000fe4000001ff00 */
[----:B------:R-:W-:Y:S02]  /*0730*/  CS2R R176, SRZ ;  /* 0x0000000000b07805 */ /* 0x000fe4000001ff00 */
[----:B------:R-:W-:-:S02]  /*0740*/  CS2R R178, SRZ ;  /* 0x0000000000b27805 */ /* 0x000fc4000001ff00 */
[----:B------:R-:W-:Y:S01]  /*0750*/  CS2R R180, SRZ ;  /* 0x0000000000b47805 */ /* 0x000fe2000001ff00 */
[----:B------:R-:W-:Y:S01]  /*0760*/  IMAD.HI.U32 R2, R2, R13, RZ ;  /* 0x0000000d02027227 */ /* 0x000fe200078e00ff */
[----:B------:R-:W-:Y:S02]  /*0770*/  CS2R R182, SRZ ;  /* 0x0000000000b67805 */ /* 0x000fe4000001ff00 */
[----:B------:R-:W-:Y:S02]  /*0780*/  CS2R R184, SRZ ;  /* 0x0000000000b87805 */ /* 0x000fe4000001ff00 */
[----:B------:R-:W-:Y:S01]  /*0790*/  CS2R R186, SRZ ;  /* 0x0000000000ba7805 */ /* 0x000fe2000001ff00 */
[----:B------:R-:W-:Y:S01]  /*07a0*/  IMAD R0, R2, R0, R13 ;  /* 0x0000000002007224 */ /* 0x000fe200078e020d */
[----:B------:R-:W-:Y:S02]  /*07b0*/  CS2R R188, SRZ ;  /* 0x0000000000bc7805 */ /* 0x000fe4000001ff00 */
[----:B------:R-:W-:-:S02]  /*07c0*/  CS2R R190, SRZ ;  /* 0x0000000000be7805 */ /* 0x000fc4000001ff00 */
[----:B------:R-:W-:Y:S02]  /*07d0*/  CS2R R192, SRZ ;  /* 0x0000000000c07805 */ /* 0x000fe4000001ff00 */
[----:B------:R-:W-:Y:S02]  /*07e0*/  CS2R R194, SRZ ;  /* 0x0000000000c27805 */ /* 0x000fe4000001ff00 */
[----:B------:R-:W-:Y:S02]  /*07f0*/  ISETP.GT.U32.AND P1, PT, R9, R0, PT ;  /* 0x000000000900720c */ /* 0x000fe40003f24070 */
        /* <DEDUP_REMOVED lines=11> */
[----:B------:R-:W-:Y:S01]  /*08b0*/  CS2R R218, SRZ ;  /* 0x0000000000da7805 */ /* 0x000fe2000001ff00 */
[----:B------:R-:W-:Y:S01]  /*08c0*/  @!P1 IMAD.IADD R0, R0, 0x1, -R9 ;  /* 0x0000000100009824 */ /* 0x000fe200078e0a09 */
[----:B------:R-:W-:Y:S01]  /*08d0*/  CS2R R220, SRZ ;  /* 0x0000000000dc7805 */ /* 0x000fe2000001ff00 */
[----:B------:R-:W-:Y:S01]  /*08e0*/  @!P1 VIADD R2, R2, 0x1 ;  /* 0x0000000102029836 */ /* 0x000fe20000000000 */
[----:B------:R-:W-:Y:S02]  /*08f0*/  ISETP.NE.AND P1, PT, R6, RZ, PT ;  /* 0x000000ff0600720c */ /* 0x000fe40003f25270 */
[----:B------:R-:W-:-:S02]  /*0900*/  CS2R R222, SRZ ;  /* 0x0000000000de7805 */ /* 0x000fc4000001ff00 */
[----:B------:R-:W-:Y:S02]  /*0910*/  ISETP.GE.U32.AND P0, PT, R0, R9, PT ;  /* 0x000000090000720c */ /* 0x000fe40003f06070 */
[----:B------:R-:W-:Y:S02]  /*0920*/  CS2R R224, SRZ ;  /* 0x0000000000e07805 */ /* 0x000fe4000001ff00 */
[----:B------:R-:W-:Y:S02]  /*0930*/  LOP3.LUT R0, R7, R6, RZ, 0x3c, !PT ;  /* 0x0000000607007212 */ /* 0x000fe400078e3cff */
[----:B------:R-:W-:Y:S02]  /*0940*/  CS2R R226, SRZ ;  /* 0x0000000000e27805 */ /* 0x000fe4000001ff00 */
[----:B------:R-:W-:Y:S02]  /*0950*/  CS2R R228, SRZ ;  /* 0x0000000000e47805 */ /* 0x000fe4000001ff00 */
[----:B------:R-:W-:-:S02]  /*0960*/  CS2R R230, SRZ ;  /* 0x0000000000e67805 */ /* 0x000fc4000001ff00 */
[----:B------:R-:W-:Y:S01]  /*0970*/  ISETP.GE.AND P2, PT, R0, RZ, PT ;  /* 0x000000ff0000720c */ /* 0x000fe20003f46270 */
[----:B------:R-:W-:Y:S01]  /*0980*/  VIADD R0, R4, 0xff ;  /* 0x000000ff04007836 */ /* 0x000fe20000000000 */
[----:B------:R-:W-:Y:S02]  /*0990*/  CS2R R232, SRZ ;  /* 0x0000000000e87805 */ /* 0x000fe4000001ff00 */
[----:B------:R-:W-:Y:S02]  /*09a0*/  CS2R R234, SRZ ;  /* 0x0000000000ea7805 */ /* 0x000fe4000001ff00 */
[----:B------:R-:W-:Y:S02]  /*09b0*/  CS2R R236, SRZ ;  /* 0x0000000000ec7805 */ /* 0x000fe4000001ff00 */
[----:B------:R-:W-:Y:S02]  /*09c0*/  CS2R R238, SRZ ;  /* 0x0000000000ee7805 */ /* 0x000fe4000001ff00 */
[----:B------:R-:W-:Y:S01]  /*09d0*/  SHF.R.S32.HI R3, RZ, 0x1f, R0 ;  /* 0x0000001fff037819 */ /* 0x000fe20000011400 */
[----:B------:R-:W-:Y:S01]  /*09e0*/  @P0 VIADD R2, R2, 0x1 ;  /* 0x0000000102020836 */ /* 0x000fe20000000000 */
[----:B------:R-:W-:-:S02]  /*09f0*/  CS2R R246, SRZ ;  /* 0x0000000000f67805 */ /* 0x000fc4000001ff00 */
[----:B------:R-:W-:Y:S01]  /*0a00*/  LEA.HI R3, R3, R0, RZ, 0x8 ;  /* 0x0000000003037211 */ /* 0x000fe200078f40ff */
[----:B------:R-:W-:Y:S01]  /*0a10*/  @!P2 IMAD.MOV R2, RZ, RZ, -R2 ;  /* 0x000000ffff02a224 */ /* 0x000fe200078e0a02 */
[----:B------:R-:W-:-:S05]  /*0a20*/  @!P1 LOP3.LUT R2, RZ, R6, RZ, 0x33, !PT ;  /* 0x00000006ff029212 */ /* 0x000fca00078e33ff */
[----:B------:R-:W-:Y:S02]  /*0a30*/  IMAD.SHL.U32 R8, R2, 0x8, RZ ;  /* 0x0000000802087824 */ /* 0x000fe400078e00ff */
[----:B------:R-:W-:-:S03]  /*0a40*/  IMAD.MOV R2, RZ, RZ, -R2 ;  /* 0x000000ffff027224 */ /* 0x000fc600078e0a02 */
[----:B------:R-:W-:Y:S01]  /*0a50*/  LEA.HI.SX32 R3, R3, -R8, 0x18 ;  /* 0x8000000803037211 */ /* 0x000fe200078fc2ff */
[----:B------:R-:W-:-:S03]  /*0a60*/  IMAD R6, R6, R2, R7 ;  /* 0x0000000206067224 */ /* 0x000fc600078e0207 */
[----:B------:R-:W-:Y:S02]  /*0a70*/  VIMNMX R13, R3, 0x8, PT ;  /* 0x00000008030d7848 */ /* 0x000fe40003fe0100 */
[----:B------:R-:W-:Y:S02]  /*0a80*/  IABS R11, R6 ;  /* 0x00000006000b7213 */ /* 0x000fe40000000000 */
[----:B------:R-:W-:-:S04]  /*0a90*/  IABS R9, R13 ;  /* 0x0000000d00097213 */ /* 0x000fc80000000000 */
[----:B------:R-:W0:Y:S08]  /*0aa0*/  I2F.RP R0, R9 ;  /* 0x0000000900007306 */ /* 0x000e300000209400 */
[----:B0-----:R-:W0:Y:S02]  /*0ab0*/  MUFU.RCP R0, R0 ;  /* 0x0000000000007308 */ /* 0x001e240000001000 */
[----:B0-----:R-:W-:-:S06]  /*0ac0*/  VIADD R3, R0, 0xffffffe ;  /* 0x0ffffffe00037836 */ /* 0x001fcc0000000000 */
[----:B------:R-:W0:Y:S02]  /*0ad0*/  F2I.FTZ.U32.TRUNC.NTZ R3, R3 ;  /* 0x0000000300037305 */ /* 0x000e24000021f000 */
[----:B0-----:R-:W-:-:S04]  /*0ae0*/  IMAD.MOV R10, RZ, RZ, -R3 ;  /* 0x000000ffff0a7224 */ /* 0x001fc800078e0a03 */
[----:B------:R-:W-:Y:S01]  /*0af0*/  IMAD.MOV.U32 R2, RZ, RZ, R10 ;  /* 0x000000ffff027224 */ /* 0x000fe200078e000a */
[----:B------:R-:W-:-:S03]  /*0b00*/  IABS R10, R13 ;  /* 0x0000000d000a7213 */ /* 0x000fc60000000000 */
[----:B------:R-:W-:Y:S02]  /*0b10*/  IMAD R7, R2, R9, RZ ;  /* 0x0000000902077224 */ /* 0x000fe400078e02ff */
[----:B------:R-:W-:Y:S02]  /*0b20*/  IMAD.MOV.U32 R2, RZ, RZ, RZ ;  /* 0x000000ffff027224 */ /* 0x000fe400078e00ff */
[----:B------:R-:W-:Y:S02]  /*0b30*/  IMAD.MOV R0, RZ, RZ, -R10 ;  /* 0x000000ffff007224 */ /* 0x000fe400078e0a0a */
[----:B------:R-:W-:Y:S01]  /*0b40*/  IMAD.HI.U32 R2, R3, R7, R2 ;  /* 0x0000000703027227 */ /* 0x000fe200078e0002 */
[----:B--2---:R-:W-:Y:S02]  /*0b50*/  LOP3.LUT R3, R244, 0x7f, RZ, 0xc0, !PT ;  /* 0x0000007ff4037812 */ /* 0x004fe400078ec0ff */
[----:B------:R-:W-:-:S03]  /*0b60*/  CS2R R244, SRZ ;  /* 0x0000000000f47805 */ /* 0x000fc6000001ff00 */
[----:B------:R-:W-:-:S04]  /*0b70*/  IMAD.HI.U32 R2, R2, R11, RZ ;  /* 0x0000000b02027227 */ /* 0x000fc800078e00ff */
[----:B------:R-:W-:Y:S01]  /*0b80*/  IMAD R0, R2, R0, R11 ;  /* 0x0000000002007224 */ /* 0x000fe200078e020b */
[----:B------:R-:W-:-:S04]  /*0b90*/  CS2R R10, SRZ ;  /* 0x00000000000a7805 */ /* 0x000fc8000001ff00 */
[----:B------:R-:W-:-:S13]  /*0ba0*/  ISETP.GT.U32.AND P1, PT, R9, R0, PT ;  /* 0x000000000900720c */ /* 0x000fda0003f24070 */
[----:B------:R-:W-:Y:S02]  /*0bb0*/  @!P1 IMAD.IADD R0, R0, 0x1, -R9 ;  /* 0x0000000100009824 */ /* 0x000fe400078e0a09 */
[----:B------:R-:W-:Y:S01]  /*0bc0*/  @!P1 VIADD R2, R2, 0x1 ;  /* 0x0000000102029836 */ /* 0x000fe20000000000 */
[----:B------:R-:W-:Y:S02]  /*0bd0*/  ISETP.NE.AND P1, PT, R13, RZ, PT ;  /* 0x000000ff0d00720c */ /* 0x000fe40003f25270 */
[----:B------:R-:W-:Y:S02]  /*0be0*/  ISETP.GE.U32.AND P0, PT, R0, R9, PT ;  /* 0x000000090000720c */ /* 0x000fe40003f06070 */
[----:B------:R-:W-:-:S04]  /*0bf0*/  LOP3.LUT R0, R6, R13, RZ, 0x3c, !PT ;  /* 0x0000000d06007212 */ /* 0x000fc800078e3cff */
[----:B------:R-:W-:-:S07]  /*0c00*/  ISETP.GE.AND P2, PT, R0, RZ, PT ;  /* 0x000000ff0000720c */ /* 0x000fce0003f46270 */
[----:B------:R-:W-:-:S06]  /*0c10*/  @P0 VIADD R2, R2, 0x1 ;  /* 0x0000000102020836 */ /* 0x000fcc0000000000 */
[----:B------:R-:W-:Y:S01]  /*0c20*/  @!P2 IMAD.MOV R2, RZ, RZ, -R2 ;  /* 0x000000ffff02a224 */ /* 0x000fe200078e0a02 */
[----:B------:R-:W-:-:S05]  /*0c30*/  @!P1 LOP3.LUT R2, RZ, R13, RZ, 0x33, !PT ;  /* 0x0000000dff029212 */ /* 0x000fca00078e33ff */
[----:B------:R-:W-:Y:S02]  /*0c40*/  IMAD.MOV R0, RZ, RZ, -R2 ;  /* 0x000000ffff007224 */ /* 0x000fe400078e0a02 */
[----:B------:R-:W-:Y:S02]  /*0c50*/  IMAD.SHL.U32 R7, R2, 0x200, RZ ;  /* 0x0000020002077824 */ /* 0x000fe400078e00ff */
[----:B------:R-:W-:Y:S01]  /*0c60*/  IMAD R0, R13, R0, R6 ;  /* 0x000000000d007224 */ /* 0x000fe200078e0206 */
[----:B------:R-:W-:-:S03]  /*0c70*/  CS2R R12, SRZ ;  /* 0x00000000000c7805 */ /* 0x000fc6000001ff00 */
[----:B------:R-:W-:Y:S01]  /*0c80*/  IMAD.IADD R0, R8, 0x1, R0 ;  /* 0x0000000108007824 */ /* 0x000fe200078e0200 */
[----:B------:R-:W-:-:S04]  /*0c90*/  CS2R R8, SRZ ;  /* 0x0000000000087805 */ /* 0x000fc8000001ff00 */
[----:B------:R-:W-:Y:S02]  /*0ca0*/  R2UR UR4, R0 ;  /* 0x00000000000472ca */ /* 0x000fe400000e0000 */
[----:B------:R-:W0:Y:S11]  /*0cb0*/  LDC R0, c[0x0][0x230] ;  /* 0x00008c00ff007b82 */ /* 0x000e360000000800 */
[----:B------:R-:W-:-:S06]  /*0cc0*/  ULEA UR4, UR4, UR5, 0x8 ;  /* 0x0000000504047291 */ /* 0x000fcc000f8e403f */
[----:B------:R-:W-:-:S05]  /*0cd0*/  VIADD R248, R3, UR4 ;  /* 0x0000000403f87c36 */ /* 0x000fca0008000000 */
[----:B------:R1:W-:Y:S01]  /*0ce0*/  STL [R1+0x950], R248 ;  /* 0x000950f801007387 */ /* 0x0003e20000100800 */
[----:B0-----:R-:W-:-:S03]  /*0cf0*/  VIADD R0, R0, 0x1f ;  /* 0x0000001f00007836 */ /* 0x001fc60000000000 */
[----:B------:R1:W-:Y:S02]  /*0d00*/  STL [R1+0x3d0], RZ ;  /* 0x0003d0ff01007387 */ /* 0x0003e40000100800 */
[----:B------:R-:W-:Y:S02]  /*0d10*/  ISETP.GE.AND P0, PT, R0, 0x20, PT ;  /* 0x000000200000780c */ /* 0x000fe40003f06270 */
[----:B------:R1:W-:Y:S04]  /*0d20*/  STL [R1+0x3d4], RZ ;  /* 0x0003d4ff01007387 */ /* 0x0003e80000100800 */
        /* <DEDUP_REMOVED lines=13> */
[----:B------:R1:W-:Y:S01]  /*0e00*/  STL [R1+0x60c], RZ ;  /* 0x00060cff01007387 */ /* 0x0003e20000100800 */
[----:B------:R-:W-:Y:S05]  /*0e10*/  @!P0 BRA `(.L_x_0) ;  /* 0x00000190009c8947 */ /* 0x000fea0003800000 */
[----:B------:R-:W-:Y:S01]  /*0e20*/  IABS R12, R4 ;  /* 0x00000004000c7213 */ /* 0x000fe20000000000 */
[----:B------:R-:W0:Y:S01]  /*0e30*/  S2R R206, SR_TID.X ;  /* 0x0000000000ce7919 */ /* 0x000e220000002100 */
[----:B------:R-:W-:Y:S01]  /*0e40*/  IABS R2, R5 ;  /* 0x0000000500027213 */ /* 0x000fe20000000000 */
[----:B------:R-:W-:Y:S01]  /*0e50*/  ULDC UR4, c[0x0][0x240] ;  /* 0x0000900000047ab9 */ /* 0x000fe20000000800 */
[----:B------:R-:W2:Y:S01]  /*0e60*/  I2F.RP R6, R12 ;  /* 0x0000000c00067306 */ /* 0x000ea20000209400 */
[----:B------:R-:W-:Y:S01]  /*0e70*/  IABS R14, R248 ;  /* 0x000000f8000e7213 */ /* 0x000fe20000000000 */
[----:B------:R-:W-:Y:S01]  /*0e80*/  ULDC UR5, c[0x0][0x234] ;  /* 0x00008d0000057ab9 */ /* 0x000fe20000000800 */
[----:B------:R-:W-:Y:S01]  /*0e90*/  SHF.R.S32.HI R207, RZ, 0x1f, R0 ;  /* 0x0000001fffcf7819 */ /* 0x000fe20000011400 */
[----:B------:R-:W-:Y:S01]  /*0ea0*/  ULDC.64 UR12, c[0x0][0x218] ;  /* 0x00008600000c7ab9 */ /* 0x000fe20000000a00 */
[----:B------:R-:W-:Y:S01]  /*0eb0*/  ISETP.GE.AND P4, PT, R248, RZ, PT ;  /* 0x000000fff800720c */ /* 0x000fe20003f86270 */
[----:B------:R-:W-:Y:S01]  /*0ec0*/  ULDC.64 UR14, c[0x0][0x218] ;  /* 0x00008600000e7ab9 */ /* 0x000fe20000000a00 */
[----:B------:R-:W-:Y:S01]  /*0ed0*/  LEA.HI R207, R207, R0, RZ, 0x5 ;  /* 0x00000000cfcf7211 */ /* 0x000fe200078f28ff */
[----:B------:R-:W3:Y:S01]  /*0ee0*/  I2F.RP R3, R2 ;  /* 0x0000000200037306 */ /* 0x000ee20000209400 */
[----:B------:R-:W-:Y:S01]  /*0ef0*/  ULDC.64 UR6, c[0x0][0x210] ;  /* 0x0000840000067ab9 */ /* 0x000fe20000000a00 */
[----:B------:R-:W-:Y:S01]  /*0f00*/  ULDC.64 UR16, c[0x0][0x218] ;  /* 0x0000860000107ab9 */ /* 0x000fe20000000a00 */
[----:B------:R-:W-:-:S02]  /*0f10*/  CS2R R108, SRZ ;  /* 0x00000000006c7805 */ /* 0x000fc4000001ff00 */
[----:B------:R-:W-:Y:S02]  /*0f20*/  CS2R R110, SRZ ;  /* 0x00000000006e7805 */ /* 0x000fe4000001ff00 */
[----:B------:R-:W-:Y:S02]  /*0f30*/  CS2R R112, SRZ ;  /* 0x0000000000707805 */ /* 0x000fe4000001ff00 */
[----:B------:R-:W-:Y:S02]  /*0f40*/  SHF.R.S32.HI R207, RZ, 0x5, R207 ;  /* 0x00000005ffcf7819 */ /* 0x000fe400000114cf */
[----:B------:R-:W-:Y:S01]  /*0f50*/  CS2R R114, SRZ ;  /* 0x0000000000727805 */ /* 0x000fe2000001ff00 */
[----:B--2---:R-:W2:Y:S01]  /*0f60*/  MUFU.RCP R6, R6 ;  /* 0x0000000600067308 */ /* 0x004ea20000001000 */
[----:B------:R-:W-:Y:S02]  /*0f70*/  CS2R R116, SRZ ;  /* 0x0000000000747805 */ /* 0x000fe4000001ff00 */
[----:B------:R-:W-:-:S02]  /*0f80*/  CS2R R118, SRZ ;  /* 0x0000000000767805 */ /* 0x000fc4000001ff00 */
[----:B------:R-:W-:Y:S02]  /*0f90*/  CS2R R120, SRZ ;  /* 0x0000000000787805 */ /* 0x000fe4000001ff00 */
[----:B------:R-:W-:Y:S02]  /*0fa0*/  CS2R R122, SRZ ;  /* 0x00000000007a7805 */ /* 0x000fe4000001ff00 */
[----:B------:R-:W-:Y:S02]  /*0fb0*/  CS2R R124, SRZ ;  /* 0x00000000007c7805 */ /* 0x000fe4000001ff00 */
[----:B------:R-:W-:Y:S02]  /*0fc0*/  CS2R R126, SRZ ;  /* 0x00000000007e7805 */ /* 0x000fe4000001ff00 */
[----:B------:R-:W-:Y:S01]  /*0fd0*/  CS2R R128, SRZ ;  /* 0x0000000000807805 */ /* 0x000fe2000001ff00 */
[----:B---3--:R-:W3:Y:S01]  /*0fe0*/  MUFU.RCP R3, R3 ;  /* 0x0000000300037308 */ /* 0x008ee20000001000 */
[----:B------:R-:W-:-:S02]  /*0ff0*/  CS2R R130, SRZ ;  /* 0x0000000000827805 */ /* 0x000fc4000001ff00 */
[----:B------:R-:W-:Y:S02]  /*1000*/  CS2R R132, SRZ ;  /* 0x0000000000847805 */ /* 0x000fe4000001ff00 */
[----:B------:R-:W-:Y:S02]  /*1010*/  CS2R R134, SRZ ;  /* 0x0000000000867805 */ /* 0x000fe4000001ff00 */
[----:B------:R-:W-:Y:S02]  /*1020*/  CS2R R136, SRZ ;  /* 0x0000000000887805 */ /* 0x000fe4000001ff00 */
[----:B------:R-:W-:Y:S02]  /*1030*/  CS2R R138, SRZ ;  /* 0x00000000008a7805 */ /* 0x000fe4000001ff00 */
[----:B------:R-:W-:Y:S02]  /*1040*/  CS2R R140, SRZ ;  /* 0x00000000008c7805 */ /* 0x000fe4000001ff00 */
[----:B------:R-:W-:-:S02]  /*1050*/  CS2R R142, SRZ ;  /* 0x00000000008e7805 */ /* 0x000fc4000001ff00 */
[----:B------:R-:W-:Y:S01]  /*1060*/  CS2R R144, SRZ ;  /* 0x0000000000907805 */ /* 0x000fe2000001ff00 */
[----:B--2---:R-:W-:Y:S01]  /*1070*/  VIADD R10, R6, 0xffffffe ;  /* 0x0ffffffe060a7836 */ /* 0x004fe20000000000 */
[----:B0-----:R-:W-:Y:S02]  /*1080*/  SHF.R.U32.HI R6, RZ, 0x5, R206 ;  /* 0x00000005ff067819 */ /* 0x001fe400000116ce */
[----:B------:R-:W-:Y:S02]  /*1090*/  CS2R R146, SRZ ;  /* 0x0000000000927805 */ /* 0x000fe4000001ff00 */
[----:B------:R-:W-:Y:S01]  /*10a0*/  CS2R R148, SRZ ;  /* 0x0000000000947805 */ /* 0x000fe2000001ff00 */
[----:B------:R0:W2:Y:S01]  /*10b0*/  F2I.FTZ.U32.TRUNC.NTZ R11, R10 ;  /* 0x0000000a000b7305 */ /* 0x0000a2000021f000 */
[----:B------:R-:W-:Y:S02]  /*10c0*/  SGXT.U32 R6, R6, 0x2 ;  /* 0x000000020606781a */ /* 0x000fe40000000000 */
[----:B------:R-:W-:Y:S01]  /*10d0*/  CS2R R150, SRZ ;  /* 0x0000000000967805 */ /* 0x000fe2000001ff00 */
[----:B---3--:R-:W-:Y:S01]  /*10e0*/  VIADD R8, R3, 0xffffffe ;  /* 0x0ffffffe03087836 */ /* 0x008fe20000000000 */
[----:B------:R-:W-:-:S03]  /*10f0*/  LOP3.LUT R6, R7, R6, RZ, 0xfc, !PT ;  /* 0x0000000607067212 */ /* 0x000fc600078efcff */
[----:B------:R3:W4:Y:S01]  /*1100*/  F2I.FTZ.U32.TRUNC.NTZ R9, R8 ;  /* 0x0000000800097305 */ /* 0x000722000021f000 */
[----:B0-----:R-:W-:Y:S01]  /*1110*/  IMAD.MOV.U32 R10, RZ, RZ, RZ ;  /* 0x000000ffff0a7224 */ /* 0x001fe200078e00ff */
[----:B------:R-:W-:Y:S02]  /*1120*/  IABS R71, R6 ;  /* 0x0000000600477213 */ /* 0x000fe40000000000 */
[C---:B------:R-:W-:Y:S02]  /*1130*/  LOP3.LUT R15, R6.reuse, 0x1f8, RZ, 0xfc, !PT ;  /* 0x000001f8060f7812 */ /* 0x040fe400078efcff */
[----:B------:R-:W-:Y:S01]  /*1140*/  LOP3.LUT R16, R6, 0x1f4, RZ, 0xfc, !PT ;  /* 0x000001f406107812 */ /* 0x000fe200078efcff */
[----:B--2---:R-:W-:Y:S01]  /*1150*/  IMAD.MOV R13, RZ, RZ, -R11 ;  /* 0x000000ffff0d7224 */ /* 0x004fe200078e0a0b */
[----:B------:R-:W-:Y:S01]  /*1160*/  IABS R69, R15 ;  /* 0x0000000f00457213 */ /* 0x000fe20000000000 */
[----:B---3--:R-:W-:Y:S01]  /*1170*/  IMAD.MOV.U32 R8, RZ, RZ, RZ ;  /* 0x000000ffff087224 */ /* 0x008fe200078e00ff */
[----:B------:R-:W-:Y:S01]  /*1180*/  IABS R209, R16 ;  /* 0x0000001000d17213 */ /* 0x000fe20000000000 */
[----:B------:R-:W-:Y:S01]  /*1190*/  IMAD R13, R13, R12, RZ ;  /* 0x0000000c0d0d7224 */ /* 0x000fe200078e02ff */
[----:B------:R-:W-:-:S02]  /*11a0*/  ISETP.GE.AND P3, PT, R15, RZ, PT ;  /* 0x000000ff0f00720c */ /* 0x000fc40003f66270 */
[----:B------:R-:W-:Y:S01]  /*11b0*/  LOP3.LUT R15, R6, 0x1e8, RZ, 0xfc, !PT ;  /* 0x000001e8060f7812 */ /* 0x000fe200078efcff */
[----:B------:R-:W-:Y:S01]  /*11c0*/  IMAD.HI.U32 R11, R11, R13, R10 ;  /* 0x0000000d0b0b7227 */ /* 0x000fe200078e000a */
[----:B------:R-:W-:Y:S02]  /*11d0*/  ISETP.GE.AND P5, PT, R16, RZ, PT ;  /* 0x000000ff1000720c */ /* 0x000fe40003fa6270 */
[----:B------:R-:W-:Y:S01]  /*11e0*/  IABS R67, R15 ;  /* 0x0000000f00437213 */ /* 0x000fe20000000000 */
[----:B------:R-:W-:Y:S01]  /*11f0*/  IMAD.MOV.U32 R13, RZ, RZ, R14 ;  /* 0x000000ffff0d7224 */ /* 0x000fe200078e000e */
[C---:B------:R-:W-:Y:S01]  /*1200*/  LOP3.LUT R18, R6.reuse, 0x74, RZ, 0xfc, !PT ;  /* 0x0000007406127812 */ /* 0x040fe200078efcff */
[----:B----4-:R-:W-:Y:S01]  /*1210*/  IMAD.MOV R3, RZ, RZ, -R9 ;  /* 0x000000ffff037224 */ /* 0x010fe200078e0a09 */
[C---:B------:R-:W-:Y:S01]  /*1220*/  LOP3.LUT R70, R6.reuse, 0x6c, RZ, 0xfc, !PT ;  /* 0x0000006c06467812 */ /* 0x040fe200078efcff */
[----:B------:R-:W-:Y:S01]  /*1230*/  IMAD.HI.U32 R11, R11, R13, RZ ;  /* 0x0000000d0b0b7227 */ /* 0x000fe200078e00ff */
[----:B------:R-:W-:-:S02]  /*1240*/  LOP3.LUT R20, R6, 0x70, RZ, 0xfc, !PT ;  /* 0x0000007006147812 */ /* 0x000fc400078efcff */
[C---:B------:R-:W-:Y:S01]  /*1250*/  LOP3.LUT R72, R6.reuse, 0x68, RZ, 0xfc, !PT ;  /* 0x0000006806487812 */ /* 0x040fe200078efcff */
[----:B------:R-:W-:Y:S01]  /*1260*/  IMAD.MOV R11, RZ, RZ, -R11 ;  /* 0x000000ffff0b7224 */ /* 0x000fe200078e0a0b */
[----:B------:R-:W-:Y:S01]  /*1270*/  LOP3.LUT R74, R6, 0x64, RZ, 0xfc, !PT ;  /* 0x00000064064a7812 */ /* 0x000fe200078efcff */
[----:B------:R-:W-:Y:S01]  /*1280*/  IMAD R3, R3, R2, RZ ;  /* 0x0000000203037224 */ /* 0x000fe200078e02ff */
[----:B------:R-:W-:Y:S01]  /*1290*/  IABS R16, R72 ;  /* 0x0000004800107213 */ /* 0x000fe20000000000 */
[----:B------:R-:W-:Y:S01]  /*12a0*/  IMAD R11, R12, R11, R13 ;  /* 0x0000000b0c0b7224 */ /* 0x000fe200078e020d */
[----:B------:R-:W-:Y:S01]  /*12b0*/  LOP3.LUT R76, R6, 0x58, RZ, 0xfc, !PT ;  /* 0x00000058064c7812 */ /* 0x000fe200078efcff */
[----:B------:R-:W-:Y:S01]  /*12c0*/  IMAD.HI.U32 R3, R9, R3, R8 ;  /* 0x0000000309037227 */ /* 0x000fe200078e0008 */
[----:B------:R-:W-:Y:S02]  /*12d0*/  LEA.HI R9, R206, R7, RZ, 0x1b ;  /* 0x00000007ce097211 */ /* 0x000fe400078fd8ff */
[----:B------:R-:W-:-:S02]  /*12e0*/  ISETP.GT.U32.AND P0, PT, R12, R11, PT ;  /* 0x0000000b0c00720c */ /* 0x000fc40003f04070 */
[C---:B------:R-:W-:Y:S01]  /*12f0*/  LOP3.LUT R77, R6.reuse, 0x48, RZ, 0xfc, !PT ;  /* 0x00000048064d7812 */ /* 0x040fe200078efcff */
[----:B------:R-:W-:Y:S01]  /*1300*/  VIADD R14, R9, 0x1fc ;  /* 0x000001fc090e7836 */ /* 0x000fe20000000000 */
[C---:B------:R-:W-:Y:S01]  /*1310*/  LOP3.LUT R78, R6.reuse, 0x44, RZ, 0xfc, !PT ;  /* 0x00000044064e7812 */ /* 0x040fe200078efcff */
[C---:B------:R-:W-:Y:S01]  /*1320*/  IMAD.HI.U32 R8, R3.reuse, R71, RZ ;  /* 0x0000004703087227 */ /* 0x040fe200078e00ff */
[C---:B------:R-:W-:Y:S02]  /*1330*/  LOP3.LUT R79, R6.reuse, 0x40, RZ, 0xfc, !PT ;  /* 0x00000040064f7812 */ /* 0x040fe400078efcff */
[----:B------:R-:W-:Y:S01]  /*1340*/  IABS R208, R14 ;  /* 0x0000000e00d07213 */ /* 0x000fe20000000000 */
[----:B------:R-:W-:Y:S01]  /*1350*/  IMAD.MOV R8, RZ, RZ, -R8 ;  /* 0x000000ffff087224 */ /* 0x000fe200078e0a08 */
[----:B------:R-:W-:Y:S01]  /*1360*/  IABS R82, R79 ;  /* 0x0000004f00527213 */ /* 0x000fe20000000000 */
[----:B------:R-:W-:Y:S01]  /*1370*/  IMAD.HI.U32 R10, R3, R209, RZ ;  /* 0x000000d1030a7227 */ /* 0x000fe200078e00ff */
[----:B------:R-:W-:-:S02]  /*1380*/  LOP3.LUT R81, R6, 0x30, RZ, 0xfc, !PT ;  /* 0x0000003006517812 */ /* 0x000fc400078efcff */
[----:B------:R-:W-:Y:S01]  /*1390*/  LOP3.LUT R83, R6, 0x2c, RZ, 0xfc, !PT ;  /* 0x0000002c06537812 */ /* 0x000fe200078efcff */
[----:B------:R-:W-:Y:S01]  /*13a0*/  @!P0 IMAD.IADD R11, R11, 0x1, -R12 ;  /* 0x000000010b0b8824 */ /* 0x000fe200078e0a0c */
[----:B------:R-:W-:Y:S01]  /*13b0*/  ISETP.GE.AND P0, PT, R14, RZ, PT ;  /* 0x000000ff0e00720c */ /* 0x000fe20003f06270 */
[----:B------:R-:W-:Y:S01]  /*13c0*/  IMAD R71, R2, R8, R71 ;  /* 0x0000000802477224 */ /* 0x000fe200078e0247 */
[----:B------:R-:W-:Y:S01]  /*13d0*/  LOP3.LUT R14, R6, 0x1ec, RZ, 0xfc, !PT ;  /* 0x000001ec060e7812 */ /* 0x000fe200078efcff */
[C---:B------:R-:W-:Y:S01]  /*13e0*/  IMAD.HI.U32 R0, R3.reuse, R208, RZ ;  /* 0x000000d003007227 */ /* 0x040fe200078e00ff */
[----:B------:R-:W-:Y:S02]  /*13f0*/  ISETP.GT.U32.AND P2, PT, R12, R11, PT ;  /* 0x0000000b0c00720c */ /* 0x000fe40003f44070 */
[----:B------:R-:W-:Y:S01]  /*1400*/  ISETP.GT.U32.AND P1, PT, R2, R71, PT ;  /* 0x000000470200720c */ /* 0x000fe20003f24070 */
[----:B------:R-:W-:Y:S01]  /*1410*/  IMAD.HI.U32 R8, R3, R69, RZ ;  /* 0x0000004503087227 */ /* 0x000fe200078e00ff */
[----:B------:R-:W-:-:S02]  /*1420*/  IABS R210, R14 ;  /* 0x0000000e00d27213 */ /* 0x000fc40000000000 */
[----:B------:R-:W-:Y:S01]  /*1430*/  IABS R86, R81 ;  /* 0x0000005100567213 */ /* 0x000fe20000000000 */
[----:B------:R-:W-:Y:S01]  /*1440*/  IMAD.MOV R13, RZ, RZ, -R0 ;  /* 0x000000ffff0d7224 */ /* 0x000fe200078e0a00 */
[----:B------:R-:W-:Y:S01]  /*1450*/  IABS R88, R83 ;  /* 0x0000005300587213 */ /* 0x000fe20000000000 */
[----:B------:R-:W-:Y:S01]  /*1460*/  IMAD.MOV R8, RZ, RZ, -R8 ;  /* 0x000000ffff087224 */ /* 0x000fe200078e0a08 */
[----:B------:R-:W-:Y:S01]  /*1470*/  LOP3.LUT R85, R6, 0x28, RZ, 0xfc, !PT ;  /* 0x0000002806557812 */ /* 0x000fe200078efcff */
[----:B------:R-:W-:Y:S01]  /*1480*/  IMAD R208, R2, R13, R208 ;  /* 0x0000000d02d07224 */ /* 0x000fe200078e02d0 */
[----:B------:R-:W-:Y:S01]  /*1490*/  LOP3.LUT R87, R6, 0x24, RZ, 0xfc, !PT ;  /* 0x0000002406577812 */ /* 0x000fe200078efcff */
[C---:B------:R-:W-:Y:S01]  /*14a0*/  IMAD R69, R2.reuse, R8, R69 ;  /* 0x0000000802457224 */ /* 0x040fe200078e0245 */
[----:B------:R-:W-:Y:S01]  /*14b0*/  IABS R90, R85 ;  /* 0x00000055005a7213 */ /* 0x000fe20000000000 */
[----:B------:R-:W-:Y:S01]  /*14c0*/  @!P2 IMAD.IADD R11, R11, 0x1, -R12 ;  /* 0x000000010b0ba824 */ /* 0x000fe200078e0a0c */
[C---:B------:R-:W-:Y:S01]  /*14d0*/  ISETP.GT.U32.AND P2, PT, R2.reuse, R208, PT ;  /* 0x000000d00200720c */ /* 0x040fe20003f44070 */
[----:B------:R-:W-:Y:S01]  /*14e0*/  @!P1 IMAD.IADD R71, R71, 0x1, -R2 ;  /* 0x0000000147479824 */ /* 0x000fe200078e0a02 */
[----:B------:R-:W-:Y:S01]  /*14f0*/  ISETP.GT.U32.AND P1, PT, R2, R69, PT ;  /* 0x000000450200720c */ /* 0x000fe20003f24070 */
[----:B------:R-:W-:Y:S01]  /*1500*/  IMAD.MOV R10, RZ, RZ, -R10 ;  /* 0x000000ffff0a7224 */ /* 0x000fe200078e0a0a */
[----:B------:R-:W-:Y:S01]  /*1510*/  LOP3.LUT R12, R6, 0x1f0, RZ, 0xfc, !PT ;  /* 0x000001f0060c7812 */ /* 0x000fe200078efcff */
[----:B------:R-:W-:Y:S01]  /*1520*/  IMAD.MOV.U32 R8, RZ, RZ, R11 ;  /* 0x000000ffff087224 */ /* 0x000fe200078e000b */
[C---:B------:R-:W-:Y:S01]  /*1530*/  ISETP.GT.U32.AND P6, PT, R2.reuse, R71, PT ;  /* 0x000000470200720c */ /* 0x040fe20003fc4070 */
[----:B------:R-:W-:Y:S01]  /*1540*/  IMAD R209, R2, R10, R209 ;  /* 0x0000000a02d17224 */ /* 0x000fe200078e02d1 */
[----:B------:R-:W-:Y:S01]  /*1550*/  IABS R68, R12 ;  /* 0x0000000c00447213 */ /* 0x000fe20000000000 */
[----:B------:R-:W-:Y:S01]  /*1560*/  IMAD.HI.U32 R10, R3, R210, RZ ;  /* 0x000000d2030a7227 */ /* 0x000fe200078e00ff */
[----:B------:R-:W-:-:S02]  /*1570*/  IABS R92, R87 ;  /* 0x00000057005c7213 */ /* 0x000fc40000000000 */
[----:B------:R-:W-:Y:S01]  /*1580*/  LOP3.LUT R89, R6, 0x20, RZ, 0xfc, !PT ;  /* 0x0000002006597812 */ /* 0x000fe200078efcff */
[--C-:B------:R-:W-:Y:S01]  /*1590*/  @!P2 IMAD.IADD R208, R208, 0x1, -R2.reuse ;  /* 0x00000001d0d0a824 */ /* 0x100fe200078e0a02 */
[----:B------:R-:W-:Y:S01]  /*15a0*/  ISETP.NE.AND P2, PT, R4, RZ, PT ;  /* 0x000000ff0400720c */ /* 0x000fe20003f45270 */
[--C-:B------:R-:W-:Y:S01]  /*15b0*/  @!P1 IMAD.IADD R69, R69, 0x1, -R2.reuse ;  /* 0x0000000145459824 */ /* 0x100fe200078e0a02 */
[----:B------:R-:W-:Y:S01]  /*15c0*/  IABS R94, R89 ;  /* 0x00000059005e7213 */ /* 0x000fe20000000000 */
[----:B------:R-:W-:Y:S01]  /*15d0*/  IMAD.HI.U32 R0, R3, R68, RZ ;  /* 0x0000004403007227 */ /* 0x000fe200078e00ff */
[----:B------:R-:W-:Y:S02]  /*15e0*/  ISETP.GT.U32.AND P1, PT, R2, R208, PT ;  /* 0x000000d00200720c */ /* 0x000fe40003f24070 */
[----:B------:R-:W-:Y:S01]  /*15f0*/  LOP3.LUT R91, R6, 0x18, RZ, 0xfc, !PT ;  /* 0x00000018065b7812 */ /* 0x000fe200078efcff */
[----:B------:R-:W-:Y:S01]  /*1600*/  @!P6 IMAD.IADD R71, R71, 0x1, -R2 ;  /* 0x000000014747e824 */ /* 0x000fe200078e0a02 */
[C---:B------:R-:W-:Y:S01]  /*1610*/  ISETP.GT.U32.AND P6, PT, R2.reuse, R69, PT ;  /* 0x000000450200720c */ /* 0x040fe20003fc4070 */
[----:B------:R-:W-:Y:S01]  /*1620*/  IMAD.MOV R11, RZ, RZ, -R0 ;  /* 0x000000ffff0b7224 */ /* 0x000fe200078e0a00 */
[----:B------:R-:W-:Y:S01]  /*1630*/  IABS R100, R91 ;  /* 0x0000005b00647213 */ /* 0x000fe20000000000 */
[----:B------:R-:W-:Y:S01]  /*1640*/  @!P4 IMAD.MOV R8, RZ, RZ, -R8 ;  /* 0x000000ffff08c224 */ /* 0x000fe200078e0a08 */
[C---:B------:R-:W-:Y:S01]  /*1650*/  ISETP.GT.U32.AND P4, PT, R2.reuse, R209, PT ;  /* 0x000000d10200720c */ /* 0x040fe20003f84070 */
[----:B------:R-:W-:Y:S01]  /*1660*/  IMAD R68, R2, R11, R68 ;  /* 0x0000000b02447224 */ /* 0x000fe200078e0244 */
[----:B------:R-:W-:Y:S01]  /*1670*/  @!P2 LOP3.LUT R8, RZ, R4, RZ, 0x33, !PT ;  /* 0x00000004ff08a212 */ /* 0x000fe200078e33ff */
[----:B------:R-:W-:Y:S01]  /*1680*/  IMAD.HI.U32 R0, R3, R67, RZ ;  /* 0x0000004303007227 */ /* 0x000fe200078e00ff */
[----:B------:R-:W-:-:S02]  /*1690*/  ISETP.GE.AND P2, PT, R12, RZ, PT ;  /* 0x000000ff0c00720c */ /* 0x000fc40003f46270 */
[C---:B------:R-:W-:Y:S01]  /*16a0*/  LOP3.LUT R12, R6.reuse, 0x1e0, RZ, 0xfc, !PT ;  /* 0x000001e0060c7812 */ /* 0x040fe200078efcff */
[----:B------:R-:W-:Y:S01]  /*16b0*/  IMAD.MOV R13, RZ, RZ, -R10 ;  /* 0x000000ffff0d7224 */ /* 0x000fe200078e0a0a */
[----:B------:R-:W-:Y:S01]  /*16c0*/  LOP3.LUT R10, R6, 0x1e4, RZ, 0xfc, !PT ;  /* 0x000001e4060a7812 */ /* 0x000fe200078efcff */
[----:B------:R-:W-:Y:S01]  /*16d0*/  @!P1 IMAD.IADD R208, R208, 0x1, -R2 ;  /* 0x00000001d0d09824 */ /* 0x000fe200078e0a02 */
[C---:B------:R-:W-:Y:S01]  /*16e0*/  ISETP.GT.U32.AND P1, PT, R2.reuse, R68, PT ;  /* 0x000000440200720c */ /* 0x040fe20003f24070 */
[----:B------:R-:W-:Y:S01]  /*16f0*/  IMAD R210, R2, R13, R210 ;  /* 0x0000000d02d27224 */ /* 0x000fe200078e02d2 */
[----:B------:R-:W-:Y:S01]  /*1700*/  IABS R211, R10 ;  /* 0x0000000a00d37213 */ /* 0x000fe20000000000 */
[----:B------:R-:W-:Y:S01]  /*1710*/  IMAD.MOV R4, RZ, RZ, -R0 ;  /* 0x000000ffff047224 */ /* 0x000fe200078e0a00 */
[----:B------:R-:W-:Y:S01]  /*1720*/  IABS R66, R12 ;  /* 0x0000000c00427213 */ /* 0x000fe20000000000 */
[----:B------:R-:W-:Y:S01]  /*1730*/  @!P6 IMAD.IADD R69, R69, 0x1, -R2 ;  /* 0x000000014545e824 */ /* 0x000fe200078e0a02 */
[----:B------:R-:W-:Y:S01]  /*1740*/  ISETP.GE.AND P6, PT, R6, RZ, PT ;  /* 0x000000ff0600720c */ /* 0x000fe20003fc6270 */
[----:B------:R-:W-:Y:S01]  /*1750*/  IMAD R67, R2, R4, R67 ;  /* 0x0000000402437224 */ /* 0x000fe200078e0243 */
[----:B------:R-:W-:Y:S01]  /*1760*/  LOP3.LUT R93, R6, 0x14, RZ, 0xfc, !PT ;  /* 0x00000014065d7812 */ /* 0x000fe200078efcff */
[----:B------:R-:W-:Y:S01]  /*1770*/  @!P0 IMAD.MOV R208, RZ, RZ, -R208 ;  /* 0x000000ffffd08224 */ /* 0x000fe200078e0ad0 */
[----:B------:R-:W-:Y:S01]  /*1780*/  ISETP.GT.U32.AND P0, PT, R2, R210, PT ;  /* 0x000000d20200720c */ /* 0x000fe20003f04070 */
[--C-:B------:R-:W-:Y:S01]  /*1790*/  @!P4 IMAD.IADD R209, R209, 0x1, -R2.reuse ;  /* 0x00000001d1d1c824 */ /* 0x100fe200078e0a02 */
[----:B------:R-:W-:Y:S01]  /*17a0*/  LOP3.LUT R95, R6, 0x10, RZ, 0xfc, !PT ;  /* 0x00000010065f7812 */ /* 0x000fe200078efcff */
[----:B------:R-:W-:Y:S01]  /*17b0*/  @!P3 IMAD.MOV R69, RZ, RZ, -R69 ;  /* 0x000000ffff45b224 */ /* 0x000fe200078e0a45 */
[----:B------:R-:W-:Y:S01]  /*17c0*/  ISETP.GT.U32.AND P3, PT, R2, R67, PT ;  /* 0x000000430200720c */ /* 0x000fe20003f64070 */
[----:B------:R-:W-:Y:S01]  /*17d0*/  VIADD R0, R9, 0x1dc ;  /* 0x000001dc09007836 */ /* 0x000fe20000000000 */
[----:B------:R-:W-:Y:S01]  /*17e0*/  LOP3.LUT R97, R6, 0xc, RZ, 0xfc, !PT ;  /* 0x0000000c06617812 */ /* 0x000fe200078efcff */
[----:B------:R-:W-:Y:S01]  /*17f0*/  @!P1 IMAD.IADD R68, R68, 0x1, -R2 ;  /* 0x0000000144449824 */ /* 0x000fe200078e0a02 */
[----:B------:R-:W-:Y:S01]  /*1800*/  ISETP.GT.U32.AND P1, PT, R2, R209, PT ;  /* 0x000000d10200720c */ /* 0x000fe20003f24070 */
[----:B------:R-:W-:Y:S01]  /*1810*/  @!P6 IMAD.MOV R71, RZ, RZ, -R71 ;  /* 0x000000ffff47e224 */ /* 0x000fe200078e0a47 */
[----:B------:R-:W-:-:S02]  /*1820*/  ISETP.GE.AND P4, PT, R0, RZ, PT ;  /* 0x000000ff0000720c */ /* 0x000fc40003f86270 */
[----:B------:R-:W-:Y:S01]  /*1830*/  IABS R212, R0 ;  /* 0x0000000000d47213 */ /* 0x000fe20000000000 */
[----:B------:R-:W-:Y:S01]  /*1840*/  IMAD.HI.U32 R0, R3, R211, RZ ;  /* 0x000000d303007227 */ /* 0x000fe200078e00ff */
[----:B------:R-:W-:Y:S02]  /*1850*/  ISETP.GT.U32.AND P6, PT, R2, R68, PT ;  /* 0x000000440200720c */ /* 0x000fe40003fc4070 */
[----:B------:R-:W-:Y:S01]  /*1860*/  IABS R102, R93 ;  /* 0x0000005d00667213 */ /* 0x000fe20000000000 */
[----:B------:R-:W-:Y:S01]  /*1870*/  @!P0 IMAD.IADD R210, R210, 0x1, -R2 ;  /* 0x00000001d2d28824 */ /* 0x000fe200078e0a02 */
[----:B------:R-:W-:Y:S01]  /*1880*/  ISETP.GE.AND P0, PT, R15, RZ, PT ;  /* 0x000000ff0f00720c */ /* 0x000fe20003f06270 */
[----:B------:R-:W-:Y:S01]  /*1890*/  IMAD.MOV R0, RZ, RZ, -R0 ;  /* 0x000000ffff007224 */ /* 0x000fe200078e0a00 */
[----:B------:R-:W-:Y:S01]  /*18a0*/  LOP3.LUT R15, R6, 0x1b8, RZ, 0xfc, !PT ;  /* 0x000001b8060f7812 */ /* 0x000fe200078efcff */
[----:B------:R-:W-:Y:S01]  /*18b0*/  @!P3 IMAD.IADD R67, R67, 0x1, -R2 ;  /* 0x000000014343b824 */ /* 0x000fe200078e0a02 */
[C---:B------:R-:W-:Y:S01]  /*18c0*/  ISETP.GT.U32.AND P3, PT, R2.reuse, R210, PT ;  /* 0x000000d20200720c */ /* 0x040fe20003f64070 */
[----:B------:R-:W-:Y:S01]  /*18d0*/  IMAD R211, R2, R0, R211 ;  /* 0x0000000002d37224 */ /* 0x000fe200078e02d3 */
[----:B------:R-:W-:Y:S01]  /*18e0*/  IABS R61, R15 ;  /* 0x0000000f003d7213 */ /* 0x000fe20000000000 */
[----:B------:R-:W-:Y:S01]  /*18f0*/  IMAD.HI.U32 R0, R3, R66, RZ ;  /* 0x0000004203007227 */ /* 0x000fe200078e00ff */
[----:B------:R-:W-:-:S02]  /*1900*/  IABS R104, R95 ;  /* 0x0000005f00687213 */ /* 0x000fc40000000000 */
[----:B------:R-:W-:Y:S01]  /*1910*/  IABS R98, R97 ;  /* 0x0000006100627213 */ /* 0x000fe20000000000 */
[----:B------:R-:W-:Y:S01]  /*1920*/  @!P1 IMAD.IADD R209, R209, 0x1, -R2 ;  /* 0x00000001d1d19824 */ /* 0x000fe200078e0a02 */
[----:B------:R-:W-:Y:S01]  /*1930*/  ISETP.GE.AND P1, PT, R14, RZ, PT ;  /* 0x000000ff0e00720c */ /* 0x000fe20003f26270 */
[----:B------:R-:W-:Y:S01]  /*1940*/  IMAD.HI.U32 R4, R3, R212, RZ ;  /* 0x000000d403047227 */ /* 0x000fe200078e00ff */
[C---:B------:R-:W-:Y:S02]  /*1950*/  LOP3.LUT R14, R6.reuse, 0x1d8, RZ, 0xfc, !PT ;  /* 0x000001d8060e7812 */ /* 0x040fe400078efcff */
[----:B------:R-:W-:Y:S01]  /*1960*/  LOP3.LUT R99, R6, 0x8, RZ, 0xfc, !PT ;  /* 0x0000000806637812 */ /* 0x000fe200078efcff */
[----:B------:R-:W-:Y:S01]  /*1970*/  IMAD.MOV R11, RZ, RZ, -R0 ;  /* 0x000000ffff0b7224 */ /* 0x000fe200078e0a00 */
[----:B------:R-:W-:Y:S01]  /*1980*/  IABS R65, R14 ;  /* 0x0000000e00417213 */ /* 0x000fe20000000000 */
[----:B------:R-:W-:Y:S01]  /*1990*/  @!P6 IMAD.IADD R68, R68, 0x1, -R2 ;  /* 0x000000014444e824 */ /* 0x000fe200078e0a02 */
[C---:B------:R-:W-:Y:S01]  /*19a0*/  ISETP.GT.U32.AND P6, PT, R2.reuse, R211, PT ;  /* 0x000000d30200720c */ /* 0x040fe20003fc4070 */
[----:B------:R-:W-:Y:S01]  /*19b0*/  IMAD.MOV R13, RZ, RZ, -R4 ;  /* 0x000000ffff0d7224 */ /* 0x000fe200078e0a04 */
[----:B------:R-:W-:Y:S01]  /*19c0*/  IABS R106, R99 ;  /* 0x00000063006a7213 */ /* 0x000fe20000000000 */
[----:B------:R-:W-:Y:S01]  /*19d0*/  IMAD R66, R2, R11, R66 ;  /* 0x0000000b02427224 */ /* 0x000fe200078e0242 */
[----:B------:R-:W-:Y:S01]  /*19e0*/  LOP3.LUT R11, R6, 0x1d4, RZ, 0xfc, !PT ;  /* 0x000001d4060b7812 */ /* 0x000fe200078efcff */
[----:B------:R-:W-:Y:S01]  /*19f0*/  IMAD R212, R2, R13, R212 ;  /* 0x0000000d02d47224 */ /* 0x000fe200078e02d4 */
[----:B------:R-:W-:Y:S01]  /*1a00*/  LOP3.LUT R13, R6, 0x1c8, RZ, 0xfc, !PT ;  /* 0x000001c8060d7812 */ /* 0x000fe200078efcff */
[----:B------:R-:W-:Y:S01]  /*1a10*/  @!P3 IMAD.IADD R210, R210, 0x1, -R2 ;  /* 0x00000001d2d2b824 */ /* 0x000fe200078e0a02 */
[C---:B------:R-:W-:Y:S01]  /*1a20*/  ISETP.GT.U32.AND P3, PT, R2.reuse, R66, PT ;  /* 0x000000420200720c */ /* 0x040fe20003f64070 */
[----:B------:R-:W-:Y:S01]  /*1a30*/  @!P5 IMAD.MOV R209, RZ, RZ, -R209 ;  /* 0x000000ffffd1d224 */ /* 0x000fe200078e0ad1 */
[----:B------:R-:W-:Y:S01]  /*1a40*/  IABS R213, R11 ;  /* 0x0000000b00d57213 */ /* 0x000fe20000000000 */
[----:B------:R-:W-:Y:S01]  /*1a50*/  @!P1 IMAD.MOV R210, RZ, RZ, -R210 ;  /* 0x000000ffffd29224 */ /* 0x000fe200078e0ad2 */
[C---:B------:R-:W-:Y:S01]  /*1a60*/  ISETP.GT.U32.AND P1, PT, R2.reuse, R212, PT ;  /* 0x000000d40200720c */ /* 0x040fe20003f24070 */
[----:B------:R-:W-:Y:S01]  /*1a70*/  @!P6 IMAD.IADD R211, R211, 0x1, -R2 ;  /* 0x00000001d3d3e824 */ /* 0x000fe200078e0a02 */
[----:B------:R-:W-:Y:S01]  /*1a80*/  ISETP.GT.U32.AND P5, PT, R2, R67, PT ;  /* 0x000000430200720c */ /* 0x000fe20003fa4070 */
[----:B------:R-:W-:Y:S01]  /*1a90*/  IMAD.HI.U32 R4, R3, R213, RZ ;  /* 0x000000d503047227 */ /* 0x000fe200078e00ff */
[----:B------:R-:W-:-:S02]  /*1aa0*/  IABS R63, R13 ;  /* 0x0000000d003f7213 */ /* 0x000fc40000000000 */
[----:B------:R-:W-:Y:S01]  /*1ab0*/  ISETP.GT.U32.AND P6, PT, R2, R211, PT ;  /* 0x000000d30200720c */ /* 0x000fe20003fc4070 */
[----:B------:R-:W-:Y:S02]  /*1ac0*/  IMAD.MOV R4, RZ, RZ, -R4 ;  /* 0x000000ffff047224 */ /* 0x000fe400078e0a04 */
[----:B------:R-:W-:Y:S01]  /*1ad0*/  @!P3 IMAD.IADD R66, R66, 0x1, -R2 ;  /* 0x000000014242b824 */ /* 0x000fe200078e0a02 */
[----:B------:R-:W-:Y:S01]  /*1ae0*/  ISETP.GE.AND P3, PT, R11, RZ, PT ;  /* 0x000000ff0b00720c */ /* 0x000fe20003f66270 */
[----:B------:R-:W-:Y:S01]  /*1af0*/  @!P2 IMAD.MOV R68, RZ, RZ, -R68 ;  /* 0x000000ffff44a224 */ /* 0x000fe200078e0a44 */
[----:B------:R-:W-:Y:S01]  /*1b00*/  ISETP.GE.AND P2, PT, R10, RZ, PT ;  /* 0x000000ff0a00720c */ /* 0x000fe20003f46270 */
[----:B------:R-:W-:-:S04]  /*1b10*/  IMAD.HI.U32 R0, R3, R65, RZ ;  /* 0x0000004103007227 */ /* 0x000fc800078e00ff */
[----:B------:R-:W-:Y:S01]  /*1b20*/  IMAD R213, R2, R4, R213 ;  /* 0x0000000402d57224 */ /* 0x000fe200078e02d5 */
[----:B------:R-:W-:Y:S01]  /*1b30*/  LOP3.LUT R4, R6, 0x1d0, RZ, 0xfc, !PT ;  /* 0x000001d006047812 */ /* 0x000fe200078efcff */
[----:B------:R-:W-:Y:S01]  /*1b40*/  @!P1 IMAD.IADD R212, R212, 0x1, -R2 ;  /* 0x00000001d4d49824 */ /* 0x000fe200078e0a02 */
[----:B------:R-:W-:Y:S01]  /*1b50*/  ISETP.GT.U32.AND P1, PT, R2, R66, PT ;  /* 0x000000420200720c */ /* 0x000fe20003f24070 */
[----:B------:R-:W-:Y:S01]  /*1b60*/  IMAD.MOV R0, RZ, RZ, -R0 ;  /* 0x000000ffff007224 */ /* 0x000fe200078e0a00 */
[----:B------:R-:W-:Y:S01]  /*1b70*/  IABS R64, R4 ;  /* 0x0000000400407213 */ /* 0x000fe20000000000 */
[--C-:B------:R-:W-:Y:S01]  /*1b80*/  @!P6 IMAD.IADD R211, R211, 0x1, -R2.reuse ;  /* 0x00000001d3d3e824 */ /* 0x100fe200078e0a02 */
[----:B------:R-:W-:Y:S01]  /*1b90*/  ISETP.GE.AND P6, PT, R14, RZ, PT ;  /* 0x000000ff0e00720c */ /* 0x000fe20003fc6270 */
[----:B------:R-:W-:Y:S01]  /*1ba0*/  IMAD R65, R2, R0, R65 ;  /* 0x0000000002417224 */ /* 0x000fe200078e0241 */
[----:B------:R-:W-:Y:S01]  /*1bb0*/  LOP3.LUT R14, R6, 0x1c4, RZ, 0xfc, !PT ;  /* 0x000001c4060e7812 */ /* 0x000fe200078efcff */
[----:B------:R-:W-:Y:S01]  /*1bc0*/  @!P5 IMAD.IADD R67, R67, 0x1, -R2 ;  /* 0x000000014343d824 */ /* 0x000fe200078e0a02 */
[----:B------:R-:W-:Y:S01]  /*1bd0*/  ISETP.GE.AND P5, PT, R12, RZ, PT ;  /* 0x000000ff0c00720c */ /* 0x000fe20003fa6270 */
[----:B------:R-:W-:Y:S01]  /*1be0*/  IMAD.HI.U32 R0, R3, R64, RZ ;  /* 0x0000004003007227 */ /* 0x000fe200078e00ff */
[----:B------:R-:W-:-:S02]  /*1bf0*/  LOP3.LUT R12, R6, 0x1cc, RZ, 0xfc, !PT ;  /* 0x000001cc060c7812 */ /* 0x000fc400078efcff */
[----:B------:R-:W-:Y:S01]  /*1c00*/  IABS R215, R14 ;  /* 0x0000000e00d77213 */ /* 0x000fe20000000000 */
[----:B------:R-:W-:Y:S01]  /*1c10*/  @!P2 IMAD.MOV R211, RZ, RZ, -R211 ;  /* 0x000000ffffd3a224 */ /* 0x000fe200078e0ad3 */
[----:B------:R-:W-:Y:S01]  /*1c20*/  ISETP.GT.U32.AND P2, PT, R2, R65, PT ;  /* 0x000000410200720c */ /* 0x000fe20003f44070 */
[----:B------:R-:W-:Y:S01]  /*1c30*/  @!P1 IMAD.IADD R66, R66, 0x1, -R2 ;  /* 0x0000000142429824 */ /* 0x000fe200078e0a02 */
[C---:B------:R-:W-:Y:S01]  /*1c40*/  ISETP.GT.U32.AND P1, PT, R2.reuse, R213, PT ;  /* 0x000000d50200720c */ /* 0x040fe20003f24070 */
[----:B------:R-:W-:Y:S01]  /*1c50*/  IMAD.MOV R11, RZ, RZ, -R0 ;  /* 0x000000ffff0b7224 */ /* 0x000fe200078e0a00 */
[----:B------:R-:W-:Y:S01]  /*1c60*/  IABS R214, R12 ;  /* 0x0000000c00d67213 */ /* 0x000fe20000000000 */
[----:B------:R-:W-:Y:S01]  /*1c70*/  @!P0 IMAD.MOV R67, RZ, RZ, -R67 ;  /* 0x000000ffff438224 */ /* 0x000fe200078e0a43 */
[C---:B------:R-:W-:Y:S01]  /*1c80*/  ISETP.GT.U32.AND P0, PT, R2.reuse, R212, PT ;  /* 0x000000d40200720c */ /* 0x040fe20003f04070 */
[----:B------:R-:W-:Y:S02]  /*1c90*/  IMAD R64, R2, R11, R64 ;  /* 0x0000000b02407224 */ /* 0x000fe400078e0240 */
[----:B------:R-:W-:-:S02]  /*1ca0*/  @!P5 IMAD.MOV R66, RZ, RZ, -R66 ;  /* 0x000000ffff42d224 */ /* 0x000fc400078e0a42 */
[----:B------:R-:W-:Y:S01]  /*1cb0*/  IMAD.HI.U32 R0, R3, R214, RZ ;  /* 0x000000d603007227 */ /* 0x000fe200078e00ff */
[----:B------:R-:W-:-:S03]  /*1cc0*/  ISETP.GT.U32.AND P5, PT, R2, R64, PT ;  /* 0x000000400200720c */ /* 0x000fc60003fa4070 */
[--C-:B------:R-:W-:Y:S02]  /*1cd0*/  @!P2 IMAD.IADD R65, R65, 0x1, -R2.reuse ;  /* 0x000000014141a824 */ /* 0x100fe400078e0a02 */
[--C-:B------:R-:W-:Y:S02]  /*1ce0*/  @!P1 IMAD.IADD R213, R213, 0x1, -R2.reuse ;  /* 0x00000001d5d59824 */ /* 0x100fe400078e0a02 */
[----:B------:R-:W-:Y:S01]  /*1cf0*/  @!P0 IMAD.IADD R212, R212, 0x1, -R2 ;  /* 0x00000001d4d48824 */ /* 0x000fe200078e0a02 */
[C---:B------:R-:W-:Y:S01]  /*1d00*/  ISETP.GT.U32.AND P2, PT, R2.reuse, R65, PT ;  /* 0x000000410200720c */ /* 0x040fe20003f44070 */
[----:B------:R-:W-:Y:S01]  /*1d10*/  IMAD.MOV R11, RZ, RZ, -R0 ;  /* 0x000000ffff0b7224 */ /* 0x000fe200078e0a00 */
[----:B------:R-:W-:Y:S01]  /*1d20*/  ISETP.GT.U32.AND P1, PT, R2, R213, PT ;  /* 0x000000d50200720c */ /* 0x000fe20003f24070 */
[----:B------:R-:W-:Y:S01]  /*1d30*/  IMAD.HI.U32 R10, R3, R215, RZ ;  /* 0x000000d7030a7227 */ /* 0x000fe200078e00ff */
[----:B------:R-:W-:-:S03]  /*1d40*/  ISETP.GE.AND P0, PT, R4, RZ, PT ;  /* 0x000000ff0400720c */ /* 0x000fc60003f06270 */
[----:B------:R-:W-:-:S04]  /*1d50*/  IMAD.HI.U32 R4, R3, R63, RZ ;  /* 0x0000003f03047227 */ /* 0x000fc800078e00ff */
[----:B------:R-:W-:Y:S02]  /*1d60*/  @!P5 IMAD.IADD R64, R64, 0x1, -R2 ;  /* 0x000000014040d824 */ /* 0x000fe400078e0a02 */
[----:B------:R-:W-:Y:S02]  /*1d70*/  IMAD.MOV R4, RZ, RZ, -R4 ;  /* 0x000000ffff047224 */ /* 0x000fe400078e0a04 */
[C---:B------:R-:W-:Y:S01]  /*1d80*/  IMAD R214, R2.reuse, R11, R214 ;  /* 0x0000000b02d67224 */ /* 0x040fe200078e02d6 */
[C---:B------:R-:W-:Y:S01]  /*1d90*/  ISETP.GT.U32.AND P5, PT, R2.reuse, R64, PT ;  /* 0x000000400200720c */ /* 0x040fe20003fa4070 */
[----:B------:R-:W-:Y:S01]  /*1da0*/  @!P2 IMAD.IADD R65, R65, 0x1, -R2 ;  /* 0x000000014141a824 */ /* 0x000fe200078e0a02 */
[----:B------:R-:W-:Y:S01]  /*1db0*/  ISETP.GE.AND P2, PT, R13, RZ, PT ;  /* 0x000000ff0d00720c */ /* 0x000fe20003f46270 */
[----:B------:R-:W-:Y:S02]  /*1dc0*/  IMAD R63, R2, R4, R63 ;  /* 0x00000004023f7224 */ /* 0x000fe400078e023f */
[----:B------:R-:W-:-:S02]  /*1dd0*/  IMAD.MOV R10, RZ, RZ, -R10 ;  /* 0x000000ffff0a7224 */ /* 0x000fc400078e0a0a */
[--C-:B------:R-:W-:Y:S01]  /*1de0*/  @!P1 IMAD.IADD R213, R213, 0x1, -R2.reuse ;  /* 0x00000001d5d59824 */ /* 0x100fe200078e0a02 */
[C---:B------:R-:W-:Y:S01]  /*1df0*/  ISETP.GT.U32.AND P1, PT, R2.reuse, R214, PT ;  /* 0x000000d60200720c */ /* 0x040fe20003f24070 */
[----:B------:R-:W-:Y:S01]  /*1e00*/  @!P6 IMAD.MOV R65, RZ, RZ, -R65 ;  /* 0x000000ffff41e224 */ /* 0x000fe200078e0a41 */
[C---:B------:R-:W-:Y:S01]  /*1e10*/  ISETP.GT.U32.AND P6, PT, R2.reuse, R63, PT ;  /* 0x0000003f0200720c */ /* 0x040fe20003fc4070 */
[----:B------:R-:W-:Y:S02]  /*1e20*/  IMAD R215, R2, R10, R215 ;  /* 0x0000000a02d77224 */ /* 0x000fe400078e02d7 */
[----:B------:R-:W-:Y:S02]  /*1e30*/  @!P5 IMAD.IADD R64, R64, 0x1, -R2 ;  /* 0x000000014040d824 */ /* 0x000fe400078e0a02 */
[----:B------:R-:W-:Y:S01]  /*1e40*/  @!P4 IMAD.MOV R212, RZ, RZ, -R212 ;  /* 0x000000ffffd4c224 */ /* 0x000fe200078e0ad4 */
[----:B------:R-:W-:Y:S01]  /*1e50*/  ISETP.GT.U32.AND P5, PT, R2, R215, PT ;  /* 0x000000d70200720c */ /* 0x000fe20003fa4070 */
[----:B------:R-:W-:Y:S01]  /*1e60*/  VIADD R0, R9, 0x1bc ;  /* 0x000001bc09007836 */ /* 0x000fe20000000000 */
[----:B------:R-:W-:Y:S01]  /*1e70*/  ISETP.GE.AND P4, PT, R12, RZ, PT ;  /* 0x000000ff0c00720c */ /* 0x000fe20003f86270 */
[----:B------:R-:W-:Y:S01]  /*1e80*/  @!P3 IMAD.MOV R213, RZ, RZ, -R213 ;  /* 0x000000ffffd5b224 */ /* 0x000fe200078e0ad5 */
[----:B------:R-:W-:Y:S01]  /*1e90*/  LOP3.LUT R12, R6, 0x1c0, RZ, 0xfc, !PT ;  /* 0x000001c0060c7812 */ /* 0x000fe200078efcff */
[--C-:B------:R-:W-:Y:S01]  /*1ea0*/  @!P1 IMAD.IADD R214, R214, 0x1, -R2.reuse ;  /* 0x00000001d6d69824 */ /* 0x100fe200078e0a02 */
[----:B------:R-:W-:Y:S01]  /*1eb0*/  IABS R216, R0 ;  /* 0x0000000000d87213 */ /* 0x000fe20000000000 */
[----:B------:R-:W-:Y:S01]  /*1ec0*/  @!P6 IMAD.IADD R63, R63, 0x1, -R2 ;  /* 0x000000013f3fe824 */ /* 0x000fe200078e0a02 */
[----:B------:R-:W-:Y:S01]  /*1ed0*/  IABS R62, R12 ;  /* 0x0000000c003e7213 */ /* 0x000fe20000000000 */
[----:B------:R-:W-:Y:S01]  /*1ee0*/  IMAD.HI.U32 R10, R3, R61, RZ ;  /* 0x0000003d030a7227 */ /* 0x000fe200078e00ff */
[----:B------:R-:W-:-:S02]  /*1ef0*/  ISETP.GT.U32.AND P1, PT, R2, R214, PT ;  /* 0x000000d60200720c */ /* 0x000fc40003f24070 */
[----:B------:R-:W-:Y:S01]  /*1f00*/  ISETP.GE.AND P3, PT, R0, RZ, PT ;  /* 0x000000ff0000720c */ /* 0x000fe20003f66270 */
[----:B------:R-:W-:Y:S01]  /*1f10*/  IMAD.HI.U32 R0, R3, R62, RZ ;  /* 0x0000003e03007227 */ /* 0x000fe200078e00ff */
[----:B------:R-:W-:-:S03]  /*1f20*/  ISETP.GT.U32.AND P6, PT, R2, R63, PT ;  /* 0x0000003f0200720c */ /* 0x000fc60003fc4070 */
[----:B------:R-:W-:Y:S02]  /*1f30*/  @!P5 IMAD.IADD R215, R215, 0x1, -R2 ;  /* 0x00000001d7d7d824 */ /* 0x000fe400078e0a02 */
[----:B------:R-:W-:-:S03]  /*1f40*/  IMAD.HI.U32 R4, R3, R216, RZ ;  /* 0x000000d803047227 */ /* 0x000fc600078e00ff */
[----:B------:R-:W-:Y:S01]  /*1f50*/  ISETP.GT.U32.AND P5, PT, R2, R215, PT ;  /* 0x000000d70200720c */ /* 0x000fe20003fa4070 */
[----:B------:R-:W-:Y:S01]  /*1f60*/  IMAD.MOV R11, RZ, RZ, -R0 ;  /* 0x000000ffff0b7224 */ /* 0x000fe200078e0a00 */
[----:B------:R-:W-:Y:S01]  /*1f70*/  LOP3.LUT R0, R6, 0x1b4, RZ, 0xfc, !PT ;  /* 0x000001b406007812 */ /* 0x000fe200078efcff */
[----:B------:R-:W-:Y:S02]  /*1f80*/  IMAD.MOV R13, RZ, RZ, -R4 ;  /* 0x000000ffff0d7224 */ /* 0x000fe400078e0a04 */
[----:B------:R-:W-:Y:S01]  /*1f90*/  IMAD R62, R2, R11, R62 ;  /* 0x0000000b023e7224 */ /* 0x000fe200078e023e */
[----:B------:R-:W-:Y:S01]  /*1fa0*/  IABS R217, R0 ;  /* 0x0000000000d97213 */ /* 0x000fe20000000000 */
[----:B------:R-:W-:Y:S01]  /*1fb0*/  @!P1 IMAD.IADD R214, R214, 0x1, -R2 ;  /* 0x00000001d6d69824 */ /* 0x000fe200078e0a02 */
[----:B------:R-:W-:Y:S01]  /*1fc0*/  ISETP.GE.AND P1, PT, R12, RZ, PT ;  /* 0x000000ff0c00720c */ /* 0x000fe20003f26270 */
[----:B------:R-:W-:Y:S01]  /*1fd0*/  IMAD.MOV R10, RZ, RZ, -R10 ;  /* 0x000000ffff0a7224 */ /* 0x000fe200078e0a0a */
[----:B------:R-:W-:Y:S01]  /*1fe0*/  LOP3.LUT R12, R6, 0x1ac, RZ, 0xfc, !PT ;  /* 0x000001ac060c7812 */ /* 0x000fe200078efcff */
[----:B------:R-:W-:-:S02]  /*1ff0*/  IMAD R216, R2, R13, R216 ;  /* 0x0000000d02d87224 */ /* 0x000fc400078e02d8 */
[----:B------:R-:W-:Y:S01]  /*2000*/  @!P6 IMAD.IADD R63, R63, 0x1, -R2 ;  /* 0x000000013f3fe824 */ /* 0x000fe200078e0a02 */
[C---:B------:R-:W-:Y:S01]  /*2010*/  ISETP.GT.U32.AND P6, PT, R2.reuse, R62, PT ;  /* 0x0000003e0200720c */ /* 0x040fe20003fc4070 */
[----:B------:R-:W-:Y:S01]  /*2020*/  IMAD R61, R2, R10, R61 ;  /* 0x0000000a023d7224 */ /* 0x000fe200078e023d */
[----:B------:R-:W-:Y:S01]  /*2030*/  LOP3.LUT R10, R6, 0x1b0, RZ, 0xfc, !PT ;  /* 0x000001b0060a7812 */ /* 0x000fe200078efcff */
[----:B------:R-:W-:Y:S01]  /*2040*/  @!P4 IMAD.MOV R214, RZ, RZ, -R214 ;  /* 0x000000ffffd6c224 */ /* 0x000fe200078e0ad6 */
[C---:B------:R-:W-:Y:S01]  /*2050*/  ISETP.GT.U32.AND P4, PT, R2.reuse, R216, PT ;  /* 0x000000d80200720c */ /* 0x040fe20003f84070 */
[----:B------:R-:W-:Y:S01]  /*2060*/  @!P5 IMAD.IADD R215, R215, 0x1, -R2 ;  /* 0x00000001d7d7d824 */ /* 0x000fe200078e0a02 */
[----:B------:R-:W-:Y:S01]  /*2070*/  ISETP.GT.U32.AND P5, PT, R2, R61, PT ;  /* 0x0000003d0200720c */ /* 0x000fe20003fa4070 */
[----:B------:R-:W-:Y:S01]  /*2080*/  @!P0 IMAD.MOV R64, RZ, RZ, -R64 ;  /* 0x000000ffff408224 */ /* 0x000fe200078e0a40 */
[----:B------:R-:W-:Y:S01]  /*2090*/  IABS R218, R10 ;  /* 0x0000000a00da7213 */ /* 0x000fe20000000000 */
[----:B------:R-:W-:Y:S01]  /*20a0*/  @!P2 IMAD.MOV R63, RZ, RZ, -R63 ;  /* 0x000000ffff3fa224 */ /* 0x000fe200078e0a3f */
[----:B------:R-:W-:-:S02]  /*20b0*/  IABS R219, R12 ;  /* 0x0000000c00db7213 */ /* 0x000fc40000000000 */
[----:B------:R-:W-:Y:S01]  /*20c0*/  ISETP.GE.AND P0, PT, R14, RZ, PT ;  /* 0x000000ff0e00720c */ /* 0x000fe20003f06270 */
[--C-:B------:R-:W-:Y:S01]  /*20d0*/  @!P6 IMAD.IADD R62, R62, 0x1, -R2.reuse ;  /* 0x000000013e3ee824 */ /* 0x100fe200078e0a02 */
[----:B------:R-:W-:Y:S01]  /*20e0*/  ISETP.GE.AND P6, PT, R0, RZ, PT ;  /* 0x000000ff0000720c */ /* 0x000fe20003fc6270 */
[----:B------:R-:W-:Y:S01]  /*20f0*/  IMAD.HI.U32 R0, R3, R217, RZ ;  /* 0x000000d903007227 */ /* 0x000fe200078e00ff */
[----:B------:R-:W-:Y:S02]  /*2100*/  ISETP.GE.AND P2, PT, R15, RZ, PT ;  /* 0x000000ff0f00720c */ /* 0x000fe40003f46270 */
[----:B------:R-:W-:Y:S01]  /*2110*/  LOP3.LUT R14, R6, 0x1a8, RZ, 0xfc, !PT ;  /* 0x000001a8060e7812 */ /* 0x000fe200078efcff */
[--C-:B------:R-:W-:Y:S01]  /*2120*/  @!P4 IMAD.IADD R216, R216, 0x1, -R2.reuse ;  /* 0x00000001d8d8c824 */ /* 0x100fe200078e0a02 */
[----:B------:R-:W-:Y:S01]  /*2130*/  ISETP.GT.U32.AND P4, PT, R2, R62, PT ;  /* 0x0000003e0200720c */ /* 0x000fe20003f84070 */
[----:B------:R-:W-:Y:S01]  /*2140*/  @!P5 IMAD.IADD R61, R61, 0x1, -R2 ;  /* 0x000000013d3dd824 */ /* 0x000fe200078e0a02 */
[----:B------:R-:W-:Y:S01]  /*2150*/  LOP3.LUT R15, R6, 0x1a4, RZ, 0xfc, !PT ;  /* 0x000001a4060f7812 */ /* 0x000fe200078efcff */
[----:B------:R-:W-:Y:S01]  /*2160*/  IMAD.MOV R4, RZ, RZ, -R0 ;  /* 0x000000ffff047224 */ /* 0x000fe200078e0a00 */
[----:B------:R-:W-:Y:S01]  /*2170*/  ISETP.GT.U32.AND P5, PT, R2, R216, PT ;  /* 0x000000d80200720c */ /* 0x000fe20003fa4070 */
[----:B------:R-:W-:Y:S01]  /*2180*/  IMAD.HI.U32 R0, R3, R218, RZ ;  /* 0x000000da03007227 */ /* 0x000fe200078e00ff */
[----:B------:R-:W-:-:S02]  /*2190*/  IABS R60, R14 ;  /* 0x0000000e003c7213 */ /* 0x000fc40000000000 */
[----:B------:R-:W-:Y:S01]  /*21a0*/  IABS R220, R15 ;  /* 0x0000000f00dc7213 */ /* 0x000fe20000000000 */
[----:B------:R-:W-:Y:S02]  /*21b0*/  IMAD.MOV R11, RZ, RZ, -R0 ;  /* 0x000000ffff0b7224 */ /* 0x000fe400078e0a00 */
[C---:B------:R-:W-:Y:S02]  /*21c0*/  IMAD R217, R2.reuse, R4, R217 ;  /* 0x0000000402d97224 */ /* 0x040fe400078e02d9 */
[----:B------:R-:W-:Y:S02]  /*21d0*/  IMAD R218, R2, R11, R218 ;  /* 0x0000000b02da7224 */ /* 0x000fe400078e02da */
[--C-:B------:R-:W-:Y:S01]  /*21e0*/  @!P4 IMAD.IADD R62, R62, 0x1, -R2.reuse ;  /* 0x000000013e3ec824 */ /* 0x100fe200078e0a02 */
[----:B------:R-:W-:Y:S01]  /*21f0*/  ISETP.GT.U32.AND P4, PT, R2, R217, PT ;  /* 0x000000d90200720c */ /* 0x000fe20003f84070 */
[----:B------:R-:W-:Y:S01]  /*2200*/  @!P5 IMAD.IADD R216, R216, 0x1, -R2 ;  /* 0x00000001d8d8d824 */ /* 0x000fe200078e0a02 */
[----:B------:R-:W-:Y:S01]  /*2210*/  ISETP.GT.U32.AND P5, PT, R2, R218, PT ;  /* 0x000000da0200720c */ /* 0x000fe20003fa4070 */
[----:B------:R-:W-:-:S04]  /*2220*/  IMAD.HI.U32 R0, R3, R219, RZ ;  /* 0x000000db03007227 */ /* 0x000fc800078e00ff */
[----:B------:R-:W-:Y:S02]  /*2230*/  IMAD.MOV R0, RZ, RZ, -R0 ;  /* 0x000000ffff007224 */ /* 0x000fe400078e0a00 */
[----:B------:R-:W-:Y:S02]  /*2240*/  @!P1 IMAD.MOV R62, RZ, RZ, -R62 ;  /* 0x000000ffff3e9224 */ /* 0x000fe400078e0a3e */
[----:B------:R-:W-:Y:S02]  /*2250*/  IMAD R219, R2, R0, R219 ;  /* 0x0000000002db7224 */ /* 0x000fe400078e02db */
[--C-:B------:R-:W-:Y:S01]  /*2260*/  @!P4 IMAD.IADD R217, R217, 0x1, -R2.reuse ;  /* 0x00000001d9d9c824 */ /* 0x100fe200078e0a02 */
[----:B------:R-:W-:Y:S01]  /*2270*/  ISETP.GE.AND P4, PT, R12, RZ, PT ;  /* 0x000000ff0c00720c */ /* 0x000fe20003f86270 */
[----:B------:R-:W-:Y:S01]  /*2280*/  @!P5 IMAD.IADD R218, R218, 0x1, -R2 ;  /* 0x00000001dadad824 */ /* 0x000fe200078e0a02 */
[----:B------:R-:W-:Y:S01]  /*2290*/  LOP3.LUT R12, R6, 0x198, RZ, 0xfc, !PT ;  /* 0x00000198060c7812 */ /* 0x000fe200078efcff */
[----:B------:R-:W-:Y:S01]  /*22a0*/  @!P3 IMAD.MOV R216, RZ, RZ, -R216 ;  /* 0x000000ffffd8b224 */ /* 0x000fe200078e0ad8 */
[C---:B------:R-:W-:Y:S01]  /*22b0*/  ISETP.GT.U32.AND P1, PT, R2.reuse, R217, PT ;  /* 0x000000d90200720c */ /* 0x040fe20003f24070 */
[----:B------:R-:W-:Y:S01]  /*22c0*/  IMAD.HI.U32 R0, R3, R60, RZ ;  /* 0x0000003c03007227 */ /* 0x000fe200078e00ff */
[----:B------:R-:W-:-:S02]  /*22d0*/  ISETP.GT.U32.AND P5, PT, R2, R218, PT ;  /* 0x000000da0200720c */ /* 0x000fc40003fa4070 */
[----:B------:R-:W-:Y:S01]  /*22e0*/  ISETP.GT.U32.AND P3, PT, R2, R219, PT ;  /* 0x000000db0200720c */ /* 0x000fe20003f64070 */
[----:B------:R-:W-:Y:S01]  /*22f0*/  IMAD.HI.U32 R4, R3, R220, RZ ;  /* 0x000000dc03047227 */ /* 0x000fe200078e00ff */
[----:B------:R-:W-:-:S03]  /*2300*/  IABS R58, R12 ;  /* 0x0000000c003a7213 */ /* 0x000fc60000000000 */
[----:B------:R-:W-:Y:S02]  /*2310*/  IMAD.MOV R11, RZ, RZ, -R0 ;  /* 0x000000ffff0b7224 */ /* 0x000fe400078e0a00 */
[----:B------:R-:W-:Y:S01]  /*2320*/  IMAD.MOV R13, RZ, RZ, -R4 ;  /* 0x000000ffff0d7224 */ /* 0x000fe200078e0a04 */
[----:B------:R-:W-:Y:S01]  /*2330*/  LOP3.LUT R4, R6, 0x1a0, RZ, 0xfc, !PT ;  /* 0x000001a006047812 */ /* 0x000fe200078efcff */
[C---:B------:R-:W-:Y:S02]  /*2340*/  IMAD R60, R2.reuse, R11, R60 ;  /* 0x0000000b023c7224 */ /* 0x040fe400078e023c */
[----:B------:R-:W-:Y:S01]  /*2350*/  IMAD R220, R2, R13, R220 ;  /* 0x0000000d02dc7224 */ /* 0x000fe200078e02dc */
[----:B------:R-:W-:Y:S01]  /*2360*/  IABS R59, R4 ;  /* 0x00000004003b7213 */ /* 0x000fe20000000000 */
[--C-:B------:R-:W-:Y:S01]  /*2370*/  @!P1 IMAD.IADD R217, R217, 0x1, -R2.reuse ;  /* 0x00000001d9d99824 */ /* 0x100fe200078e0a02 */
[----:B------:R-:W-:Y:S01]  /*2380*/  LOP3.LUT R13, R6, 0x18c, RZ, 0xfc, !PT ;  /* 0x0000018c060d7812 */ /* 0x000fe200078efcff */
[--C-:B------:R-:W-:Y:S01]  /*2390*/  @!P5 IMAD.IADD R218, R218, 0x1, -R2.reuse ;  /* 0x00000001dadad824 */ /* 0x100fe200078e0a02 */
[C---:B------:R-:W-:Y:S01]  /*23a0*/  ISETP.GT.U32.AND P5, PT, R2.reuse, R60, PT ;  /* 0x0000003c0200720c */ /* 0x040fe20003fa4070 */
[----:B------:R-:W-:Y:S01]  /*23b0*/  @!P3 IMAD.IADD R219, R219, 0x1, -R2 ;  /* 0x00000001dbdbb824 */ /* 0x000fe200078e0a02 */
[----:B------:R-:W-:Y:S01]  /*23c0*/  IABS R223, R13 ;  /* 0x0000000d00df7213 */ /* 0x000fe20000000000 */
[----:B------:R-:W-:Y:S01]  /*23d0*/  @!P6 IMAD.MOV R217, RZ, RZ, -R217 ;  /* 0x000000ffffd9e224 */ /* 0x000fe200078e0ad9 */
[C---:B------:R-:W-:Y:S01]  /*23e0*/  ISETP.GT.U32.AND P6, PT, R2.reuse, R220, PT ;  /* 0x000000dc0200720c */ /* 0x040fe20003fc4070 */
[----:B------:R-:W-:Y:S01]  /*23f0*/  @!P0 IMAD.MOV R215, RZ, RZ, -R215 ;  /* 0x000000ffffd78224 */ /* 0x000fe200078e0ad7 */
[C---:B------:R-:W-:Y:S01]  /*2400*/  ISETP.GT.U32.AND P3, PT, R2.reuse, R219, PT ;  /* 0x000000db0200720c */ /* 0x040fe20003f64070 */
[----:B------:R-:W-:Y:S01]  /*2410*/  VIADD R0, R9, 0x19c ;  /* 0x0000019c09007836 */ /* 0x000fe20000000000 */
[----:B------:R-:W-:-:S04]  /*2420*/  ISETP.GT.U32.AND P0, PT, R2, R61, PT ;  /* 0x0000003d0200720c */ /* 0x000fc80003f04070 */
[----:B------:R-:W-:Y:S01]  /*2430*/  ISETP.GE.AND P1, PT, R0, RZ, PT ;  /* 0x000000ff0000720c */ /* 0x000fe20003f26270 */
[----:B------:R-:W-:Y:S01]  /*2440*/  @!P5 IMAD.IADD R60, R60, 0x1, -R2 ;  /* 0x000000013c3cd824 */ /* 0x000fe200078e0a02 */
[----:B------:R-:W-:Y:S01]  /*2450*/  IABS R221, R0 ;  /* 0x0000000000dd7213 */ /* 0x000fe20000000000 */
[----:B------:R-:W-:-:S03]  /*2460*/  IMAD.HI.U32 R0, R3, R59, RZ ;  /* 0x0000003b03007227 */ /* 0x000fc600078e00ff */
[----:B------:R-:W-:Y:S01]  /*2470*/  ISETP.GT.U32.AND P5, PT, R2, R60, PT ;  /* 0x0000003c0200720c */ /* 0x000fe20003fa4070 */
[--C-:B------:R-:W-:Y:S02]  /*2480*/  @!P6 IMAD.IADD R220, R220, 0x1, -R2.reuse ;  /* 0x00000001dcdce824 */ /* 0x100fe400078e0a02 */
[----:B------:R-:W-:Y:S01]  /*2490*/  @!P3 IMAD.IADD R219, R219, 0x1, -R2 ;  /* 0x00000001dbdbb824 */ /* 0x000fe200078e0a02 */
[----:B------:R-:W-:Y:S01]  /*24a0*/  ISETP.GE.AND P3, PT, R4, RZ, PT ;  /* 0x000000ff0400720c */ /* 0x000fe20003f66270 */
[----:B------:R-:W-:Y:S01]  /*24b0*/  IMAD.HI.U32 R4, R3, R58, RZ ;  /* 0x0000003a03047227 */ /* 0x000fe200078e00ff */
[----:B------:R-:W-:-:S03]  /*24c0*/  ISETP.GT.U32.AND P6, PT, R2, R220, PT ;  /* 0x000000dc0200720c */ /* 0x000fc60003fc4070 */
[----:B------:R-:W-:Y:S01]  /*24d0*/  @!P0 IMAD.IADD R61, R61, 0x1, -R2 ;  /* 0x000000013d3d8824 */ /* 0x000fe200078e0a02 */
[----:B------:R-:W-:Y:S01]  /*24e0*/  ISETP.GE.AND P0, PT, R10, RZ, PT ;  /* 0x000000ff0a00720c */ /* 0x000fe20003f06270 */
[----:B------:R-:W-:Y:S02]  /*24f0*/  IMAD.MOV R10, RZ, RZ, -R0 ;  /* 0x000000ffff0a7224 */ /* 0x000fe400078e0a00 */
[----:B------:R-:W-:Y:S02]  /*2500*/  IMAD.MOV R11, RZ, RZ, -R4 ;  /* 0x000000ffff0b7224 */ /* 0x000fe400078e0a04 */
[----:B------:R-:W-:Y:S01]  /*2510*/  @!P2 IMAD.MOV R61, RZ, RZ, -R61 ;  /* 0x000000ffff3da224 */ /* 0x000fe200078e0a3d */
[----:B------:R-:W-:Y:S01]  /*2520*/  ISETP.GE.AND P2, PT, R14, RZ, PT ;  /* 0x000000ff0e00720c */ /* 0x000fe20003f46270 */
[----:B------:R-:W-:Y:S01]  /*2530*/  IMAD R59, R2, R10, R59 ;  /* 0x0000000a023b7224 */ /* 0x000fe200078e023b */
[----:B------:R-:W-:Y:S01]  /*2540*/  LOP3.LUT R14, R6, 0x188, RZ, 0xfc, !PT ;  /* 0x00000188060e7812 */ /* 0x000fe200078efcff */
[----:B------:R-:W-:-:S03]  /*2550*/  IMAD.HI.U32 R0, R3, R221, RZ ;  /* 0x000000dd03007227 */ /* 0x000fc600078e00ff */
[----:B------:R-:W-:Y:S01]  /*2560*/  IABS R56, R14 ;  /* 0x0000000e00387213 */ /* 0x000fe20000000000 */
[----:B------:R-:W-:Y:S02]  /*2570*/  IMAD R58, R2, R11, R58 ;  /* 0x0000000b023a7224 */ /* 0x000fe400078e023a */
[----:B------:R-:W-:Y:S01]  /*2580*/  @!P5 IMAD.IADD R60, R60, 0x1, -R2 ;  /* 0x000000013c3cd824 */ /* 0x000fe200078e0a02 */
[----:B------:R-:W-:Y:S01]  /*2590*/  ISETP.GT.U32.AND P5, PT, R2, R59, PT ;  /* 0x0000003b0200720c */ /* 0x000fe20003fa4070 */
[----:B------:R-:W-:Y:S02]  /*25a0*/  IMAD.MOV R0, RZ, RZ, -R0 ;  /* 0x000000ffff007224 */ /* 0x000fe400078e0a00 */
[----:B------:R-:W-:Y:S01]  /*25b0*/  @!P6 IMAD.IADD R220, R220, 0x1, -R2 ;  /* 0x00000001dcdce824 */ /* 0x000fe200078e0a02 */
[C---:B------:R-:W-:Y:S01]  /*25c0*/  ISETP.GT.U32.AND P6, PT, R2.reuse, R58, PT ;  /* 0x0000003a0200720c */ /* 0x040fe20003fc4070 */
[----:B------:R-:W-:Y:S01]  /*25d0*/  IMAD R221, R2, R0, R221 ;  /* 0x0000000002dd7224 */ /* 0x000fe200078e02dd */
[----:B------:R-:W-:Y:S01]  /*25e0*/  LOP3.LUT R0, R6, 0x194, RZ, 0xfc, !PT ;  /* 0x0000019406007812 */ /* 0x000fe200078efcff */
[----:B------:R-:W-:-:S02]  /*25f0*/  @!P2 IMAD.MOV R60, RZ, RZ, -R60 ;  /* 0x000000ffff3ca224 */ /* 0x000fc400078e0a3c */
[----:B------:R-:W-:Y:S01]  /*2600*/  @!P4 IMAD.MOV R219, RZ, RZ, -R219 ;  /* 0x000000ffffdbc224 */ /* 0x000fe200078e0adb */
[----:B------:R-:W-:Y:S01]  /*2610*/  ISETP.GT.U32.AND P2, PT, R2, R221, PT ;  /* 0x000000dd0200720c */ /* 0x000fe20003f44070 */
[----:B------:R-:W-:Y:S01]  /*2620*/  @!P0 IMAD.MOV R218, RZ, RZ, -R218 ;  /* 0x000000ffffda8224 */ /* 0x000fe200078e0ada */
[----:B------:R-:W-:Y:S01]  /*2630*/  ISETP.GE.AND P4, PT, R12, RZ, PT ;  /* 0x000000ff0c00720c */ /* 0x000fe20003f86270 */
[--C-:B------:R-:W-:Y:S01]  /*2640*/  @!P5 IMAD.IADD R59, R59, 0x1, -R2.reuse ;  /* 0x000000013b3bd824 */ /* 0x100fe200078e0a02 */
[----:B------:R-:W-:Y:S01]  /*2650*/  IABS R222, R0 ;  /* 0x0000000000de7213 */ /* 0x000fe20000000000 */
[----:B------:R-:W-:Y:S01]  /*2660*/  IMAD.HI.U32 R4, R3, R56, RZ ;  /* 0x0000003803047227 */ /* 0x000fe200078e00ff */
[----:B------:R-:W-:Y:S02]  /*2670*/  LOP3.LUT R12, R6, 0x190, RZ, 0xfc, !PT ;  /* 0x00000190060c7812 */ /* 0x000fe400078efcff */
[----:B------:R-:W-:Y:S01]  /*2680*/  ISETP.GE.AND P5, PT, R0, RZ, PT ;  /* 0x000000ff0000720c */ /* 0x000fe20003fa6270 */
[----:B------:R-:W-:Y:S01]  /*2690*/  @!P6 IMAD.IADD R58, R58, 0x1, -R2 ;  /* 0x000000013a3ae824 */ /* 0x000fe200078e0a02 */
[----:B------:R-:W-:Y:S01]  /*26a0*/  ISETP.GE.AND P0, PT, R15, RZ, PT ;  /* 0x000000ff0f00720c */ /* 0x000fe20003f06270 */
[----:B------:R-:W-:Y:S01]  /*26b0*/  IMAD.HI.U32 R0, R3, R222, RZ ;  /* 0x000000de03007227 */ /* 0x000fe200078e00ff */
[----:B------:R-:W-:-:S02]  /*26c0*/  IABS R57, R12 ;  /* 0x0000000c00397213 */ /* 0x000fc40000000000 */
[----:B------:R-:W-:Y:S01]  /*26d0*/  ISETP.GT.U32.AND P6, PT, R2, R58, PT ;  /* 0x0000003a0200720c */ /* 0x000fe20003fc4070 */
[----:B------:R-:W-:Y:S02]  /*26e0*/  IMAD.MOV R11, RZ, RZ, -R0 ;  /* 0x000000ffff0b7224 */ /* 0x000fe400078e0a00 */
[----:B------:R-:W-:-:S04]  /*26f0*/  IMAD.HI.U32 R0, R3, R57, RZ ;  /* 0x0000003903007227 */ /* 0x000fc800078e00ff */
[----:B------:R-:W-:Y:S01]  /*2700*/  @!P2 IMAD.IADD R221, R221, 0x1, -R2 ;  /* 0x00000001dddda824 */ /* 0x000fe200078e0a02 */
[C---:B------:R-:W-:Y:S01]  /*2710*/  ISETP.GT.U32.AND P2, PT, R2.reuse, R59, PT ;  /* 0x0000003b0200720c */ /* 0x040fe20003f44070 */
[----:B------:R-:W-:Y:S02]  /*2720*/  IMAD.MOV R10, RZ, RZ, -R0 ;  /* 0x000000ffff0a7224 */ /* 0x000fe400078e0a00 */
[----:B------:R-:W-:Y:S01]  /*2730*/  @!P0 IMAD.MOV R220, RZ, RZ, -R220 ;  /* 0x000000ffffdc8224 */ /* 0x000fe200078e0adc */
[C---:B------:R-:W-:Y:S01]  /*2740*/  ISETP.GT.U32.AND P0, PT, R2.reuse, R221, PT ;  /* 0x000000dd0200720c */ /* 0x040fe20003f04070 */
[----:B------:R-:W-:Y:S01]  /*2750*/  IMAD R57, R2, R10, R57 ;  /* 0x0000000a02397224 */ /* 0x000fe200078e0239 */
[----:B------:R-:W-:Y:S01]  /*2760*/  LOP3.LUT R10, R6, 0x184, RZ, 0xfc, !PT ;  /* 0x00000184060a7812 */ /* 0x000fe200078efcff */
[----:B------:R-:W-:Y:S02]  /*2770*/  IMAD R222, R2, R11, R222 ;  /* 0x0000000b02de7224 */ /* 0x000fe400078e02de */
[----:B------:R-:W-:Y:S01]  /*2780*/  @!P6 IMAD.IADD R58, R58, 0x1, -R2 ;  /* 0x000000013a3ae824 */ /* 0x000fe200078e0a02 */
[----:B------:R-:W-:Y:S01]  /*2790*/  ISETP.GT.U32.AND P6, PT, R2, R57, PT ;  /* 0x000000390200720c */ /* 0x000fe20003fc4070 */
[----:B------:R-:W-:Y:S01]  /*27a0*/  IMAD.HI.U32 R0, R3, R223, RZ ;  /* 0x000000df03007227 */ /* 0x000fe200078e00ff */
[----:B------:R-:W-:-:S03]  /*27b0*/  IABS R224, R10 ;  /* 0x0000000a00e07213 */ /* 0x000fc60000000000 */
[----:B------:R-:W-:Y:S01]  /*27c0*/  @!P2 IMAD.IADD R59, R59, 0x1, -R2 ;  /* 0x000000013b3ba824 */ /* 0x000fe200078e0a02 */
[----:B------:R-:W-:Y:S01]  /*27d0*/  ISETP.GT.U32.AND P2, PT, R2, R222, PT ;  /* 0x000000de0200720c */ /* 0x000fe20003f44070 */
[----:B------:R-:W-:Y:S02]  /*27e0*/  IMAD.MOV R0, RZ, RZ, -R0 ;  /* 0x000000ffff007224 */ /* 0x000fe400078e0a00 */
[----:B------:R-:W-:Y:S01]  /*27f0*/  @!P0 IMAD.IADD R221, R221, 0x1, -R2 ;  /* 0x00000001dddd8824 */ /* 0x000fe200078e0a02 */
[----:B------:R-:W-:Y:S01]  /*2800*/  ISETP.GE.AND P0, PT, R12, RZ, PT ;  /* 0x000000ff0c00720c */ /* 0x000fe20003f06270 */
[----:B------:R-:W-:Y:S01]  /*2810*/  IMAD.MOV R11, RZ, RZ, -R4 ;  /* 0x000000ffff0b7224 */ /* 0x000fe200078e0a04 */
[----:B------:R-:W-:Y:S01]  /*2820*/  LOP3.LUT R12, R6, 0x180, RZ, 0xfc, !PT ;  /* 0x00000180060c7812 */ /* 0x000fe200078efcff */
[C---:B------:R-:W-:Y:S02]  /*2830*/  IMAD R223, R2.reuse, R0, R223 ;  /* 0x0000000002df7224 */ /* 0x040fe400078e02df */
[----:B------:R-:W-:Y:S01]  /*2840*/  VIADD R0, R9, 0x17c ;  /* 0x0000017c09007836 */ /* 0x000fe20000000000 */
[----:B------:R-:W-:Y:S01]  /*2850*/  IABS R55, R12 ;  /* 0x0000000c00377213 */ /* 0x000fe20000000000 */
[----:B------:R-:W-:-:S02]  /*2860*/  IMAD R56, R2, R11, R56 ;  /* 0x0000000b02387224 */ /* 0x000fc400078e0238 */
[--C-:B------:R-:W-:Y:S01]  /*2870*/  @!P6 IMAD.IADD R57, R57, 0x1, -R2.reuse ;  /* 0x000000013939e824 */ /* 0x100fe200078e0a02 */
[----:B------:R-:W-:Y:S01]  /*2880*/  IABS R225, R0 ;  /* 0x0000000000e17213 */ /* 0x000fe20000000000 */
[----:B------:R-:W-:Y:S01]  /*2890*/  @!P1 IMAD.MOV R221, RZ, RZ, -R221 ;  /* 0x000000ffffdd9224 */ /* 0x000fe200078e0add */
[----:B------:R-:W-:Y:S01]  /*28a0*/  ISETP.GT.U32.AND P1, PT, R2, R223, PT ;  /* 0x000000df0200720c */ /* 0x000fe20003f24070 */
[----:B------:R-:W-:Y:S01]  /*28b0*/  @!P2 IMAD.IADD R222, R222, 0x1, -R2 ;  /* 0x00000001dedea824 */ /* 0x000fe200078e0a02 */
[----:B------:R-:W-:Y:S01]  /*28c0*/  ISETP.GE.AND P2, PT, R0, RZ, PT ;  /* 0x000000ff0000720c */ /* 0x000fe20003f46270 */
[----:B------:R-:W-:Y:S01]  /*28d0*/  @!P4 IMAD.MOV R58, RZ, RZ, -R58 ;  /* 0x000000ffff3ac224 */ /* 0x000fe200078e0a3a */
[C---:B------:R-:W-:Y:S01]  /*28e0*/  ISETP.GT.U32.AND P6, PT, R2.reuse, R57, PT ;  /* 0x000000390200720c */ /* 0x040fe20003fc4070 */
[----:B------:R-:W-:Y:S01]  /*28f0*/  IMAD.HI.U32 R0, R3, R224, RZ ;  /* 0x000000e003007227 */ /* 0x000fe200078e00ff */
[----:B------:R-:W-:-:S03]  /*2900*/  ISETP.GT.U32.AND P4, PT, R2, R56, PT ;  /* 0x000000380200720c */ /* 0x000fc60003f84070 */
[----:B------:R-:W-:Y:S01]  /*2910*/  @!P3 IMAD.MOV R59, RZ, RZ, -R59 ;  /* 0x000000ffff3bb224 */ /* 0x000fe200078e0a3b */
[----:B------:R-:W-:Y:S01]  /*2920*/  ISETP.GT.U32.AND P3, PT, R2, R222, PT ;  /* 0x000000de0200720c */ /* 0x000fe20003f64070 */
[----:B------:R-:W-:Y:S02]  /*2930*/  IMAD.MOV R11, RZ, RZ, -R0 ;  /* 0x000000ffff0b7224 */ /* 0x000fe400078e0a00 */
[----:B------:R-:W-:Y:S01]  /*2940*/  @!P1 IMAD.IADD R223, R223, 0x1, -R2 ;  /* 0x00000001dfdf9824 */ /* 0x000fe200078e0a02 */
[----:B------:R-:W-:Y:S01]  /*2950*/  ISETP.GE.AND P1, PT, R14, RZ, PT ;  /* 0x000000ff0e00720c */ /* 0x000fe20003f26270 */
[----:B------:R-:W-:Y:S01]  /*2960*/  IMAD R224, R2, R11, R224 ;  /* 0x0000000b02e07224 */ /* 0x000fe200078e02e0 */
[----:B------:R-:W-:Y:S01]  /*2970*/  LOP3.LUT R14, R6, 0x174, RZ, 0xfc, !PT ;  /* 0x00000174060e7812 */ /* 0x000fe200078efcff */
[--C-:B------:R-:W-:Y:S02]  /*2980*/  @!P6 IMAD.IADD R57, R57, 0x1, -R2.reuse ;  /* 0x000000013939e824 */ /* 0x100fe400078e0a02 */
[----:B------:R-:W-:Y:S01]  /*2990*/  @!P4 IMAD.IADD R56, R56, 0x1, -R2 ;  /* 0x000000013838c824 */ /* 0x000fe200078e0a02 */
[C---:B------:R-:W-:Y:S01]  /*29a0*/  ISETP.GT.U32.AND P6, PT, R2.reuse, R224, PT ;  /* 0x000000e00200720c */ /* 0x040fe20003fc4070 */
[----:B------:R-:W-:Y:S01]  /*29b0*/  IMAD.HI.U32 R0, R3, R55, RZ ;  /* 0x0000003703007227 */ /* 0x000fe200078e00ff */
[----:B------:R-:W-:-:S02]  /*29c0*/  ISETP.GT.U32.AND P4, PT, R2, R223, PT ;  /* 0x000000df0200720c */ /* 0x000fc40003f84070 */
[----:B------:R-:W-:Y:S01]  /*29d0*/  IABS R226, R14 ;  /* 0x0000000e00e27213 */ /* 0x000fe20000000000 */
[----:B------:R-:W-:Y:S01]  /*29e0*/  @!P3 IMAD.IADD R222, R222, 0x1, -R2 ;  /* 0x00000001dedeb824 */ /* 0x000fe200078e0a02 */
[----:B------:R-:W-:Y:S01]  /*29f0*/  ISETP.GE.AND P3, PT, R13, RZ, PT ;  /* 0x000000ff0d00720c */ /* 0x000fe20003f66270 */
[----:B------:R-:W-:Y:S01]  /*2a00*/  IMAD.HI.U32 R4, R3, R225, RZ ;  /* 0x000000e103047227 */ /* 0x000fe200078e00ff */
[----:B------:R-:W-:-:S03]  /*2a10*/  LOP3.LUT R13, R6, 0x178, RZ, 0xfc, !PT ;  /* 0x00000178060d7812 */ /* 0x000fc600078efcff */
[----:B------:R-:W-:Y:S01]  /*2a20*/  IMAD.MOV R0, RZ, RZ, -R0 ;  /* 0x000000ffff007224 */ /* 0x000fe200078e0a00 */
[----:B------:R-:W-:Y:S01]  /*2a30*/  IABS R54, R13 ;  /* 0x0000000d00367213 */ /* 0x000fe20000000000 */
[----:B------:R-:W-:Y:S02]  /*2a40*/  IMAD.MOV R4, RZ, RZ, -R4 ;  /* 0x000000ffff047224 */ /* 0x000fe400078e0a04 */
[C---:B------:R-:W-:Y:S02]  /*2a50*/  IMAD R55, R2.reuse, R0, R55 ;  /* 0x0000000002377224 */ /* 0x040fe400078e0237 */
[----:B------:R-:W-:Y:S02]  /*2a60*/  IMAD R225, R2, R4, R225 ;  /* 0x0000000402e17224 */ /* 0x000fe400078e02e1 */
[--C-:B------:R-:W-:Y:S02]  /*2a70*/  @!P6 IMAD.IADD R224, R224, 0x1, -R2.reuse ;  /* 0x00000001e0e0e824 */ /* 0x100fe400078e0a02 */
[----:B------:R-:W-:Y:S01]  /*2a80*/  @!P4 IMAD.IADD R223, R223, 0x1, -R2 ;  /* 0x00000001dfdfc824 */ /* 0x000fe200078e0a02 */
[C---:B------:R-:W-:Y:S01]  /*2a90*/  ISETP.GT.U32.AND P4, PT, R2.reuse, R55, PT ;  /* 0x000000370200720c */ /* 0x040fe20003f84070 */
[----:B------:R-:W-:Y:S01]  /*2aa0*/  @!P5 IMAD.MOV R222, RZ, RZ, -R222 ;  /* 0x000000ffffded224 */ /* 0x000fe200078e0ade */
[C---:B------:R-:W-:Y:S01]  /*2ab0*/  ISETP.GT.U32.AND P6, PT, R2.reuse, R224, PT ;  /* 0x000000e00200720c */ /* 0x040fe20003fc4070 */
[----:B------:R-:W-:Y:S01]  /*2ac0*/  @!P3 IMAD.MOV R223, RZ, RZ, -R223 ;  /* 0x000000ffffdfb224 */ /* 0x000fe200078e0adf */
[C---:B------:R-:W-:Y:S01]  /*2ad0*/  ISETP.GT.U32.AND P3, PT, R2.reuse, R225, PT ;  /* 0x000000e10200720c */ /* 0x040fe20003f64070 */
[----:B------:R-:W-:Y:S01]  /*2ae0*/  IMAD.HI.U32 R4, R3, R226, RZ ;  /* 0x000000e203047227 */ /* 0x000fe200078e00ff */
[----:B------:R-:W-:-:S03]  /*2af0*/  ISETP.GT.U32.AND P5, PT, R2, R56, PT ;  /* 0x000000380200720c */ /* 0x000fc60003fa4070 */
[----:B------:R-:W-:Y:S01]  /*2b00*/  @!P0 IMAD.MOV R57, RZ, RZ, -R57 ;  /* 0x000000ffff398224 */ /* 0x000fe200078e0a39 */
[----:B------:R-:W-:Y:S01]  /*2b10*/  ISETP.GE.AND P0, PT, R10, RZ, PT ;  /* 0x000000ff0a00720c */ /* 0x000fe20003f06270 */
[----:B------:R-:W-:-:S04]  /*2b20*/  IMAD.HI.U32 R0, R3, R54, RZ ;  /* 0x0000003603007227 */ /* 0x000fc800078e00ff */
[--C-:B------:R-:W-:Y:S01]  /*2b30*/  @!P4 IMAD.IADD R55, R55, 0x1, -R2.reuse ;  /* 0x000000013737c824 */ /* 0x100fe200078e0a02 */
[----:B------:R-:W-:Y:S01]  /*2b40*/  ISETP.GE.AND P4, PT, R14, RZ, PT ;  /* 0x000000ff0e00720c */ /* 0x000fe20003f86270 */
[--C-:B------:R-:W-:Y:S01]  /*2b50*/  @!P6 IMAD.IADD R224, R224, 0x1, -R2.reuse ;  /* 0x00000001e0e0e824 */ /* 0x100fe200078e0a02 */
[----:B------:R-:W-:Y:S01]  /*2b60*/  ISETP.GE.AND P6, PT, R13, RZ, PT ;  /* 0x000000ff0d00720c */ /* 0x000fe20003fc6270 */
[----:B------:R-:W-:Y:S01]  /*2b70*/  @!P3 IMAD.IADD R225, R225, 0x1, -R2 ;  /* 0x00000001e1e1b824 */ /* 0x000fe200078e0a02 */
[----:B------:R-:W-:Y:S01]  /*2b80*/  ISETP.GT.U32.AND P3, PT, R2, R55, PT ;  /* 0x000000370200720c */ /* 0x000fe20003f64070 */
[----:B------:R-:W-:Y:S01]  /*2b90*/  IMAD.MOV R13, RZ, RZ, -R4 ;  /* 0x000000ffff0d7224 */ /* 0x000fe200078e0a04 */
[C---:B------:R-:W-:Y:S01]  /*2ba0*/  LOP3.LUT R4, R6.reuse, 0x170, RZ, 0xfc, !PT ;  /* 0x0000017006047812 */ /* 0x040fe200078efcff */
[----:B------:R-:W-:Y:S01]  /*2bb0*/  IMAD.MOV R11, RZ, RZ, -R0 ;  /* 0x000000ffff0b7224 */ /* 0x000fe200078e0a00 */
[----:B------:R-:W-:Y:S01]  /*2bc0*/  LOP3.LUT R14, R6, 0x164, RZ, 0xfc, !PT ;  /* 0x00000164060e7812 */ /* 0x000fe200078efcff */
[----:B------:R-:W-:Y:S01]  /*2bd0*/  @!P5 IMAD.IADD R56, R56, 0x1, -R2 ;  /* 0x000000013838d824 */ /* 0x000fe200078e0a02 */
[----:B------:R-:W-:Y:S01]  /*2be0*/  IABS R53, R4 ;  /* 0x0000000400357213 */ /* 0x000fe20000000000 */
[----:B------:R-:W-:Y:S01]  /*2bf0*/  IMAD R54, R2, R11, R54 ;  /* 0x0000000b02367224 */ /* 0x000fe200078e0236 */
[----:B------:R-:W-:Y:S01]  /*2c00*/  ISETP.GE.AND P5, PT, R12, RZ, PT ;  /* 0x000000ff0c00720c */ /* 0x000fe20003fa6270 */
[----:B------:R-:W-:Y:S01]  /*2c10*/  IMAD R226, R2, R13, R226 ;  /* 0x0000000d02e27224 */ /* 0x000fe200078e02e2 */
[C---:B------:R-:W-:Y:S01]  /*2c20*/  LOP3.LUT R11, R6.reuse, 0x16c, RZ, 0xfc, !PT ;  /* 0x0000016c060b7812 */ /* 0x040fe200078efcff */
[----:B------:R-:W-:Y:S01]  /*2c30*/  IMAD.HI.U32 R0, R3, R53, RZ ;  /* 0x0000003503007227 */ /* 0x000fe200078e00ff */
[----:B------:R-:W-:-:S02]  /*2c40*/  LOP3.LUT R12, R6, 0x168, RZ, 0xfc, !PT ;  /* 0x00000168060c7812 */ /* 0x000fc400078efcff */
[----:B------:R-:W-:Y:S01]  /*2c50*/  IABS R227, R11 ;  /* 0x0000000b00e37213 */ /* 0x000fe20000000000 */
[----:B------:R-:W-:Y:S01]  /*2c60*/  @!P0 IMAD.MOV R224, RZ, RZ, -R224 ;  /* 0x000000ffffe08224 */ /* 0x000fe200078e0ae0 */
[C---:B------:R-:W-:Y:S01]  /*2c70*/  ISETP.GT.U32.AND P0, PT, R2.reuse, R54, PT ;  /* 0x000000360200720c */ /* 0x040fe20003f04070 */
[----:B------:R-:W-:Y:S01]  /*2c80*/  @!P3 IMAD.IADD R55, R55, 0x1, -R2 ;  /* 0x000000013737b824 */ /* 0x000fe200078e0a02 */
[C---:B------:R-:W-:Y:S01]  /*2c90*/  ISETP.GT.U32.AND P3, PT, R2.reuse, R226, PT ;  /* 0x000000e20200720c */ /* 0x040fe20003f64070 */
[----:B------:R-:W-:Y:S01]  /*2ca0*/  IMAD.MOV R0, RZ, RZ, -R0 ;  /* 0x000000ffff007224 */ /* 0x000fe200078e0a00 */
[----:B------:R-:W-:Y:S01]  /*2cb0*/  IABS R52, R12 ;  /* 0x0000000c00347213 */ /* 0x000fe20000000000 */
[----:B------:R-:W-:Y:S01]  /*2cc0*/  @!P1 IMAD.MOV R56, RZ, RZ, -R56 ;  /* 0x000000ffff389224 */ /* 0x000fe200078e0a38 */
[C---:B------:R-:W-:Y:S01]  /*2cd0*/  ISETP.GT.U32.AND P1, PT, R2.reuse, R225, PT ;  /* 0x000000e10200720c */ /* 0x040fe20003f24070 */
[----:B------:R-:W-:Y:S01]  /*2ce0*/  IMAD R53, R2, R0, R53 ;  /* 0x0000000002357224 */ /* 0x000fe200078e0235 */
[----:B------:R-:W-:Y:S01]  /*2cf0*/  IABS R228, R14 ;  /* 0x0000000e00e47213 */ /* 0x000fe20000000000 */
        /* <DEDUP_REMOVED lines=9> */
[----:B------:R-:W-:Y:S01]  /*2d90*/  @!P2 IMAD.MOV R225, RZ, RZ, -R225 ;  /* 0x000000ffffe1a224 */ /* 0x000fe200078e0ae1 */
[----:B------:R-:W-:Y:S01]  /*2da0*/  ISETP.GE.AND P1, PT, R4, RZ, PT ;  /* 0x000000ff0400720c */ /* 0x000fe20003f26270 */
[----:B------:R-:W-:Y:S01]  /*2db0*/  IMAD.HI.U32 R4, R3, R52, RZ ;  /* 0x0000003403047227 */ /* 0x000fe200078e00ff */
[----:B------:R-:W-:-:S03]  /*2dc0*/  ISETP.GE.AND P2, PT, R11, RZ, PT ;  /* 0x000000ff0b00720c */ /* 0x000fc60003f46270 */
[----:B------:R-:W-:Y:S02]  /*2dd0*/  @!P5 IMAD.IADD R53, R53, 0x1, -R2 ;  /* 0x000000013535d824 */ /* 0x000fe400078e0a02 */
[----:B------:R-:W-:Y:S02]  /*2de0*/  IMAD.MOV R11, RZ, RZ, -R4 ;  /* 0x000000ffff0b7224 */ /* 0x000fe400078e0a04 */
[C---:B------:R-:W-:Y:S01]  /*2df0*/  IMAD R227, R2.reuse, R0, R227 ;  /* 0x0000000002e37224 */ /* 0x040fe200078e02e3 */
[----:B------:R-:W-:Y:S01]  /*2e00*/  ISETP.GT.U32.AND P5, PT, R2, R53, PT ;  /* 0x000000350200720c */ /* 0x000fe20003fa4070 */
[----:B------:R-:W-:-:S04]  /*2e10*/  IMAD.HI.U32 R10, R3, R228, RZ ;  /* 0x000000e4030a7227 */ /* 0x000fc800078e00ff */
[----:B------:R-:W-:Y:S01]  /*2e20*/  @!P0 IMAD.IADD R54, R54, 0x1, -R2 ;  /* 0x0000000136368824 */ /* 0x000fe200078e0a02 */
[----:B------:R-:W-:Y:S01]  /*2e30*/  ISETP.GE.AND P0, PT, R12, RZ, PT ;  /* 0x000000ff0c00720c */ /* 0x000fe20003f06270 */
[----:B------:R-:W-:Y:S01]  /*2e40*/  IMAD R52, R2, R11, R52 ;  /* 0x0000000b02347224 */ /* 0x000fe200078e0234 */
        /* <DEDUP_REMOVED lines=8> */
[----:B------:R-:W-:Y:S01]  /*2ed0*/  LOP3.LUT R12, R6, 0x158, RZ, 0xfc, !PT ;  /* 0x00000158060c7812 */ /* 0x000fe200078efcff */
[----:B------:R-:W-:-:S02]  /*2ee0*/  @!P5 IMAD.IADD R53, R53, 0x1, -R2 ;  /* 0x000000013535d824 */ /* 0x000fc400078e0a02 */
[----:B------:R-:W-:Y:S01]  /*2ef0*/  VIADD R0, R9, 0x15c ;  /* 0x0000015c09007836 */ /* 0x000fe20000000000 */
[----:B------:R-:W-:Y:S01]  /*2f00*/  ISETP.GT.U32.AND P5, PT, R2, R228, PT ;  /* 0x000000e40200720c */ /* 0x000fe20003fa4070 */
[----:B------:R-:W-:Y:S01]  /*2f10*/  @!P4 IMAD.MOV R226, RZ, RZ, -R226 ;  /* 0x000000ffffe2c224 */ /* 0x000fe200078e0ae2 */
[----:B------:R-:W-:Y:S01]  /*2f20*/  IABS R50, R12 ;  /* 0x0000000c00327213 */ /* 0x000fe20000000000 */
[--C-:B------:R-:W-:Y:S01]  /*2f30*/  @!P3 IMAD.IADD R227, R227, 0x1, -R2.reuse ;  /* 0x00000001e3e3b824 */ /* 0x100fe200078e0a02 */
[----:B------:R-:W-:Y:S01]  /*2f40*/  IABS R229, R0 ;  /* 0x0000000000e57213 */ /* 0x000fe20000000000 */
[----:B------:R-:W-:Y:S01]  /*2f50*/  @!P1 IMAD.MOV R53, RZ, RZ, -R53 ;  /* 0x000000ffff359224 */ /* 0x000fe200078e0a35 */
[----:B------:R-:W-:Y:S01]  /*2f60*/  ISETP.GE.AND P4, PT, R0, RZ, PT ;  /* 0x000000ff0000720c */ /* 0x000fe20003f86270 */
[----:B------:R-:W-:Y:S01]  /*2f70*/  @!P6 IMAD.IADD R52, R52, 0x1, -R2 ;  /* 0x000000013434e824 */ /* 0x000fe200078e0a02 */
[----:B------:R-:W-:Y:S01]  /*2f80*/  ISETP.GT.U32.AND P3, PT, R2, R227, PT ;  /* 0x000000e30200720c */ /* 0x000fe20003f64070 */
[----:B------:R-:W-:Y:S01]  /*2f90*/  IMAD.HI.U32 R0, R3, R51, RZ ;  /* 0x0000003303007227 */ /* 0x000fe200078e00ff */
[----:B------:R-:W-:-:S02]  /*2fa0*/  ISETP.GE.AND P1, PT, R14, RZ, PT ;  /* 0x000000ff0e00720c */ /* 0x000fc40003f26270 */
[----:B------:R-:W-:Y:S01]  /*2fb0*/  ISETP.GT.U32.AND P6, PT, R2, R52, PT ;  /* 0x000000340200720c */ /* 0x000fe20003fc4070 */
[----:B------:R-:W-:Y:S01]  /*2fc0*/  @!P5 IMAD.IADD R228, R228, 0x1, -R2 ;  /* 0x00000001e4e4d824 */ /* 0x000fe200078e0a02 */
[----:B------:R-:W-:Y:S01]  /*2fd0*/  LOP3.LUT R14, R6, 0x144, RZ, 0xfc, !PT ;  /* 0x00000144060e7812 */ /* 0x000fe200078efcff */
[----:B------:R-:W-:-:S03]  /*2fe0*/  IMAD.HI.U32 R4, R3, R229, RZ ;  /* 0x000000e503047227 */ /* 0x000fc600078e00ff */
[----:B------:R-:W-:Y:S01]  /*2ff0*/  ISETP.GT.U32.AND P5, PT, R2, R228, PT ;  /* 0x000000e40200720c */ /* 0x000fe20003fa4070 */
[----:B------:R-:W-:Y:S01]  /*3000*/  IMAD.MOV R0, RZ, RZ, -R0 ;  /* 0x000000ffff007224 */ /* 0x000fe200078e0a00 */
[----:B------:R-:W-:Y:S01]  /*3010*/  IABS R232, R14 ;  /* 0x0000000e00e87213 */ /* 0x000fe20000000000 */
[----:B------:R-:W-:-:S04]  /*3020*/  IMAD.HI.U32 R10, R3, R50, RZ ;  /* 0x00000032030a7227 */ /* 0x000fc800078e00ff */
[----:B------:R-:W-:Y:S02]  /*3030*/  IMAD.MOV R4, RZ, RZ, -R4 ;  /* 0x000000ffff047224 */ /* 0x000fe400078e0a04 */
[----:B------:R-:W-:Y:S01]  /*3040*/  IMAD R51, R2, R0, R51 ;  /* 0x0000000002337224 */ /* 0x000fe200078e0233 */
[----:B------:R-:W-:Y:S01]  /*3050*/  LOP3.LUT R0, R6, 0x154, RZ, 0xfc, !PT ;  /* 0x0000015406007812 */ /* 0x000fe200078efcff */
[----:B------:R-:W-:Y:S01]  /*3060*/  @!P3 IMAD.IADD R227, R227, 0x1, -R2 ;  /* 0x00000001e3e3b824 */ /* 0x000fe200078e0a02 */
[----:B------:R-:W-:Y:S01]  /*3070*/  ISETP.GE.AND P3, PT, R11, RZ, PT ;  /* 0x000000ff0b00720c */ /* 0x000fe20003f66270 */
[----:B------:R-:W-:Y:S01]  /*3080*/  IMAD.MOV R11, RZ, RZ, -R10 ;  /* 0x000000ffff0b7224 */ /* 0x000fe200078e0a0a */
[----:B------:R-:W-:Y:S01]  /*3090*/  IABS R230, R0 ;  /* 0x0000000000e67213 */ /* 0x000fe20000000000 */
[----:B------:R-:W-:Y:S01]  /*30a0*/  IMAD R229, R2, R4, R229 ;  /* 0x0000000402e57224 */ /* 0x000fe200078e02e5 */
[----:B------:R-:W-:Y:S01]  /*30b0*/  LOP3.LUT R4, R6, 0x150, RZ, 0xfc, !PT ;  /* 0x0000015006047812 */ /* 0x000fe200078efcff */
[----:B------:R-:W-:Y:S01]  /*30c0*/  @!P6 IMAD.IADD R52, R52, 0x1, -R2 ;  /* 0x000000013434e824 */ /* 0x000fe200078e0a02 */
[C---:B------:R-:W-:Y:S01]  /*30d0*/  ISETP.GT.U32.AND P6, PT, R2.reuse, R51, PT ;  /* 0x000000330200720c */ /* 0x040fe20003fc4070 */
[C---:B------:R-:W-:Y:S01]  /*30e0*/  IMAD R50, R2.reuse, R11, R50 ;  /* 0x0000000b02327224 */ /* 0x040fe200078e0232 */
[----:B------:R-:W-:Y:S01]  /*30f0*/  IABS R49, R4 ;  /* 0x0000000400317213 */ /* 0x000fe20000000000 */
[----:B------:R-:W-:Y:S01]  /*3100*/  @!P2 IMAD.MOV R227, RZ, RZ, -R227 ;  /* 0x000000ffffe3a224 */ /* 0x000fe200078e0ae3 */
[----:B------:R-:W-:Y:S01]  /*3110*/  ISETP.GT.U32.AND P2, PT, R2, R229, PT ;  /* 0x000000e50200720c */ /* 0x000fe20003f44070 */
[----:B------:R-:W-:Y:S01]  /*3120*/  @!P5 IMAD.IADD R228, R228, 0x1, -R2 ;  /* 0x00000001e4e4d824 */ /* 0x000fe200078e0a02 */
[----:B------:R-:W-:Y:S01]  /*3130*/  ISETP.GT.U32.AND P5, PT, R2, R50, PT ;  /* 0x000000320200720c */ /* 0x000fe20003fa4070 */
[----:B------:R-:W-:Y:S01]  /*3140*/  @!P0 IMAD.MOV R52, RZ, RZ, -R52 ;  /* 0x000000ffff348224 */ /* 0x000fe200078e0a34 */
[----:B------:R-:W-:Y:S01]  /*3150*/  LOP3.LUT R10, R6, 0x14c, RZ, 0xfc, !PT ;  /* 0x0000014c060a7812 */ /* 0x000fe200078efcff */
[----:B------:R-:W-:Y:S01]  /*3160*/  @!P1 IMAD.MOV R228, RZ, RZ, -R228 ;  /* 0x000000ffffe49224 */ /* 0x000fe200078e0ae4 */
[----:B------:R-:W-:-:S02]  /*3170*/  ISETP.GE.AND P0, PT, R12, RZ, PT ;  /* 0x000000ff0c00720c */ /* 0x000fc40003f06270 */
[----:B------:R-:W-:Y:S01]  /*3180*/  IABS R231, R10 ;  /* 0x0000000a00e77213 */ /* 0x000fe20000000000 */
[----:B------:R-:W-:Y:S01]  /*3190*/  @!P6 IMAD.IADD R51, R51, 0x1, -R2 ;  /* 0x000000013333e824 */ /* 0x000fe200078e0a02 */
[----:B------:R-:W-:Y:S01]  /*31a0*/  ISETP.GE.AND P6, PT, R0, RZ, PT ;  /* 0x000000ff0000720c */ /* 0x000fe20003fc6270 */
[----:B------:R-:W-:Y:S01]  /*31b0*/  IMAD.HI.U32 R0, R3, R230, RZ ;  /* 0x000000e603007227 */ /* 0x000fe200078e00ff */
[----:B------:R-:W-:-:S03]  /*31c0*/  LOP3.LUT R12, R6, 0x148, RZ, 0xfc, !PT ;  /* 0x00000148060c7812 */ /* 0x000fc600078efcff */
[--C-:B------:R-:W-:Y:S01]  /*31d0*/  @!P2 IMAD.IADD R229, R229, 0x1, -R2.reuse ;  /* 0x00000001e5e5a824 */ /* 0x100fe200078e0a02 */
[----:B------:R-:W-:Y:S01]  /*31e0*/  ISETP.GT.U32.AND P2, PT, R2, R51, PT ;  /* 0x000000330200720c */ /* 0x000fe20003f44070 */
[----:B------:R-:W-:Y:S01]  /*31f0*/  @!P5 IMAD.IADD R50, R50, 0x1, -R2 ;  /* 0x000000013232d824 */ /* 0x000fe200078e0a02 */
[----:B------:R-:W-:Y:S01]  /*3200*/  IABS R48, R12 ;  /* 0x0000000c00307213 */ /* 0x000fe20000000000 */
[----:B------:R-:W-:Y:S01]  /*3210*/  IMAD.MOV R11, RZ, RZ, -R0 ;  /* 0x000000ffff0b7224 */ /* 0x000fe200078e0a00 */
[C---:B------:R-:W-:Y:S01]  /*3220*/  ISETP.GT.U32.AND P5, PT, R2.reuse, R229, PT ;  /* 0x000000e50200720c */ /* 0x040fe20003fa4070 */
[----:B------:R-:W-:Y:S01]  /*3230*/  IMAD.HI.U32 R0, R3, R49, RZ ;  /* 0x0000003103007227 */ /* 0x000fe200078e00ff */
[----:B------:R-:W-:-:S03]  /*3240*/  ISETP.GT.U32.AND P1, PT, R2, R50, PT ;  /* 0x000000320200720c */ /* 0x000fc60003f24070 */
[----:B------:R-:W-:Y:S02]  /*3250*/  IMAD.MOV R0, RZ, RZ, -R0 ;  /* 0x000000ffff007224 */ /* 0x000fe400078e0a00 */
[C---:B------:R-:W-:Y:S02]  /*3260*/  IMAD R230, R2.reuse, R11, R230 ;  /* 0x0000000b02e67224 */ /* 0x040fe400078e02e6 */
[C---:B------:R-:W-:Y:S02]  /*3270*/  IMAD R49, R2.reuse, R0, R49 ;  /* 0x0000000002317224 */ /* 0x040fe400078e0231 */
[--C-:B------:R-:W-:Y:S01]  /*3280*/  @!P2 IMAD.IADD R51, R51, 0x1, -R2.reuse ;  /* 0x000000013333a824 */ /* 0x100fe200078e0a02 */
[C---:B------:R-:W-:Y:S01]  /*3290*/  ISETP.GT.U32.AND P2, PT, R2.reuse, R230, PT ;  /* 0x000000e60200720c */ /* 0x040fe20003f44070 */
        /* <DEDUP_REMOVED lines=8> */
[--C-:B------:R-:W-:Y:S02]  /*3320*/  @!P5 IMAD.IADD R49, R49, 0x1, -R2.reuse ;  /* 0x000000013131d824 */ /* 0x100fe400078e0a02 */
[----:B------:R-:W-:Y:S01]  /*3330*/  @!P1 IMAD.IADD R50, R50, 0x1, -R2 ;  /* 0x0000000132329824 */ /* 0x000fe200078e0a02 */
[C---:B------:R-:W-:Y:S01]  /*3340*/  ISETP.GT.U32.AND P5, PT, R2.reuse, R230, PT ;  /* 0x000000e60200720c */ /* 0x040fe20003fa4070 */
[----:B------:R-:W-:Y:S01]  /*3350*/  @!P4 IMAD.MOV R229, RZ, RZ, -R229 ;  /* 0x000000ffffe5c224 */ /* 0x000fe200078e0ae5 */
[----:B------:R-:W-:Y:S01]  /*3360*/  ISETP.GT.U32.AND P3, PT, R2, R49, PT ;  /* 0x000000310200720c */ /* 0x000fe20003f64070 */
[----:B------:R-:W-:Y:S01]  /*3370*/  IMAD.HI.U32 R0, R3, R48, RZ ;  /* 0x0000003003007227 */ /* 0x000fe200078e00ff */
[----:B------:R-:W-:-:S02]  /*3380*/  ISETP.GE.AND P1, PT, R4, RZ, PT ;  /* 0x000000ff0400720c */ /* 0x000fc40003f26270 */
[----:B------:R-:W-:Y:S01]  /*3390*/  ISETP.GT.U32.AND P4, PT, R2, R231, PT ;  /* 0x000000e70200720c */ /* 0x000fe20003f84070 */
[----:B------:R-:W-:-:S04]  /*33a0*/  IMAD.HI.U32 R4, R3, R232, RZ ;  /* 0x000000e803047227 */ /* 0x000fc800078e00ff */
        /* <DEDUP_REMOVED lines=15> */
[----:B------:R-:W-:Y:S01]  /*34a0*/  ISETP.GT.U32.AND P4, PT, R2, R231, PT ;  /* 0x000000e70200720c */ /* 0x000fe20003f84070 */
[----:B------:R-:W-:Y:S01]  /*34b0*/  VIADD R0, R9, 0x13c ;  /* 0x0000013c09007836 */ /* 0x000fe20000000000 */
[----:B------:R-:W-:Y:S01]  /*34c0*/  ISETP.GE.AND P0, PT, R12, RZ, PT ;  /* 0x000000ff0c00720c */ /* 0x000fe20003f06270 */
[----:B------:R-:W-:Y:S01]  /*34d0*/  @!P1 IMAD.MOV R49, RZ, RZ, -R49 ;  /* 0x000000ffff319224 */ /* 0x000fe200078e0a31 */
[----:B------:R-:W-:-:S02]  /*34e0*/  LOP3.LUT R12, R6, 0x138, RZ, 0xfc, !PT ;  /* 0x00000138060c7812 */ /* 0x000fc400078efcff */
[----:B------:R-:W-:Y:S01]  /*34f0*/  ISETP.GE.AND P5, PT, R0, RZ, PT ;  /* 0x000000ff0000720c */ /* 0x000fe20003fa6270 */
[--C-:B------:R-:W-:Y:S01]  /*3500*/  @!P3 IMAD.IADD R48, R48, 0x1, -R2.reuse ;  /* 0x000000013030b824 */ /* 0x100fe200078e0a02 */
[----:B------:R-:W-:Y:S02]  /*3510*/  IABS R46, R12 ;  /* 0x0000000c002e7213 */ /* 0x000fe40000000000 */
[----:B------:R-:W-:Y:S01]  /*3520*/  IABS R233, R0 ;  /* 0x0000000000e97213 */ /* 0x000fe20000000000 */
[--C-:B------:R-:W-:Y:S01]  /*3530*/  @!P6 IMAD.IADD R232, R232, 0x1, -R2.reuse ;  /* 0x00000001e8e8e824 */ /* 0x100fe200078e0a02 */
[----:B------:R-:W-:Y:S01]  /*3540*/  ISETP.GT.U32.AND P3, PT, R2, R48, PT ;  /* 0x000000300200720c */ /* 0x000fe20003f64070 */
[----:B------:R-:W-:Y:S01]  /*3550*/  @!P4 IMAD.IADD R231, R231, 0x1, -R2 ;  /* 0x00000001e7e7c824 */ /* 0x000fe200078e0a02 */
[----:B------:R-:W-:Y:S01]  /*3560*/  ISETP.GE.AND P4, PT, R4, RZ, PT ;  /* 0x000000ff0400720c */ /* 0x000fe20003f86270 */
[----:B------:R-:W-:Y:S01]  /*3570*/  IMAD.HI.U32 R0, R3, R47, RZ ;  /* 0x0000002f03007227 */ /* 0x000fe200078e00ff */
[----:B------:R-:W-:-:S02]  /*3580*/  ISETP.GT.U32.AND P6, PT, R2, R232, PT ;  /* 0x000000e80200720c */ /* 0x000fc40003fc4070 */
[----:B------:R-:W-:Y:S01]  /*3590*/  ISETP.GE.AND P1, PT, R14, RZ, PT ;  /* 0x000000ff0e00720c */ /* 0x000fe20003f26270 */
[----:B------:R-:W-:Y:S01]  /*35a0*/  IMAD.HI.U32 R4, R3, R46, RZ ;  /* 0x0000002e03047227 */ /* 0x000fe200078e00ff */
[----:B------:R-:W-:-:S03]  /*35b0*/  LOP3.LUT R14, R6, 0x128, RZ, 0xfc, !PT ;  /* 0x00000128060e7812 */ /* 0x000fc600078efcff */
[----:B------:R-:W-:Y:S01]  /*35c0*/  IMAD.MOV R10, RZ, RZ, -R0 ;  /* 0x000000ffff0a7224 */ /* 0x000fe200078e0a00 */
[----:B------:R-:W-:Y:S01]  /*35d0*/  IABS R44, R14 ;  /* 0x0000000e002c7213 */ /* 0x000fe20000000000 */
[----:B------:R-:W-:-:S04]  /*35e0*/  IMAD.HI.U32 R0, R3, R233, RZ ;  /* 0x000000e903007227 */ /* 0x000fc800078e00ff */
[----:B------:R-:W-:Y:S02]  /*35f0*/  IMAD.MOV R11, RZ, RZ, -R4 ;  /* 0x000000ffff0b7224 */ /* 0x000fe400078e0a04 */
[C---:B------:R-:W-:Y:S02]  /*3600*/  IMAD R47, R2.reuse, R10, R47 ;  /* 0x0000000a022f7224 */ /* 0x040fe400078e022f */
[----:B------:R-:W-:Y:S02]  /*3610*/  IMAD.MOV R0, RZ, RZ, -R0 ;  /* 0x000000ffff007224 */ /* 0x000fe400078e0a00 */
[----:B------:R-:W-:Y:S02]  /*3620*/  IMAD R46, R2, R11, R46 ;  /* 0x0000000b022e7224 */ /* 0x000fe400078e022e */
[--C-:B------:R-:W-:Y:S01]  /*3630*/  @!P3 IMAD.IADD R48, R48, 0x1, -R2.reuse ;  /* 0x000000013030b824 */ /* 0x100fe200078e0a02 */
[C---:B------:R-:W-:Y:S01]  /*3640*/  ISETP.GT.U32.AND P3, PT, R2.reuse, R47, PT ;  /* 0x0000002f0200720c */ /* 0x040fe20003f64070 */
[----:B------:R-:W-:Y:S01]  /*3650*/  IMAD R233, R2, R0, R233 ;  /* 0x0000000002e97224 */ /* 0x000fe200078e02e9 */
[----:B------:R-:W-:Y:S01]  /*3660*/  LOP3.LUT R0, R6, 0x134, RZ, 0xfc, !PT ;  /* 0x0000013406007812 */ /* 0x000fe200078efcff */
[----:B------:R-:W-:Y:S01]  /*3670*/  @!P6 IMAD.IADD R232, R232, 0x1, -R2 ;  /* 0x00000001e8e8e824 */ /* 0x000fe200078e0a02 */
[C---:B------:R-:W-:Y:S01]  /*3680*/  ISETP.GT.U32.AND P6, PT, R2.reuse, R46, PT ;  /* 0x0000002e0200720c */ /* 0x040fe20003fc4070 */
[----:B------:R-:W-:Y:S01]  /*3690*/  @!P0 IMAD.MOV R48, RZ, RZ, -R48 ;  /* 0x000000ffff308224 */ /* 0x000fe200078e0a30 */
[----:B------:R-:W-:Y:S01]  /*36a0*/  ISETP.GT.U32.AND P0, PT, R2, R233, PT ;  /* 0x000000e90200720c */ /* 0x000fe20003f04070 */
[----:B------:R-:W-:Y:S01]  /*36b0*/  @!P2 IMAD.MOV R231, RZ, RZ, -R231 ;  /* 0x000000ffffe7a224 */ /* 0x000fe200078e0ae7 */
[----:B------:R-:W-:Y:S01]  /*36c0*/  ISETP.GE.AND P2, PT, R12, RZ, PT ;  /* 0x000000ff0c00720c */ /* 0x000fe20003f46270 */
[----:B------:R-:W-:Y:S01]  /*36d0*/  @!P1 IMAD.MOV R232, RZ, RZ, -R232 ;  /* 0x000000ffffe89224 */ /* 0x000fe200078e0ae8 */
[----:B------:R-:W-:Y:S01]  /*36e0*/  IABS R234, R0 ;  /* 0x0000000000ea7213 */ /* 0x000fe20000000000 */
[----:B------:R-:W-:Y:S01]  /*36f0*/  IMAD.HI.U32 R4, R3, R44, RZ ;  /* 0x0000002c03047227 */ /* 0x000fe200078e00ff */
[----:B------:R-:W-:-:S03]  /*3700*/  LOP3.LUT R12, R6, 0x130, RZ, 0xfc, !PT ;  /* 0x00000130060c7812 */ /* 0x000fc600078efcff */
[--C-:B------:R-:W-:Y:S01]  /*3710*/  @!P3 IMAD.IADD R47, R47, 0x1, -R2.reuse ;  /* 0x000000012f2fb824 */ /* 0x100fe200078e0a02 */
[----:B------:R-:W-:Y:S01]  /*3720*/  ISETP.GE.AND P3, PT, R0, RZ, PT ;  /* 0x000000ff0000720c */ /* 0x000fe20003f66270 */
[----:B------:R-:W-:Y:S01]  /*3730*/  @!P6 IMAD.IADD R46, R46, 0x1, -R2 ;  /* 0x000000012e2ee824 */ /* 0x000fe200078e0a02 */
[----:B------:R-:W-:Y:S01]  /*3740*/  IABS R45, R12 ;  /* 0x0000000c002d7213 */ /* 0x000fe20000000000 */
[----:B------:R-:W-:-:S03]  /*3750*/  IMAD.HI.U32 R0, R3, R234, RZ ;  /* 0x000000ea03007227 */ /* 0x000fc600078e00ff */
[C---:B------:R-:W-:Y:S01]  /*3760*/  ISETP.GT.U32.AND P6, PT, R2.reuse, R46, PT ;  /* 0x0000002e0200720c */ /* 0x040fe20003fc4070 */
[----:B------:R-:W-:Y:S01]  /*3770*/  @!P0 IMAD.IADD R233, R233, 0x1, -R2 ;  /* 0x00000001e9e98824 */ /* 0x000fe200078e0a02 */
[C---:B------:R-:W-:Y:S01]  /*3780*/  ISETP.GT.U32.AND P0, PT, R2.reuse, R47, PT ;  /* 0x0000002f0200720c */ /* 0x040fe20003f04070 */
[----:B------:R-:W-:Y:S02]  /*3790*/  IMAD.MOV R11, RZ, RZ, -R0 ;  /* 0x000000ffff0b7224 */ /* 0x000fe400078e0a00 */
[----:B------:R-:W-:Y:S01]  /*37a0*/  IMAD.HI.U32 R0, R3, R45, RZ ;  /* 0x0000002d03007227 */ /* 0x000fe200078e00ff */
[----:B------:R-:W-:-:S03]  /*37b0*/  ISETP.GT.U32.AND P1, PT, R2, R233, PT ;  /* 0x000000e90200720c */ /* 0x000fc60003f24070 */
[----:B------:R-:W-:Y:S02]  /*37c0*/  IMAD.MOV R10, RZ, RZ, -R0 ;  /* 0x000000ffff0a7224 */ /* 0x000fe400078e0a00 */
[C---:B------:R-:W-:Y:S02]  /*37d0*/  IMAD R234, R2.reuse, R11, R234 ;  /* 0x0000000b02ea7224 */ /* 0x040fe400078e02ea */
[----:B------:R-:W-:Y:S01]  /*37e0*/  IMAD R45, R2, R10, R45 ;  /* 0x0000000a022d7224 */ /* 0x000fe200078e022d */
[----:B------:R-:W-:Y:S01]  /*37f0*/  LOP3.LUT R10, R6, 0x124, RZ, 0xfc, !PT ;  /* 0x00000124060a7812 */ /* 0x000fe200078efcff */
[----:B------:R-:W-:-:S03]  /*3800*/  IMAD.HI.U32 R0, R3, R235, RZ ;  /* 0x000000eb03007227 */ /* 0x000fc600078e00ff */
[----:B------:R-:W-:Y:S01]  /*3810*/  IABS R236, R10 ;  /* 0x0000000a00ec7213 */ /* 0x000fe20000000000 */
[--C-:B------:R-:W-:Y:S01]  /*3820*/  @!P0 IMAD.IADD R47, R47, 0x1, -R2.reuse ;  /* 0x000000012f2f8824 */ /* 0x100fe200078e0a02 */
[----:B------:R-:W-:Y:S01]  /*3830*/  ISETP.GT.U32.AND P0, PT, R2, R234, PT ;  /* 0x000000ea0200720c */ /* 0x000fe20003f04070 */
[----:B------:R-:W-:Y:S01]  /*3840*/  @!P6 IMAD.IADD R46, R46, 0x1, -R2 ;  /* 0x000000012e2ee824 */ /* 0x000fe200078e0a02 */
[----:B------:R-:W-:Y:S01]  /*3850*/  ISETP.GT.U32.AND P6, PT, R2, R45, PT ;  /* 0x0000002d0200720c */ /* 0x000fe20003fc4070 */
[----:B------:R-:W-:Y:S02]  /*3860*/  IMAD.MOV R0, RZ, RZ, -R0 ;  /* 0x000000ffff007224 */ /* 0x000fe400078e0a00 */
[----:B------:R-:W-:Y:S01]  /*3870*/  @!P1 IMAD.IADD R233, R233, 0x1, -R2 ;  /* 0x00000001e9e99824 */ /* 0x000fe200078e0a02 */
[----:B------:R-:W-:Y:S01]  /*3880*/  ISETP.GE.AND P1, PT, R12, RZ, PT ;  /* 0x000000ff0c00720c */ /* 0x000fe20003f26270 */
[----:B------:R-:W-:Y:S01]  /*3890*/  IMAD.MOV R11, RZ, RZ, -R4 ;  /* 0x000000ffff0b7224 */ /* 0x000fe200078e0a04 */
[----:B------:R-:W-:Y:S01]  /*38a0*/  LOP3.LUT R12, R6, 0x120, RZ, 0xfc, !PT ;  /* 0x00000120060c7812 */ /* 0x000fe200078efcff */
[----:B------:R-:W-:-:S02]  /*38b0*/  IMAD R235, R2, R0, R235 ;  /* 0x0000000002eb7224 */ /* 0x000fc400078e02eb */
[C---:B------:R-:W-:Y:S01]  /*38c0*/  IMAD R44, R2.reuse, R11, R44 ;  /* 0x0000000b022c7224 */ /* 0x040fe200078e022c */
[----:B------:R-:W-:Y:S01]  /*38d0*/  IABS R43, R12 ;  /* 0x0000000c002b7213 */ /* 0x000fe20000000000 */
[----:B------:R-:W-:Y:S01]  /*38e0*/  @!P5 IMAD.MOV R233, RZ, RZ, -R233 ;  /* 0x000000ffffe9d224 */ /* 0x000fe200078e0ae9 */
[----:B------:R-:W-:Y:S01]  /*38f0*/  ISETP.GT.U32.AND P5, PT, R2, R235, PT ;  /* 0x000000eb0200720c */ /* 0x000fe20003fa4070 */
[----:B------:R-:W-:Y:S02]  /*3900*/  VIADD R0, R9, 0x11c ;  /* 0x0000011c09007836 */ /* 0x000fe40000000000 */
[--C-:B------:R-:W-:Y:S02]  /*3910*/  @!P0 IMAD.IADD R234, R234, 0x1, -R2.reuse ;  /* 0x00000001eaea8824 */ /* 0x100fe400078e0a02 */
[----:B------:R-:W-:Y:S01]  /*3920*/  @!P6 IMAD.IADD R45, R45, 0x1, -R2 ;  /* 0x000000012d2de824 */ /* 0x000fe200078e0a02 */
[----:B------:R-:W-:Y:S01]  /*3930*/  ISETP.GE.AND P0, PT, R0, RZ, PT ;  /* 0x000000ff0000720c */ /* 0x000fe20003f06270 */
[----:B------:R-:W-:Y:S01]  /*3940*/  @!P2 IMAD.MOV R46, RZ, RZ, -R46 ;  /* 0x000000ffff2ea224 */ /* 0x000fe200078e0a2e */
[C---:B------:R-:W-:Y:S01]  /*3950*/  ISETP.GT.U32.AND P2, PT, R2.reuse, R44, PT ;  /* 0x0000002c0200720c */ /* 0x040fe20003f44070 */
[----:B------:R-:W-:Y:S01]  /*3960*/  @!P4 IMAD.MOV R47, RZ, RZ, -R47 ;  /* 0x000000ffff2fc224 */ /* 0x000fe200078e0a2f */
[----:B------:R-:W-:Y:S01]  /*3970*/  IABS R237, R0 ;  /* 0x0000000000ed7213 */ /* 0x000fe20000000000 */
[----:B------:R-:W-:Y:S01]  /*3980*/  IMAD.HI.U32 R0, R3, R236, RZ ;  /* 0x000000ec03007227 */ /* 0x000fe200078e00ff */
[----:B------:R-:W-:-:S02]  /*3990*/  ISETP.GT.U32.AND P6, PT, R2, R234, PT ;  /* 0x000000ea0200720c */ /* 0x000fc40003fc4070 */
[----:B------:R-:W-:Y:S01]  /*39a0*/  ISETP.GT.U32.AND P4, PT, R2, R45, PT ;  /* 0x0000002d0200720c */ /* 0x000fe20003f84070 */
[----:B------:R-:W-:Y:S02]  /*39b0*/  IMAD.MOV R11, RZ, RZ, -R0 ;  /* 0x000000ffff0b7224 */ /* 0x000fe400078e0a00 */
[----:B------:R-:W-:Y:S01]  /*39c0*/  @!P5 IMAD.IADD R235, R235, 0x1, -R2 ;  /* 0x00000001ebebd824 */ /* 0x000fe200078e0a02 */
[----:B------:R-:W-:Y:S01]  /*39d0*/  ISETP.GE.AND P5, PT, R14, RZ, PT ;  /* 0x000000ff0e00720c */ /* 0x000fe20003fa6270 */
[----:B------:R-:W-:Y:S01]  /*39e0*/  IMAD R236, R2, R11, R236 ;  /* 0x0000000b02ec7224 */ /* 0x000fe200078e02ec */
[----:B------:R-:W-:Y:S01]  /*39f0*/  LOP3.LUT R14, R6, 0x114, RZ, 0xfc, !PT ;  /* 0x00000114060e7812 */ /* 0x000fe200078efcff */
[----:B------:R-:W-:Y:S01]  /*3a00*/  @!P2 IMAD.IADD R44, R44, 0x1, -R2 ;  /* 0x000000012c2ca824 */ /* 0x000fe200078e0a02 */
[----:B------:R-:W-:Y:S01]  /*3a10*/  ISETP.GT.U32.AND P2, PT, R2, R235, PT ;  /* 0x000000eb0200720c */ /* 0x000fe20003f44070 */
[----:B------:R-:W-:Y:S01]  /*3a20*/  IMAD.HI.U32 R0, R3, R43, RZ ;  /* 0x0000002b03007227 */ /* 0x000fe200078e00ff */
[----:B------:R-:W-:-:S03]  /*3a30*/  IABS R238, R14 ;  /* 0x0000000e00ee7213 */ /* 0x000fc60000000000 */
[--C-:B------:R-:W-:Y:S01]  /*3a40*/  @!P6 IMAD.IADD R234, R234, 0x1, -R2.reuse ;  /* 0x00000001eaeae824 */ /* 0x100fe200078e0a02 */
[----:B------:R-:W-:Y:S01]  /*3a50*/  ISETP.GE.AND P6, PT, R13, RZ, PT ;  /* 0x000000ff0d00720c */ /* 0x000fe20003fc6270 */
[----:B------:R-:W-:Y:S01]  /*3a60*/  @!P4 IMAD.IADD R45, R45, 0x1, -R2 ;  /* 0x000000012d2dc824 */ /* 0x000fe200078e0a02 */
[----:B------:R-:W-:Y:S01]  /*3a70*/  ISETP.GT.U32.AND P4, PT, R2, R236, PT ;  /* 0x000000ec0200720c */ /* 0x000fe20003f84070 */
[----:B------:R-:W-:Y:S01]  /*3a80*/  IMAD.HI.U32 R4, R3, R237, RZ ;  /* 0x000000ed03047227 */ /* 0x000fe200078e00ff */
[----:B------:R-:W-:-:S03]  /*3a90*/  LOP3.LUT R13, R6, 0x118, RZ, 0xfc, !PT ;  /* 0x00000118060d7812 */ /* 0x000fc600078efcff */
[----:B------:R-:W-:Y:S01]  /*3aa0*/  IMAD.MOV R0, RZ, RZ, -R0 ;  /* 0x000000ffff007224 */ /* 0x000fe200078e0a00 */
[----:B------:R-:W-:Y:S01]  /*3ab0*/  IABS R42, R13 ;  /* 0x0000000d002a7213 */ /* 0x000fe20000000000 */
[----:B------:R-:W-:Y:S02]  /*3ac0*/  IMAD.MOV R4, RZ, RZ, -R4 ;  /* 0x000000ffff047224 */ /* 0x000fe400078e0a04 */
[C---:B------:R-:W-:Y:S02]  /*3ad0*/  IMAD R43, R2.reuse, R0, R43 ;  /* 0x00000000022b7224 */ /* 0x040fe400078e022b */
[C---:B------:R-:W-:Y:S02]  /*3ae0*/  IMAD R237, R2.reuse, R4, R237 ;  /* 0x0000000402ed7224 */ /* 0x040fe400078e02ed */
[--C-:B------:R-:W-:Y:S01]  /*3af0*/  @!P2 IMAD.IADD R235, R235, 0x1, -R2.reuse ;  /* 0x00000001ebeba824 */ /* 0x100fe200078e0a02 */
[----:B------:R-:W-:Y:S01]  /*3b00*/  ISETP.GT.U32.AND P2, PT, R2, R43, PT ;  /* 0x0000002b0200720c */ /* 0x000fe20003f44070 */
[----:B------:R-:W-:-:S02]  /*3b10*/  @!P4 IMAD.IADD R236, R236, 0x1, -R2 ;  /* 0x00000001ececc824 */ /* 0x000fc400078e0a02 */
[----:B------:R-:W-:Y:S01]  /*3b20*/  @!P6 IMAD.MOV R235, RZ, RZ, -R235 ;  /* 0x000000ffffebe224 */ /* 0x000fe200078e0aeb */
[C---:B------:R-:W-:Y:S01]  /*3b30*/  ISETP.GT.U32.AND P6, PT, R2.reuse, R237, PT ;  /* 0x000000ed0200720c */ /* 0x040fe20003fc4070 */
[----:B------:R-:W-:Y:S01]  /*3b40*/  @!P1 IMAD.MOV R45, RZ, RZ, -R45 ;  /* 0x000000ffff2d9224 */ /* 0x000fe200078e0a2d */
[----:B------:R-:W-:Y:S01]  /*3b50*/  ISETP.GT.U32.AND P4, PT, R2, R236, PT ;  /* 0x000000ec0200720c */ /* 0x000fe20003f84070 */
[----:B------:R-:W-:Y:S01]  /*3b60*/  IMAD.HI.U32 R0, R3, R42, RZ ;  /* 0x0000002a03007227 */ /* 0x000fe200078e00ff */
[----:B------:R-:W-:-:S03]  /*3b70*/  ISETP.GE.AND P1, PT, R10, RZ, PT ;  /* 0x000000ff0a00720c */ /* 0x000fc60003f26270 */
[----:B------:R-:W-:Y:S01]  /*3b80*/  @!P3 IMAD.MOV R234, RZ, RZ, -R234 ;  /* 0x000000ffffeab224 */ /* 0x000fe200078e0aea */
[----:B------:R-:W-:Y:S01]  /*3b90*/  ISETP.GT.U32.AND P3, PT, R2, R44, PT ;  /* 0x0000002c0200720c */ /* 0x000fe20003f64070 */
[----:B------:R-:W-:Y:S01]  /*3ba0*/  @!P2 IMAD.IADD R43, R43, 0x1, -R2 ;  /* 0x000000012b2ba824 */ /* 0x000fe200078e0a02 */
[----:B------:R-:W-:Y:S01]  /*3bb0*/  ISETP.GE.AND P2, PT, R14, RZ, PT ;  /* 0x000000ff0e00720c */ /* 0x000fe20003f46270 */
[----:B------:R-:W-:Y:S01]  /*3bc0*/  IMAD.HI.U32 R4, R3, R238, RZ ;  /* 0x000000ee03047227 */ /* 0x000fe200078e00ff */
[----:B------:R-:W-:-:S03]  /*3bd0*/  LOP3.LUT R14, R6, 0x104, RZ, 0xfc, !PT ;  /* 0x00000104060e7812 */ /* 0x000fc600078efcff */
[----:B------:R-:W-:Y:S01]  /*3be0*/  @!P6 IMAD.IADD R237, R237, 0x1, -R2 ;  /* 0x00000001edede824 */ /* 0x000fe200078e0a02 */
[----:B------:R-:W-:Y:S01]  /*3bf0*/  ISETP.GT.U32.AND P6, PT, R2, R43, PT ;  /* 0x0000002b0200720c */ /* 0x000fe20003fc4070 */
[----:B------:R-:W-:Y:S01]  /*3c00*/  IMAD.MOV R11, RZ, RZ, -R0 ;  /* 0x000000ffff0b7224 */ /* 0x000fe200078e0a00 */
[----:B------:R-:W-:Y:S01]  /*3c10*/  IABS R240, R14 ;  /* 0x0000000e00f07213 */ /* 0x000fe20000000000 */
[----:B------:R-:W-:Y:S01]  /*3c20*/  @!P4 IMAD.IADD R236, R236, 0x1, -R2 ;  /* 0x00000001ececc824 */ /* 0x000fe200078e0a02 */
[----:B------:R-:W-:Y:S01]  /*3c30*/  ISETP.GE.AND P4, PT, R13, RZ, PT ;  /* 0x000000ff0d00720c */ /* 0x000fe20003f86270 */
[----:B------:R-:W-:Y:S01]  /*3c40*/  IMAD.MOV R13, RZ, RZ, -R4 ;  /* 0x000000ffff0d7224 */ /* 0x000fe200078e0a04 */
[----:B------:R-:W-:Y:S01]  /*3c50*/  LOP3.LUT R4, R6, 0x110, RZ, 0xfc, !PT ;  /* 0x0000011006047812 */ /* 0x000fe200078efcff */
[----:B------:R-:W-:Y:S01]  /*3c60*/  IMAD R42, R2, R11, R42 ;  /* 0x0000000b022a7224 */ /* 0x000fe200078e022a */
[----:B------:R-:W-:Y:S01]  /*3c70*/  LOP3.LUT R11, R6, 0x10c, RZ, 0xfc, !PT ;  /* 0x0000010c060b7812 */ /* 0x000fe200078efcff */
[C---:B------:R-:W-:Y:S01]  /*3c80*/  IMAD R238, R2.reuse, R13, R238 ;  /* 0x0000000d02ee7224 */ /* 0x040fe200078e02ee */
[----:B------:R-:W-:Y:S01]  /*3c90*/  IABS R41, R4 ;  /* 0x0000000400297213 */ /* 0x000fe20000000000 */
[----:B------:R-:W-:Y:S01]  /*3ca0*/  @!P1 IMAD.MOV R236, RZ, RZ, -R236 ;  /* 0x000000ffffec9224 */ /* 0x000fe200078e0aec */
[C---:B------:R-:W-:Y:S01]  /*3cb0*/  ISETP.GT.U32.AND P1, PT, R2.reuse, R42, PT ;  /* 0x0000002a0200720c */ /* 0x040fe20003f24070 */
[--C-:B------:R-:W-:Y:S01]  /*3cc0*/  @!P6 IMAD.IADD R43, R43, 0x1, -R2.reuse ;  /* 0x000000012b2be824 */ /* 0x100fe200078e0a02 */
[----:B------:R-:W-:Y:S01]  /*3cd0*/  ISETP.GT.U32.AND P6, PT, R2, R238, PT ;  /* 0x000000ee0200720c */ /* 0x000fe20003fc4070 */
[----:B------:R-:W-:Y:S01]  /*3ce0*/  @!P3 IMAD.IADD R44, R44, 0x1, -R2 ;  /* 0x000000012c2cb824 */ /* 0x000fe200078e0a02 */
[----:B------:R-:W-:Y:S01]  /*3cf0*/  ISETP.GE.AND P3, PT, R12, RZ, PT ;  /* 0x000000ff0c00720c */ /* 0x000fe20003f66270 */
[----:B------:R-:W-:Y:S01]  /*3d00*/  IMAD.HI.U32 R0, R3, R41, RZ ;  /* 0x0000002903007227 */ /* 0x000fe200078e00ff */
[----:B------:R-:W-:-:S02]  /*3d10*/  LOP3.LUT R12, R6, 0x108, RZ, 0xfc, !PT ;  /* 0x00000108060c7812 */ /* 0x000fc400078efcff */
[----:B------:R-:W-:Y:S01]  /*3d20*/  IABS R239, R11 ;  /* 0x0000000b00ef7213 */ /* 0x000fe20000000000 */
[----:B------:R-:W-:Y:S01]  /*3d30*/  @!P5 IMAD.MOV R44, RZ, RZ, -R44 ;  /* 0x000000ffff2cd224 */ /* 0x000fe200078e0a2c */
[----:B------:R-:W-:Y:S01]  /*3d40*/  ISETP.GT.U32.AND P5, PT, R2, R237, PT ;  /* 0x000000ed0200720c */ /* 0x000fe20003fa4070 */
[----:B------:R-:W-:Y:S01]  /*3d50*/  IMAD.MOV R0, RZ, RZ, -R0 ;  /* 0x000000ffff007224 */ /* 0x000fe200078e0a00 */
[----:B------:R-:W-:Y:S01]  /*3d60*/  IABS R40, R12 ;  /* 0x0000000c00287213 */ /* 0x000fe20000000000 */
[--C-:B------:R-:W-:Y:S02]  /*3d70*/  @!P1 IMAD.IADD R42, R42, 0x1, -R2.reuse ;  /* 0x000000012a2a9824 */ /* 0x100fe400078e0a02 */
[----:B------:R-:W-:Y:S02]  /*3d80*/  IMAD R41, R2, R0, R41 ;  /* 0x0000000002297224 */ /* 0x000fe400078e0229 */
[----:B------:R-:W-:Y:S01]  /*3d90*/  @!P6 IMAD.IADD R238, R238, 0x1, -R2 ;  /* 0x00000001eeeee824 */ /* 0x000fe200078e0a02 */
[C---:B------:R-:W-:Y:S01]  /*3da0*/  ISETP.GT.U32.AND P1, PT, R2.reuse, R42, PT ;  /* 0x0000002a0200720c */ /* 0x040fe20003f24070 */
[----:B------:R-:W-:Y:S01]  /*3db0*/  @!P3 IMAD.MOV R43, RZ, RZ, -R43 ;  /* 0x000000ffff2bb224 */ /* 0x000fe200078e0a2b */
[C---:B------:R-:W-:Y:S01]  /*3dc0*/  ISETP.GT.U32.AND P3, PT, R2.reuse, R41, PT ;  /* 0x000000290200720c */ /* 0x040fe20003f64070 */
[----:B------:R-:W-:Y:S01]  /*3dd0*/  IMAD.HI.U32 R0, R3, R239, RZ ;  /* 0x000000ef03007227 */ /* 0x000fe200078e00ff */
[----:B------:R-:W-:-:S03]  /*3de0*/  ISETP.GT.U32.AND P6, PT, R2, R238, PT ;  /* 0x000000ee0200720c */ /* 0x000fc60003fc4070 */
[----:B------:R-:W-:Y:S01]  /*3df0*/  @!P5 IMAD.IADD R237, R237, 0x1, -R2 ;  /* 0x00000001ededd824 */ /* 0x000fe200078e0a02 */
[----:B------:R-:W-:Y:S01]  /*3e00*/  ISETP.GE.AND P5, PT, R4, RZ, PT ;  /* 0x000000ff0400720c */ /* 0x000fe20003fa6270 */
[----:B------:R-:W-:-:S04]  /*3e10*/  IMAD.HI.U32 R4, R3, R40, RZ ;  /* 0x0000002803047227 */ /* 0x000fc800078e00ff */
[----:B------:R-:W-:Y:S01]  /*3e20*/  @!P0 IMAD.MOV R237, RZ, RZ, -R237 ;  /* 0x000000ffffed8224 */ /* 0x000fe200078e0aed */
[----:B------:R-:W-:Y:S01]  /*3e30*/  ISETP.GE.AND P0, PT, R11, RZ, PT ;  /* 0x000000ff0b00720c */ /* 0x000fe20003f06270 */
[----:B------:R-:W-:Y:S02]  /*3e40*/  IMAD.MOV R0, RZ, RZ, -R0 ;  /* 0x000000ffff007224 */ /* 0x000fe400078e0a00 */
[----:B------:R-:W-:Y:S02]  /*3e50*/  IMAD.MOV R11, RZ, RZ, -R4 ;  /* 0x000000ffff0b7224 */ /* 0x000fe400078e0a04 */
[----:B------:R-:W-:Y:S02]  /*3e60*/  IMAD R239, R2, R0, R239 ;  /* 0x0000000002ef7224 */ /* 0x000fe400078e02ef */
[----:B------:R-:W-:Y:S01]  /*3e70*/  @!P1 IMAD.IADD R42, R42, 0x1, -R2 ;  /* 0x000000012a2a9824 */ /* 0x000fe200078e0a02 */
[----:B------:R-:W-:Y:S01]  /*3e80*/  ISETP.GE.AND P1, PT, R12, RZ, PT ;  /* 0x000000ff0c00720c */ /* 0x000fe20003f26270 */
[----:B------:R-:W-:Y:S01]  /*3e90*/  IMAD R40, R2, R11, R40 ;  /* 0x0000000b02287224 */ /* 0x000fe200078e0228 */
[----:B------:R-:W-:Y:S01]  /*3ea0*/  LOP3.LUT R12, R6, 0x100, RZ, 0xfc, !PT ;  /* 0x00000100060c7812 */ /* 0x000fe200078efcff */
[--C-:B------:R-:W-:Y:S01]  /*3eb0*/  @!P6 IMAD.IADD R238, R238, 0x1, -R2.reuse ;  /* 0x00000001eeeee824 */ /* 0x100fe200078e0a02 */
[C---:B------:R-:W-:Y:S01]  /*3ec0*/  ISETP.GT.U32.AND P6, PT, R2.reuse, R239, PT ;  /* 0x000000ef0200720c */ /* 0x040fe20003fc4070 */
[----:B------:R-:W-:Y:S01]  /*3ed0*/  @!P3 IMAD.IADD R41, R41, 0x1, -R2 ;  /* 0x000000012929b824 */ /* 0x000fe200078e0a02 */
[----:B------:R-:W-:Y:S01]  /*3ee0*/  IABS R241, R12 ;  /* 0x0000000c00f17213 */ /* 0x000fe20000000000 */
[----:B------:R-:W-:Y:S01]  /*3ef0*/  @!P4 IMAD.MOV R42, RZ, RZ, -R42 ;  /* 0x000000ffff2ac224 */ /* 0x000fe200078e0a2a */
[C---:B------:R-:W-:Y:S01]  /*3f00*/  ISETP.GT.U32.AND P4, PT, R2.reuse, R40, PT ;  /* 0x000000280200720c */ /* 0x040fe20003f84070 */
[----:B------:R-:W-:Y:S01]  /*3f10*/  IMAD.HI.U32 R10, R3, R240, RZ ;  /* 0x000000f0030a7227 */ /* 0x000fe200078e00ff */
[----:B------:R-:W-:-:S03]  /*3f20*/  ISETP.GT.U32.AND P3, PT, R2, R41, PT ;  /* 0x000000290200720c */ /* 0x000fc60003f64070 */
[----:B------:R-:W-:Y:S02]  /*3f30*/  IMAD.MOV R13, RZ, RZ, -R10 ;  /* 0x000000ffff0d7224 */ /* 0x000fe400078e0a0a */
[----:B------:R-:W-:Y:S02]  /*3f40*/  VIADD R0, R9, 0xfc ;  /* 0x000000fc09007836 */ /* 0x000fe40000000000 */
[----:B------:R-:W-:Y:S01]  /*3f50*/  IMAD R240, R2, R13, R240 ;  /* 0x0000000d02f07224 */ /* 0x000fe200078e02f0 */
[----:B------:R-:W-:Y:S01]  /*3f60*/  LOP3.LUT R13, R6, 0xf8, RZ, 0xfc, !PT ;  /* 0x000000f8060d7812 */ /* 0x000fe200078efcff */
[--C-:B------:R-:W-:Y:S01]  /*3f70*/  @!P6 IMAD.IADD R239, R239, 0x1, -R2.reuse ;  /* 0x00000001efefe824 */ /* 0x100fe200078e0a02 */
[----:B------:R-:W-:Y:S01]  /*3f80*/  IABS R242, R0 ;  /* 0x0000000000f27213 */ /* 0x000fe20000000000 */
[--C-:B------:R-:W-:Y:S01]  /*3f90*/  @!P4 IMAD.IADD R40, R40, 0x1, -R2.reuse ;  /* 0x000000012828c824 */ /* 0x100fe200078e0a02 */
[----:B------:R-:W-:Y:S01]  /*3fa0*/  IABS R39, R13 ;  /* 0x0000000d00277213 */ /* 0x000fe20000000000 */
        /* <DEDUP_REMOVED lines=9> */
[----:B------:R-:W-:Y:S02]  /*4040*/  IMAD.MOV R11, RZ, RZ, -R4 ;  /* 0x000000ffff0b7224 */ /* 0x000fe400078e0a04 */
[----:B------:R-:W-:Y:S01]  /*4050*/  IMAD R241, R2, R0, R241 ;  /* 0x0000000002f17224 */ /* 0x000fe200078e02f1 */
[----:B------:R-:W-:Y:S01]  /*4060*/  LOP3.LUT R0, R6, 0xf4, RZ, 0xfc, !PT ;  /* 0x000000f406007812 */ /* 0x000fe200078efcff */
[--C-:B------:R-:W-:Y:S01]  /*4070*/  @!P6 IMAD.IADD R239, R239, 0x1, -R2.reuse ;  /* 0x00000001efefe824 */ /* 0x100fe200078e0a02 */
[----:B------:R-:W-:Y:S01]  /*4080*/  ISETP.GE.AND P6, PT, R12, RZ, PT ;  /* 0x000000ff0c00720c */ /* 0x000fe20003fc6270 */
[----:B------:R-:W-:Y:S01]  /*4090*/  @!P3 IMAD.IADD R240, R240, 0x1, -R2 ;  /* 0x00000001f0f0b824 */ /* 0x000fe200078e0a02 */
[----:B------:R-:W-:Y:S01]  /*40a0*/  IABS R243, R0 ;  /* 0x0000000000f37213 */ /* 0x000fe20000000000 */
[----:B------:R-:W-:Y:S01]  /*40b0*/  IMAD R242, R2, R11, R242 ;  /* 0x0000000b02f27224 */ /* 0x000fe200078e02f2 */
[----:B------:R-:W-:Y:S01]  /*40c0*/  LOP3.LUT R12, R6, 0xec, RZ, 0xfc, !PT ;  /* 0x000000ec060c7812 */ /* 0x000fe200078efcff */
[----:B------:R-:W-:Y:S01]  /*40d0*/  @!P4 IMAD.IADD R40, R40, 0x1, -R2 ;  /* 0x000000012828c824 */ /* 0x000fe200078e0a02 */
[C---:B------:R-:W-:Y:S01]  /*40e0*/  ISETP.GT.U32.AND P4, PT, R2.reuse, R241, PT ;  /* 0x000000f10200720c */ /* 0x040fe20003f84070 */
[----:B------:R-:W-:Y:S01]  /*40f0*/  @!P0 IMAD.MOV R239, RZ, RZ, -R239 ;  /* 0x000000ffffef8224 */ /* 0x000fe200078e0aef */
[C---:B------:R-:W-:Y:S01]  /*4100*/  ISETP.GT.U32.AND P3, PT, R2.reuse, R240, PT ;  /* 0x000000f00200720c */ /* 0x040fe20003f64070 */
[----:B------:R-:W-:Y:S01]  /*4110*/  IMAD.HI.U32 R10, R3, R39, RZ ;  /* 0x00000027030a7227 */ /* 0x000fe200078e00ff */
[----:B------:R-:W-:-:S02]  /*4120*/  ISETP.GT.U32.AND P0, PT, R2, R242, PT ;  /* 0x000000f20200720c */ /* 0x000fc40003f04070 */
[----:B------:R-:W-:Y:S01]  /*4130*/  IABS R244, R12 ;  /* 0x0000000c00f47213 */ /* 0x000fe20000000000 */
[----:B------:R-:W-:Y:S01]  /*4140*/  @!P5 IMAD.MOV R41, RZ, RZ, -R41 ;  /* 0x000000ffff29d224 */ /* 0x000fe200078e0a29 */
[----:B------:R-:W-:Y:S01]  /*4150*/  ISETP.GE.AND P5, PT, R14, RZ, PT ;  /* 0x000000ff0e00720c */ /* 0x000fe20003fa6270 */
[----:B------:R-:W-:Y:S01]  /*4160*/  IMAD.MOV R10, RZ, RZ, -R10 ;  /* 0x000000ffff0a7224 */ /* 0x000fe200078e0a0a */
[----:B------:R-:W-:Y:S01]  /*4170*/  LOP3.LUT R14, R6, 0xe4, RZ, 0xfc, !PT ;  /* 0x000000e4060e7812 */ /* 0x000fe200078efcff */
[----:B------:R-:W-:Y:S01]  /*4180*/  @!P1 IMAD.MOV R40, RZ, RZ, -R40 ;  /* 0x000000ffff289224 */ /* 0x000fe200078e0a28 */
[----:B------:R-:W-:Y:S01]  /*4190*/  ISETP.GE.AND P1, PT, R13, RZ, PT ;  /* 0x000000ff0d00720c */ /* 0x000fe20003f26270 */
[----:B------:R-:W-:Y:S01]  /*41a0*/  IMAD R39, R2, R10, R39 ;  /* 0x0000000a02277224 */ /* 0x000fe200078e0227 */
[----:B------:R-:W-:Y:S01]  /*41b0*/  LOP3.LUT R10, R6, 0xf0, RZ, 0xfc, !PT ;  /* 0x000000f0060a7812 */ /* 0x000fe200078efcff */
[--C-:B------:R-:W-:Y:S01]  /*41c0*/  @!P4 IMAD.IADD R241, R241, 0x1, -R2.reuse ;  /* 0x00000001f1f1c824 */ /* 0x100fe200078e0a02 */
[----:B------:R-:W-:Y:S01]  /*41d0*/  ISETP.GE.AND P4, PT, R0, RZ, PT ;  /* 0x000000ff0000720c */ /* 0x000fe20003f86270 */
[--C-:B------:R-:W-:Y:S01]  /*41e0*/  @!P3 IMAD.IADD R240, R240, 0x1, -R2.reuse ;  /* 0x00000001f0f0b824 */ /* 0x100fe200078e0a02 */
[----:B------:R-:W-:Y:S01]  /*41f0*/  IABS R38, R10 ;  /* 0x0000000a00267213 */ /* 0x000fe20000000000 */
[----:B------:R-:W-:Y:S01]  /*4200*/  @!P0 IMAD.IADD R242, R242, 0x1, -R2 ;  /* 0x00000001f2f28824 */ /* 0x000fe200078e0a02 */
[C---:B------:R-:W-:Y:S01]  /*4210*/  ISETP.GT.U32.AND P0, PT, R2.reuse, R241, PT ;  /* 0x000000f10200720c */ /* 0x040fe20003f04070 */
[----:B------:R-:W-:Y:S01]  /*4220*/  IMAD.HI.U32 R0, R3, R243, RZ ;  /* 0x000000f303007227 */ /* 0x000fe200078e00ff */
[----:B------:R-:W-:-:S02]  /*4230*/  ISETP.GT.U32.AND P3, PT, R2, R39, PT ;  /* 0x000000270200720c */ /* 0x000fc40003f64070 */
[----:B------:R-:W-:Y:S01]  /*4240*/  LOP3.LUT R13, R6, 0xe8, RZ, 0xfc, !PT ;  /* 0x000000e8060d7812 */ /* 0x000fe200078efcff */
[----:B------:R-:W-:Y:S01]  /*4250*/  @!P5 IMAD.MOV R240, RZ, RZ, -R240 ;  /* 0x000000fffff0d224 */ /* 0x000fe200078e0af0 */
[----:B------:R-:W-:Y:S01]  /*4260*/  ISETP.GT.U32.AND P5, PT, R2, R242, PT ;  /* 0x000000f20200720c */ /* 0x000fe20003fa4070 */
[----:B------:R-:W-:Y:S01]  /*4270*/  IMAD.MOV R4, RZ, RZ, -R0 ;  /* 0x000000ffff047224 */ /* 0x000fe200078e0a00 */
[----:B------:R-:W-:Y:S01]  /*4280*/  IABS R37, R13 ;  /* 0x0000000d00257213 */ /* 0x000fe20000000000 */
[----:B------:R-:W-:Y:S01]  /*4290*/  IMAD.HI.U32 R0, R3, R38, RZ ;  /* 0x0000002603007227 */ /* 0x000fe200078e00ff */
[----:B------:R-:W-:-:S03]  /*42a0*/  IABS R245, R14 ;  /* 0x0000000e00f57213 */ /* 0x000fc60000000000 */
[----:B------:R-:W-:Y:S02]  /*42b0*/  IMAD.MOV R11, RZ, RZ, -R0 ;  /* 0x000000ffff0b7224 */ /* 0x000fe400078e0a00 */
[C---:B------:R-:W-:Y:S02]  /*42c0*/  IMAD R243, R2.reuse, R4, R243 ;  /* 0x0000000402f37224 */ /* 0x040fe400078e02f3 */
[C---:B------:R-:W-:Y:S02]  /*42d0*/  IMAD R38, R2.reuse, R11, R38 ;  /* 0x0000000b02267224 */ /* 0x040fe400078e0226 */
[--C-:B------:R-:W-:Y:S01]  /*42e0*/  @!P0 IMAD.IADD R241, R241, 0x1, -R2.reuse ;  /* 0x00000001f1f18824 */ /* 0x100fe200078e0a02 */
[----:B------:R-:W-:Y:S01]  /*42f0*/  ISETP.GT.U32.AND P0, PT, R2, R243, PT ;  /* 0x000000f30200720c */ /* 0x000fe20003f04070 */
[--C-:B------:R-:W-:Y:S01]  /*4300*/  @!P5 IMAD.IADD R242, R242, 0x1, -R2.reuse ;  /* 0x00000001f2f2d824 */ /* 0x100fe200078e0a02 */
[----:B------:R-:W-:Y:S01]  /*4310*/  ISETP.GT.U32.AND P5, PT, R2, R38, PT ;  /* 0x000000260200720c */ /* 0x000fe20003fa4070 */
[----:B------:R-:W-:-:S02]  /*4320*/  @!P3 IMAD.IADD R39, R39, 0x1, -R2 ;  /* 0x000000012727b824 */ /* 0x000fc400078e0a02 */
[----:B------:R-:W-:-:S03]  /*4330*/  IMAD.HI.U32 R0, R3, R244, RZ ;  /* 0x000000f403007227 */ /* 0x000fc600078e00ff */
[----:B------:R-:W-:Y:S01]  /*4340*/  ISETP.GT.U32.AND P3, PT, R2, R39, PT ;  /* 0x000000270200720c */ /* 0x000fe20003f64070 */
[----:B------:R-:W-:Y:S02]  /*4350*/  IMAD.MOV R11, RZ, RZ, -R0 ;  /* 0x000000ffff0b7224 */ /* 0x000fe400078e0a00 */
[----:B------:R-:W-:Y:S02]  /*4360*/  @!P6 IMAD.MOV R241, RZ, RZ, -R241 ;  /* 0x000000fffff1e224 */ /* 0x000fe400078e0af1 */
[--C-:B------:R-:W-:Y:S01]  /*4370*/  @!P0 IMAD.IADD R243, R243, 0x1, -R2.reuse ;  /* 0x00000001f3f38824 */ /* 0x100fe200078e0a02 */
[----:B------:R-:W-:Y:S01]  /*4380*/  ISETP.GE.AND P0, PT, R12, RZ, PT ;  /* 0x000000ff0c00720c */ /* 0x000fe20003f06270 */
[----:B------:R-:W-:Y:S01]  /*4390*/  @!P5 IMAD.IADD R38, R38, 0x1, -R2 ;  /* 0x000000012626d824 */ /* 0x000fe200078e0a02 */
[----:B------:R-:W-:Y:S01]  /*43a0*/  LOP3.LUT R12, R6, 0xcc, RZ, 0xfc, !PT ;  /* 0x000000cc060c7812 */ /* 0x000fe200078efcff */
[C---:B------:R-:W-:Y:S01]  /*43b0*/  IMAD R244, R2.reuse, R11, R244 ;  /* 0x0000000b02f47224 */ /* 0x040fe200078e02f4 */
[C---:B------:R-:W-:Y:S01]  /*43c0*/  ISETP.GT.U32.AND P5, PT, R2.reuse, R243, PT ;  /* 0x000000f30200720c */ /* 0x040fe20003fa4070 */
[----:B------:R-:W-:Y:S01]  /*43d0*/  @!P2 IMAD.MOV R242, RZ, RZ, -R242 ;  /* 0x000000fffff2a224 */ /* 0x000fe200078e0af2 */
[C---:B------:R-:W-:Y:S01]  /*43e0*/  ISETP.GT.U32.AND P6, PT, R2.reuse, R38, PT ;  /* 0x000000260200720c */ /* 0x040fe20003fc4070 */
[----:B------:R-:W-:Y:S01]  /*43f0*/  IMAD.HI.U32 R0, R3, R37, RZ ;  /* 0x0000002503007227 */ /* 0x000fe200078e00ff */
[----:B------:R-:W-:-:S02]  /*4400*/  ISETP.GT.U32.AND P2, PT, R2, R244, PT ;  /* 0x000000f40200720c */ /* 0x000fc40003f44070 */
[----:B-1----:R-:W-:Y:S01]  /*4410*/  IABS R248, R12 ;  /* 0x0000000c00f87213 */ /* 0x002fe20000000000 */
[----:B------:R-:W-:-:S04]  /*4420*/  IMAD.HI.U32 R4, R3, R245, RZ ;  /* 0x000000f503047227 */ /* 0x000fc800078e00ff */
[----:B------:R-:W-:Y:S01]  /*4430*/  @!P3 IMAD.IADD R39, R39, 0x1, -R2 ;  /* 0x000000012727b824 */ /* 0x000fe200078e0a02 */
[----:B------:R-:W-:Y:S01]  /*4440*/  ISETP.GE.AND P3, PT, R10, RZ, PT ;  /* 0x000000ff0a00720c */ /* 0x000fe20003f66270 */
[----:B------:R-:W-:Y:S02]  /*4450*/  IMAD.MOV R10, RZ, RZ, -R0 ;  /* 0x000000ffff0a7224 */ /* 0x000fe400078e0a00 */
[----:B------:R-:W-:Y:S02]  /*4460*/  IMAD.MOV R4, RZ, RZ, -R4 ;  /* 0x000000ffff047224 */ /* 0x000fe400078e0a04 */
[----:B------:R-:W-:Y:S01]  /*4470*/  IMAD R37, R2, R10, R37 ;  /* 0x0000000a02257224 */ /* 0x000fe200078e0225 */
[----:B------:R-:W-:Y:S01]  /*4480*/  LOP3.LUT R10, R6, 0xd8, RZ, 0xfc, !PT ;  /* 0x000000d8060a7812 */ /* 0x000fe200078efcff */
[----:B------:R-:W-:Y:S01]  /*4490*/  IMAD R245, R2, R4, R245 ;  /* 0x0000000402f57224 */ /* 0x000fe200078e02f5 */
[----:B------:R-:W-:Y:S01]  /*44a0*/  LOP3.LUT R4, R6, 0xe0, RZ, 0xfc, !PT ;  /* 0x000000e006047812 */ /* 0x000fe200078efcff */
[--C-:B------:R-:W-:Y:S01]  /*44b0*/  @!P5 IMAD.IADD R243, R243, 0x1, -R2.reuse ;  /* 0x00000001f3f3d824 */ /* 0x100fe200078e0a02 */
[----:B------:R-:W-:Y:S01]  /*44c0*/  IABS R35, R10 ;  /* 0x0000000a00237213 */ /* 0x000fe20000000000 */
[--C-:B------:R-:W-:Y:S01]  /*44d0*/  @!P6 IMAD.IADD R38, R38, 0x1, -R2.reuse ;  /* 0x000000012626e824 */ /* 0x100fe200078e0a02 */
[----:B------:R-:W-:Y:S01]  /*44e0*/  ISETP.GT.U32.AND P6, PT, R2, R37, PT ;  /* 0x000000250200720c */ /* 0x000fe20003fc4070 */
[----:B------:R-:W-:Y:S01]  /*44f0*/  @!P2 IMAD.IADD R244, R244, 0x1, -R2 ;  /* 0x00000001f4f4a824 */ /* 0x000fe200078e0a02 */
[----:B------:R-:W-:Y:S01]  /*4500*/  IABS R36, R4 ;  /* 0x0000000400247213 */ /* 0x000fe20000000000 */
[----:B------:R-:W-:Y:S01]  /*4510*/  @!P4 IMAD.MOV R243, RZ, RZ, -R243 ;  /* 0x000000fffff3c224 */ /* 0x000fe200078e0af3 */
[C---:B------:R-:W-:Y:S01]  /*4520*/  ISETP.GT.U32.AND P4, PT, R2.reuse, R245, PT ;  /* 0x000000f50200720c */ /* 0x040fe20003f84070 */
[----:B------:R-:W-:Y:S01]  /*4530*/  VIADD R0, R9, 0xdc ;  /* 0x000000dc09007836 */ /* 0x000fe20000000000 */
[----:B------:R-:W-:Y:S01]  /*4540*/  ISETP.GT.U32.AND P2, PT, R2, R244, PT ;  /* 0x000000f40200720c */ /* 0x000fe20003f44070 */
[----:B------:R-:W-:Y:S01]  /*4550*/  @!P1 IMAD.MOV R39, RZ, RZ, -R39 ;  /* 0x000000ffff279224 */ /* 0x000fe200078e0a27 */
[----:B------:R-:W-:Y:S01]  /*4560*/  ISETP.GE.AND P1, PT, R13, RZ, PT ;  /* 0x000000ff0d00720c */ /* 0x000fe20003f26270 */
[----:B------:R-:W-:Y:S01]  /*4570*/  @!P3 IMAD.MOV R38, RZ, RZ, -R38 ;  /* 0x000000ffff26b224 */ /* 0x000fe200078e0a26 */
[----:B------:R-:W-:-:S02]  /*4580*/  ISETP.GE.AND P5, PT, R0, RZ, PT ;  /* 0x000000ff0000720c */ /* 0x000fc40003fa6270 */
[----:B------:R-:W-:Y:S01]  /*4590*/  IABS R246, R0 ;  /* 0x0000000000f67213 */ /* 0x000fe20000000000 */
[--C-:B------:R-:W-:Y:S01]  /*45a0*/  @!P6 IMAD.IADD R37, R37, 0x1, -R2.reuse ;  /* 0x000000012525e824 */ /* 0x100fe200078e0a02 */
[----:B------:R-:W-:Y:S01]  /*45b0*/  ISETP.GE.AND P3, PT, R14, RZ, PT ;  /* 0x000000ff0e00720c */ /* 0x000fe20003f66270 */
[----:B------:R-:W-:Y:S01]  /*45c0*/  IMAD.HI.U32 R0, R3, R36, RZ ;  /* 0x0000002403007227 */ /* 0x000fe200078e00ff */
[----:B------:R-:W-:Y:S02]  /*45d0*/  LOP3.LUT R13, R6, 0xc8, RZ, 0xfc, !PT ;  /* 0x000000c8060d7812 */ /* 0x000fe400078efcff */
[----:B------:R-:W-:Y:S01]  /*45e0*/  ISETP.GT.U32.AND P6, PT, R2, R37, PT ;  /* 0x000000250200720c */ /* 0x000fe20003fc4070 */
[--C-:B------:R-:W-:Y:S01]  /*45f0*/  @!P4 IMAD.IADD R245, R245, 0x1, -R2.reuse ;  /* 0x00000001f5f5c824 */ /* 0x100fe200078e0a02 */
[----:B------:R-:W-:Y:S01]  /*4600*/  IABS R33, R13 ;  /* 0x0000000d00217213 */ /* 0x000fe20000000000 */
[----:B------:R-:W-:Y:S01]  /*4610*/  @!P2 IMAD.IADD R244, R244, 0x1, -R2 ;  /* 0x00000001f4f4a824 */ /* 0x000fe200078e0a02 */
[----:B------:R-:W-:Y:S01]  /*4620*/  ISETP.GE.AND P2, PT, R4, RZ, PT ;  /* 0x000000ff0400720c */ /* 0x000fe20003f46270 */
[----:B------:R-:W-:Y:S01]  /*4630*/  IMAD.HI.U32 R4, R3, R35, RZ ;  /* 0x0000002303047227 */ /* 0x000fe200078e00ff */
[----:B------:R-:W-:-:S02]  /*4640*/  ISETP.GT.U32.AND P4, PT, R2, R245, PT ;  /* 0x000000f50200720c */ /* 0x000fc40003f84070 */
[----:B------:R-:W-:Y:S01]  /*4650*/  LOP3.LUT R14, R6, 0xc0, RZ, 0xfc, !PT ;  /* 0x000000c0060e7812 */ /* 0x000fe200078efcff */
[----:B------:R-:W-:Y:S02]  /*4660*/  IMAD.MOV R11, RZ, RZ, -R0 ;  /* 0x000000ffff0b7224 */ /* 0x000fe400078e0a00 */
[----:B------:R-:W-:Y:S01]  /*4670*/  IMAD.MOV R4, RZ, RZ, -R4 ;  /* 0x000000ffff047224 */ /* 0x000fe200078e0a04 */
[----:B------:R-:W-:Y:S01]  /*4680*/  IABS R32, R14 ;  /* 0x0000000e00207213 */ /* 0x000fe20000000000 */
[----:B------:R-:W-:-:S04]  /*4690*/  IMAD.HI.U32 R0, R3, R246, RZ ;  /* 0x000000f603007227 */ /* 0x000fc800078e00ff */
[C---:B------:R-:W-:Y:S02]  /*46a0*/  IMAD R36, R2.reuse, R11, R36 ;  /* 0x0000000b02247224 */ /* 0x040fe400078e0224 */
[----:B------:R-:W-:Y:S02]  /*46b0*/  IMAD R35, R2, R4, R35 ;  /* 0x0000000402237224 */ /* 0x000fe400078e0223 */
[----:B------:R-:W-:Y:S01]  /*46c0*/  IMAD.MOV R11, RZ, RZ, -R0 ;  /* 0x000000ffff0b7224 */ /* 0x000fe200078e0a00 */
[----:B------:R-:W-:Y:S01]  /*46d0*/  LOP3.LUT R0, R6, 0xd4, RZ, 0xfc, !PT ;  /* 0x000000d406007812 */ /* 0x000fe200078efcff */
[--C-:B------:R-:W-:Y:S01]  /*46e0*/  @!P6 IMAD.IADD R37, R37, 0x1, -R2.reuse ;  /* 0x000000012525e824 */ /* 0x100fe200078e0a02 */
[C---:B------:R-:W-:Y:S01]  /*46f0*/  ISETP.GT.U32.AND P6, PT, R2.reuse, R36, PT ;  /* 0x000000240200720c */ /* 0x040fe20003fc4070 */
[----:B------:R-:W-:Y:S01]  /*4700*/  @!P4 IMAD.IADD R245, R245, 0x1, -R2 ;  /* 0x00000001f5f5c824 */ /* 0x000fe200078e0a02 */
[C---:B------:R-:W-:Y:S01]  /*4710*/  ISETP.GT.U32.AND P4, PT, R2.reuse, R35, PT ;  /* 0x000000230200720c */ /* 0x040fe20003f84070 */
[----:B------:R-:W-:Y:S01]  /*4720*/  IMAD R246, R2, R11, R246 ;  /* 0x0000000b02f67224 */ /* 0x000fe200078e02f6 */
[----:B------:R-:W-:Y:S01]  /*4730*/  IABS R247, R0 ;  /* 0x0000000000f77213 */ /* 0x000fe20000000000 */
[----:B------:R-:W-:-:S02]  /*4740*/  @!P1 IMAD.MOV R37, RZ, RZ, -R37 ;  /* 0x000000ffff259224 */ /* 0x000fc400078e0a25 */
[----:B------:R-:W-:Y:S01]  /*4750*/  @!P0 IMAD.MOV R244, RZ, RZ, -R244 ;  /* 0x000000fffff48224 */ /* 0x000fe200078e0af4 */
[----:B------:R-:W-:Y:S01]  /*4760*/  ISETP.GT.U32.AND P1, PT, R2, R246, PT ;  /* 0x000000f60200720c */ /* 0x000fe20003f24070 */
[----:B------:R-:W-:Y:S01]  /*4770*/  @!P3 IMAD.MOV R245, RZ, RZ, -R245 ;  /* 0x000000fffff5b224 */ /* 0x000fe200078e0af5 */
[----:B------:R-:W-:Y:S02]  /*4780*/  ISETP.GE.AND P0, PT, R10, RZ, PT ;  /* 0x000000ff0a00720c */ /* 0x000fe40003f06270 */
[----:B------:R-:W-:Y:S01]  /*4790*/  LOP3.LUT R10, R6, 0xd0, RZ, 0xfc, !PT ;  /* 0x000000d0060a7812 */ /* 0x000fe200078efcff */
[--C-:B------:R-:W-:Y:S01]  /*47a0*/  @!P6 IMAD.IADD R36, R36, 0x1, -R2.reuse ;  /* 0x000000012424e824 */ /* 0x100fe200078e0a02 */
[----:B------:R-:W-:Y:S01]  /*47b0*/  ISETP.GE.AND P6, PT, R0, RZ, PT ;  /* 0x000000ff0000720c */ /* 0x000fe20003fc6270 */
[----:B------:R-:W-:Y:S01]  /*47c0*/  @!P4 IMAD.IADD R35, R35, 0x1, -R2 ;  /* 0x000000012323c824 */ /* 0x000fe200078e0a02 */
[----:B------:R-:W-:Y:S01]  /*47d0*/  IABS R34, R10 ;  /* 0x0000000a00227213 */ /* 0x000fe20000000000 */
[----:B------:R-:W-:-:S03]  /*47e0*/  IMAD.HI.U32 R0, R3, R247, RZ ;  /* 0x000000f703007227 */ /* 0x000fc600078e00ff */
[----:B------:R-:W-:Y:S01]  /*47f0*/  ISETP.GT.U32.AND P3, PT, R2, R35, PT ;  /* 0x000000230200720c */ /* 0x000fe20003f64070 */
[----:B------:R-:W-:Y:S01]  /*4800*/  @!P1 IMAD.IADD R246, R246, 0x1, -R2 ;  /* 0x00000001f6f69824 */ /* 0x000fe200078e0a02 */
[C---:B------:R-:W-:Y:S01]  /*4810*/  ISETP.GT.U32.AND P1, PT, R2.reuse, R36, PT ;  /* 0x000000240200720c */ /* 0x040fe20003f24070 */
[----:B------:R-:W-:Y:S02]  /*4820*/  IMAD.MOV R4, RZ, RZ, -R0 ;  /* 0x000000ffff047224 */ /* 0x000fe400078e0a00 */
[----:B------:R-:W-:Y:S01]  /*4830*/  IMAD.HI.U32 R0, R3, R34, RZ ;  /* 0x0000002203007227 */ /* 0x000fe200078e00ff */
[----:B------:R-:W-:-:S03]  /*4840*/  ISETP.GT.U32.AND P4, PT, R2, R246, PT ;  /* 0x000000f60200720c */ /* 0x000fc60003f84070 */
[----:B------:R-:W-:Y:S02]  /*4850*/  IMAD.MOV R11, RZ, RZ, -R0 ;  /* 0x000000ffff0b7224 */ /* 0x000fe400078e0a00 */
[----:B------:R-:W-:-:S04]  /*4860*/  IMAD.HI.U32 R0, R3, R248, RZ ;  /* 0x000000f803007227 */ /* 0x000fc800078e00ff */
[C---:B------:R-:W-:Y:S02]  /*4870*/  IMAD R34, R2.reuse, R11, R34 ;  /* 0x0000000b02227224 */ /* 0x040fe400078e0222 */
[C---:B------:R-:W-:Y:S02]  /*4880*/  IMAD R247, R2.reuse, R4, R247 ;  /* 0x0000000402f77224 */ /* 0x040fe400078e02f7 */
[----:B------:R-:W-:Y:S01]  /*4890*/  @!P3 IMAD.IADD R35, R35, 0x1, -R2 ;  /* 0x000000012323b824 */ /* 0x000fe200078e0a02 */
[----:B------:R-:W-:Y:S01]  /*48a0*/  ISETP.GT.U32.AND P3, PT, R2, R34, PT ;  /* 0x000000220200720c */ /* 0x000fe20003f64070 */
[----:B------:R-:W-:-:S04]  /*48b0*/  IMAD.HI.U32 R4, R3, R33, RZ ;  /* 0x0000002103047227 */ /* 0x000fc800078e00ff */
[----:B------:R-:W-:Y:S02]  /*48c0*/  IMAD.MOV R11, RZ, RZ, -R0 ;  /* 0x000000ffff0b7224 */ /* 0x000fe400078e0a00 */
[--C-:B------:R-:W-:Y:S01]  /*48d0*/  @!P1 IMAD.IADD R36, R36, 0x1, -R2.reuse ;  /* 0x0000000124249824 */ /* 0x100fe200078e0a02 */
[----:B------:R-:W-:Y:S01]  /*48e0*/  ISETP.GT.U32.AND P1, PT, R2, R247, PT ;  /* 0x000000f70200720c */ /* 0x000fe20003f24070 */
[----:B------:R-:W-:Y:S01]  /*48f0*/  @!P4 IMAD.IADD R246, R246, 0x1, -R2 ;  /* 0x00000001f6f6c824 */ /* 0x000fe200078e0a02 */
[----:B------:R-:W-:Y:S01]  /*4900*/  ISETP.GE.AND P4, PT, R10, RZ, PT ;  /* 0x000000ff0a00720c */ /* 0x000fe20003f86270 */
[----:B------:R-:W-:Y:S01]  /*4910*/  IMAD.MOV R4, RZ, RZ, -R4 ;  /* 0x000000ffff047224 */ /* 0x000fe200078e0a04 */
[----:B------:R-:W-:Y:S01]  /*4920*/  LOP3.LUT R10, R6, 0xc4, RZ, 0xfc, !PT ;  /* 0x000000c4060a7812 */ /* 0x000fe200078efcff */
[C---:B------:R-:W-:Y:S02]  /*4930*/  IMAD R248, R2.reuse, R11, R248 ;  /* 0x0000000b02f87224 */ /* 0x040fe400078e02f8 */
[C---:B------:R-:W-:Y:S01]  /*4940*/  IMAD R33, R2.reuse, R4, R33 ;  /* 0x0000000402217224 */ /* 0x040fe200078e0221 */
[----:B------:R-:W-:Y:S01]  /*4950*/  IABS R249, R10 ;  /* 0x0000000a00f97213 */ /* 0x000fe20000000000 */
[----:B------:R-:W-:Y:S01]  /*4960*/  @!P5 IMAD.MOV R246, RZ, RZ, -R246 ;  /* 0x000000fffff6d224 */ /* 0x000fe200078e0af6 */
[C---:B------:R-:W-:Y:S01]  /*4970*/  ISETP.GT.U32.AND P5, PT, R2.reuse, R248, PT ;  /* 0x000000f80200720c */ /* 0x040fe20003fa4070 */
[----:B------:R-:W-:Y:S01]  /*4980*/  @!P0 IMAD.MOV R35, RZ, RZ, -R35 ;  /* 0x000000ffff238224 */ /* 0x000fe200078e0a23 */
[----:B------:R-:W-:Y:S01]  /*4990*/  ISETP.GT.U32.AND P0, PT, R2, R33, PT ;  /* 0x000000210200720c */ /* 0x000fe20003f04070 */
[----:B------:R-:W-:-:S02]  /*49a0*/  VIADD R0, R9, 0xbc ;  /* 0x000000bc09007836 */ /* 0x000fc40000000000 */
[--C-:B------:R-:W-:Y:S02]  /*49b0*/  @!P3 IMAD.IADD R34, R34, 0x1, -R2.reuse ;  /* 0x000000012222b824 */ /* 0x100fe400078e0a02 */
[----:B------:R-:W-:Y:S01]  /*49c0*/  @!P1 IMAD.IADD R247, R247, 0x1, -R2 ;  /* 0x00000001f7f79824 */ /* 0x000fe200078e0a02 */
[----:B------:R-:W-:Y:S01]  /*49d0*/  ISETP.GE.AND P1, PT, R0, RZ, PT ;  /* 0x000000ff0000720c */ /* 0x000fe20003f26270 */
[----:B------:R-:W-:Y:S01]  /*49e0*/  @!P2 IMAD.MOV R36, RZ, RZ, -R36 ;  /* 0x000000ffff24a224 */ /* 0x000fe200078e0a24 */
[----:B------:R-:W-:Y:S01]  /*49f0*/  IABS R250, R0 ;  /* 0x0000000000fa7213 */ /* 0x000fe20000000000 */
[----:B------:R-:W-:Y:S01]  /*4a00*/  IMAD.HI.U32 R0, R3, R249, RZ ;  /* 0x000000f903007227 */ /* 0x000fe200078e00ff */
[C---:B------:R-:W-:Y:S02]  /*4a10*/  ISETP.GT.U32.AND P3, PT, R2.reuse, R34, PT ;  /* 0x000000220200720c */ /* 0x040fe40003f64070 */
[----:B------:R-:W-:Y:S01]  /*4a20*/  ISETP.GT.U32.AND P2, PT, R2, R247, PT ;  /* 0x000000f70200720c */ /* 0x000fe20003f44070 */
[----:B------:R-:W-:Y:S01]  /*4a30*/  @!P5 IMAD.IADD R248, R248, 0x1, -R2 ;  /* 0x00000001f8f8d824 */ /* 0x000fe200078e0a02 */
[----:B------:R-:W-:Y:S01]  /*4a40*/  ISETP.GE.AND P5, PT, R13, RZ, PT ;  /* 0x000000ff0d00720c */ /* 0x000fe20003fa6270 */
[----:B------:R-:W-:-:S02]  /*4a50*/  IMAD.MOV R0, RZ, RZ, -R0 ;  /* 0x000000ffff007224 */ /* 0x000fc400078e0a00 */
[----:B------:R-:W-:Y:S01]  /*4a60*/  @!P0 IMAD.IADD R33, R33, 0x1, -R2 ;  /* 0x0000000121218824 */ /* 0x000fe200078e0a02 */
[C---:B------:R-:W-:Y:S01]  /*4a70*/  ISETP.GT.U32.AND P0, PT, R2.reuse, R248, PT ;  /* 0x000000f80200720c */ /* 0x040fe20003f04070 */
[----:B------:R-:W-:Y:S02]  /*4a80*/  IMAD R249, R2, R0, R249 ;  /* 0x0000000002f97224 */ /* 0x000fe400078e02f9 */
[----:B------:R-:W-:-:S04]  /*4a90*/  IMAD.HI.U32 R0, R3, R32, RZ ;  /* 0x0000002003007227 */ /* 0x000fc800078e00ff */
[----:B------:R-:W-:-:S04]  /*4aa0*/  IMAD.HI.U32 R4, R3, R250, RZ ;  /* 0x000000fa03047227 */ /* 0x000fc800078e00ff */
[----:B------:R-:W-:Y:S01]  /*4ab0*/  @!P3 IMAD.IADD R34, R34, 0x1, -R2 ;  /* 0x000000012222b824 */ /* 0x000fe200078e0a02 */
[----:B------:R-:W-:Y:S01]  /*4ac0*/  ISETP.GT.U32.AND P3, PT, R2, R249, PT ;  /* 0x000000f90200720c */ /* 0x000fe20003f64070 */
[----:B------:R-:W-:Y:S02]  /*4ad0*/  IMAD.MOV R11, RZ, RZ, -R0 ;  /* 0x000000ffff0b7224 */ /* 0x000fe400078e0a00 */
[----:B------:R-:W-:Y:S01]  /*4ae0*/  IMAD.MOV R13, RZ, RZ, -R4 ;  /* 0x000000ffff0d7224 */ /* 0x000fe200078e0a04 */
[----:B------:R-:W-:Y:S01]  /*4af0*/  LOP3.LUT R4, R6, 0xb8, RZ, 0xfc, !PT ;  /* 0x000000b806047812 */ /* 0x000fe200078efcff */
[----:B------:R-:W-:Y:S01]  /*4b00*/  IMAD R32, R2, R11, R32 ;  /* 0x0000000b02207224 */ /* 0x000fe200078e0220 */
[----:B------:R-:W-:Y:S01]  /*4b10*/  LOP3.LUT R11, R6, 0xb4, RZ, 0xfc, !PT ;  /* 0x000000b4060b7812 */ /* 0x000fe200078efcff */
[--C-:B------:R-:W-:Y:S01]  /*4b20*/  @!P2 IMAD.IADD R247, R247, 0x1, -R2.reuse ;  /* 0x00000001f7f7a824 */ /* 0x100fe200078e0a02 */
[----:B------:R-:W-:Y:S01]  /*4b30*/  IABS R31, R4 ;  /* 0x00000004001f7213 */ /* 0x000fe20000000000 */
[----:B------:R-:W-:Y:S01]  /*4b40*/  @!P0 IMAD.IADD R248, R248, 0x1, -R2 ;  /* 0x00000001f8f88824 */ /* 0x000fe200078e0a02 */
[----:B------:R-:W-:Y:S01]  /*4b50*/  ISETP.GE.AND P2, PT, R12, RZ, PT ;  /* 0x000000ff0c00720c */ /* 0x000fe20003f46270 */
[C---:B------:R-:W-:Y:S01]  /*4b60*/  IMAD R250, R2.reuse, R13, R250 ;  /* 0x0000000d02fa7224 */ /* 0x040fe200078e02fa */
[----:B------:R-:W-:Y:S01]  /*4b70*/  ISETP.GT.U32.AND P0, PT, R2, R32, PT ;  /* 0x000000200200720c */ /* 0x000fe20003f04070 */
[----:B------:R-:W-:Y:S01]  /*4b80*/  IMAD.HI.U32 R0, R3, R31, RZ ;  /* 0x0000001f03007227 */ /* 0x000fe200078e00ff */
[----:B------:R-:W-:-:S02]  /*4b90*/  IABS R251, R11 ;  /* 0x0000000b00fb7213 */ /* 0x000fc40000000000 */
[C---:B------:R-:W-:Y:S01]  /*4ba0*/  LOP3.LUT R12, R6.reuse, 0xa8, RZ, 0xfc, !PT ;  /* 0x000000a8060c7812 */ /* 0x040fe200078efcff */
[----:B------:R-:W-:Y:S01]  /*4bb0*/  @!P3 IMAD.IADD R249, R249, 0x1, -R2 ;  /* 0x00000001f9f9b824 */ /* 0x000fe200078e0a02 */
[----:B------:R-:W-:Y:S01]  /*4bc0*/  LOP3.LUT R13, R6, 0xa4, RZ, 0xfc, !PT ;  /* 0x000000a4060d7812 */ /* 0x000fe200078efcff */
[----:B------:R-:W-:Y:S01]  /*4bd0*/  IMAD.MOV R0, RZ, RZ, -R0 ;  /* 0x000000ffff007224 */ /* 0x000fe200078e0a00 */
[----:B------:R-:W-:Y:S01]  /*4be0*/  IABS R29, R12 ;  /* 0x0000000c001d7213 */ /* 0x000fe20000000000 */
[----:B------:R-:W-:Y:S01]  /*4bf0*/  @!P4 IMAD.MOV R34, RZ, RZ, -R34 ;  /* 0x000000ffff22c224 */ /* 0x000fe200078e0a22 */
[C---:B------:R-:W-:Y:S01]  /*4c00*/  ISETP.GT.U32.AND P3, PT, R2.reuse, R249, PT ;  /* 0x000000f90200720c */ /* 0x040fe20003f64070 */
[----:B------:R-:W-:Y:S01]  /*4c10*/  IMAD R31, R2, R0, R31 ;  /* 0x00000000021f7224 */ /* 0x000fe200078e021f */
[----:B------:R-:W-:Y:S01]  /*4c20*/  ISETP.GE.AND P4, PT, R10, RZ, PT ;  /* 0x000000ff0a00720c */ /* 0x000fe20003f86270 */
[----:B------:R-:W-:Y:S01]  /*4c30*/  @!P2 IMAD.MOV R248, RZ, RZ, -R248 ;  /* 0x000000fffff8a224 */ /* 0x000fe200078e0af8 */
[----:B------:R-:W-:Y:S01]  /*4c40*/  ISETP.GT.U32.AND P2, PT, R2, R250, PT ;  /* 0x000000fa0200720c */ /* 0x000fe20003f44070 */
[----:B------:R-:W-:Y:S01]  /*4c50*/  @!P0 IMAD.IADD R32, R32, 0x1, -R2 ;  /* 0x0000000120208824 */ /* 0x000fe200078e0a02 */
[C---:B------:R-:W-:Y:S01]  /*4c60*/  ISETP.GT.U32.AND P0, PT, R2.reuse, R31, PT ;  /* 0x0000001f0200720c */ /* 0x040fe20003f04070 */
[----:B------:R-:W-:Y:S01]  /*4c70*/  @!P6 IMAD.MOV R247, RZ, RZ, -R247 ;  /* 0x000000fffff7e224 */ /* 0x000fe200078e0af7 */
[----:B------:R-:W-:Y:S01]  /*4c80*/  ISETP.GT.U32.AND P6, PT, R2, R33, PT ;  /* 0x000000210200720c */ /* 0x000fe20003fc4070 */
[----:B------:R-:W-:Y:S01]  /*4c90*/  IMAD.HI.U32 R0, R3, R251, RZ ;  /* 0x000000fb03007227 */ /* 0x000fe200078e00ff */
[----:B------:R-:W-:-:S02]  /*4ca0*/  LOP3.LUT R10, R6, 0xac, RZ, 0xfc, !PT ;  /* 0x000000ac060a7812 */ /* 0x000fc400078efcff */
[----:B------:R-:W-:Y:S01]  /*4cb0*/  IABS R28, R13 ;  /* 0x0000000d001c7213 */ /* 0x000fe20000000000 */
[----:B------:R-:W-:Y:S01]  /*4cc0*/  @!P3 IMAD.IADD R249, R249, 0x1, -R2 ;  /* 0x00000001f9f9b824 */ /* 0x000fe200078e0a02 */
[----:B------:R-:W-:Y:S01]  /*4cd0*/  ISETP.GE.AND P3, PT, R4, RZ, PT ;  /* 0x000000ff0400720c */ /* 0x000fe20003f66270 */
[----:B------:R-:W-:Y:S01]  /*4ce0*/  IMAD.MOV R0, RZ, RZ, -R0 ;  /* 0x000000ffff007224 */ /* 0x000fe200078e0a00 */
[----:B------:R-:W-:Y:S01]  /*4cf0*/  LOP3.LUT R4, R6, 0xb0, RZ, 0xfc, !PT ;  /* 0x000000b006047812 */ /* 0x000fe200078efcff */
[--C-:B------:R-:W-:Y:S01]  /*4d00*/  @!P2 IMAD.IADD R250, R250, 0x1, -R2.reuse ;  /* 0x00000001fafaa824 */ /* 0x100fe200078e0a02 */
[C---:B------:R-:W-:Y:S01]  /*4d10*/  ISETP.GT.U32.AND P2, PT, R2.reuse, R32, PT ;  /* 0x000000200200720c */ /* 0x040fe20003f44070 */
[----:B------:R-:W-:Y:S01]  /*4d20*/  @!P0 IMAD.IADD R31, R31, 0x1, -R2 ;  /* 0x000000011f1f8824 */ /* 0x000fe200078e0a02 */
[----:B------:R-:W-:Y:S01]  /*4d30*/  IABS R30, R4 ;  /* 0x00000004001e7213 */ /* 0x000fe20000000000 */
[C---:B------:R-:W-:Y:S01]  /*4d40*/  IMAD R251, R2.reuse, R0, R251 ;  /* 0x0000000002fb7224 */ /* 0x040fe200078e02fb */
[----:B------:R-:W-:Y:S01]  /*4d50*/  IABS R252, R10 ;  /* 0x0000000a00fc7213 */ /* 0x000fe20000000000 */
[----:B------:R-:W-:Y:S01]  /*4d60*/  @!P4 IMAD.MOV R249, RZ, RZ, -R249 ;  /* 0x000000fffff9c224 */ /* 0x000fe200078e0af9 */
[----:B------:R-:W-:Y:S01]  /*4d70*/  ISETP.GT.U32.AND P0, PT, R2, R31, PT ;  /* 0x0000001f0200720c */ /* 0x000fe20003f04070 */
[----:B------:R-:W-:Y:S01]  /*4d80*/  IMAD.HI.U32 R0, R3, R30, RZ ;  /* 0x0000001e03007227 */ /* 0x000fe200078e00ff */
[----:B------:R-:W-:-:S03]  /*4d90*/  ISETP.GE.AND P4, PT, R11, RZ, PT ;  /* 0x000000ff0b00720c */ /* 0x000fc60003f86270 */
[----:B------:R-:W-:Y:S01]  /*4da0*/  @!P6 IMAD.IADD R33, R33, 0x1, -R2 ;  /* 0x000000012121e824 */ /* 0x000fe200078e0a02 */
[----:B------:R-:W-:Y:S01]  /*4db0*/  ISETP.GE.AND P6, PT, R14, RZ, PT ;  /* 0x000000ff0e00720c */ /* 0x000fe20003fc6270 */
[----:B------:R-:W-:Y:S01]  /*4dc0*/  IMAD.MOV R11, RZ, RZ, -R0 ;  /* 0x000000ffff0b7224 */ /* 0x000fe200078e0a00 */
[----:B------:R-:W-:Y:S01]  /*4dd0*/  LOP3.LUT R14, R6, 0xa0, RZ, 0xfc, !PT ;  /* 0x000000a0060e7812 */ /* 0x000fe200078efcff */
[----:B------:R-:W-:Y:S01]  /*4de0*/  @!P5 IMAD.MOV R33, RZ, RZ, -R33 ;  /* 0x000000ffff21d224 */ /* 0x000fe200078e0a21 */
[----:B------:R-:W-:Y:S01]  /*4df0*/  ISETP.GT.U32.AND P5, PT, R2, R250, PT ;  /* 0x000000fa0200720c */ /* 0x000fe20003fa4070 */
[----:B------:R-:W-:Y:S01]  /*4e00*/  @!P2 IMAD.IADD R32, R32, 0x1, -R2 ;  /* 0x000000012020a824 */ /* 0x000fe200078e0a02 */
[C---:B------:R-:W-:Y:S01]  /*4e10*/  ISETP.GT.U32.AND P2, PT, R2.reuse, R251, PT ;  /* 0x000000fb0200720c */ /* 0x040fe20003f44070 */
[----:B------:R-:W-:Y:S01]  /*4e20*/  IMAD R30, R2, R11, R30 ;  /* 0x0000000b021e7224 */ /* 0x000fe200078e021e */
[----:B------:R-:W-:Y:S01]  /*4e30*/  IABS R27, R14 ;  /* 0x0000000e001b7213 */ /* 0x000fe20000000000 */
[----:B------:R-:W-:-:S02]  /*4e40*/  @!P0 IMAD.IADD R31, R31, 0x1, -R2 ;  /* 0x000000011f1f8824 */ /* 0x000fc400078e0a02 */
[----:B------:R-:W-:Y:S01]  /*4e50*/  IMAD.HI.U32 R0, R3, R252, RZ ;  /* 0x000000fc03007227 */ /* 0x000fe200078e00ff */
[----:B------:R-:W-:-:S03]  /*4e60*/  ISETP.GT.U32.AND P0, PT, R2, R30, PT ;  /* 0x0000001e0200720c */ /* 0x000fc60003f04070 */
[----:B------:R-:W-:Y:S02]  /*4e70*/  IMAD.MOV R11, RZ, RZ, -R0 ;  /* 0x000000ffff0b7224 */ /* 0x000fe400078e0a00 */
[----:B------:R-:W-:Y:S01]  /*4e80*/  @!P5 IMAD.IADD R250, R250, 0x1, -R2 ;  /* 0x00000001fafad824 */ /* 0x000fe200078e0a02 */
[----:B------:R-:W-:Y:S01]  /*4e90*/  ISETP.GE.AND P5, PT, R4, RZ, PT ;  /* 0x000000ff0400720c */ /* 0x000fe20003fa6270 */
[C---:B------:R-:W-:Y:S02]  /*4ea0*/  IMAD R252, R2.reuse, R11, R252 ;  /* 0x0000000b02fc7224 */ /* 0x040fe400078e02fc */
[----:B------:R-:W-:Y:S02]  /*4eb0*/  @!P2 IMAD.IADD R251, R251, 0x1, -R2 ;  /* 0x00000001fbfba824 */ /* 0x000fe400078e0a02 */
[----:B------:R-:W-:Y:S01]  /*4ec0*/  @!P1 IMAD.MOV R250, RZ, RZ, -R250 ;  /* 0x000000fffffa9224 */ /* 0x000fe200078e0afa */
[----:B------:R-:W-:Y:S01]  /*4ed0*/  ISETP.GT.U32.AND P1, PT, R2, R252, PT ;  /* 0x000000fc0200720c */ /* 0x000fe20003f24070 */
[----:B------:R-:W-:Y:S01]  /*4ee0*/  @!P0 IMAD.IADD R30, R30, 0x1, -R2 ;  /* 0x000000011e1e8824 */ /* 0x000fe200078e0a02 */
[----:B------:R-:W-:Y:S01]  /*4ef0*/  ISETP.GT.U32.AND P0, PT, R2, R251, PT ;  /* 0x000000fb0200720c */ /* 0x000fe20003f04070 */
[----:B------:R-:W-:-:S04]  /*4f00*/  IMAD.HI.U32 R0, R3, R29, RZ ;  /* 0x0000001d03007227 */ /* 0x000fc800078e00ff */
[----:B------:R-:W-:Y:S02]  /*4f10*/  IMAD.MOV R0, RZ, RZ, -R0 ;  /* 0x000000ffff007224 */ /* 0x000fe400078e0a00 */
[----:B------:R-:W-:Y:S02]  /*4f20*/  VIADD R4, R9, 0x9c ;  /* 0x0000009c09047836 */ /* 0x000fe40000000000 */
[----:B------:R-:W-:Y:S02]  /*4f30*/  IMAD R29, R2, R0, R29 ;  /* 0x00000000021d7224 */ /* 0x000fe400078e021d */
[--C-:B------:R-:W-:Y:S01]  /*4f40*/  @!P1 IMAD.IADD R252, R252, 0x1, -R2.reuse ;  /* 0x00000001fcfc9824 */ /* 0x100fe200078e0a02 */
[----:B------:R-:W-:Y:S01]  /*4f50*/  ISETP.GE.AND P2, PT, R4, RZ, PT ;  /* 0x000000ff0400720c */ /* 0x000fe20003f46270 */
[----:B------:R-:W-:Y:S01]  /*4f60*/  @!P0 IMAD.IADD R251, R251, 0x1, -R2 ;  /* 0x00000001fbfb8824 */ /* 0x000fe200078e0a02 */
[C---:B------:R-:W-:Y:S01]  /*4f70*/  ISETP.GT.U32.AND P0, PT, R2.reuse, R29, PT ;  /* 0x0000001d0200720c */ /* 0x040fe20003f04070 */
[----:B------:R-:W-:Y:S01]  /*4f80*/  @!P6 IMAD.MOV R32, RZ, RZ, -R32 ;  /* 0x000000ffff20e224 */ /* 0x000fe200078e0a20 */
[----:B------:R-:W-:Y:S01]  /*4f90*/  IABS R26, R4 ;  /* 0x00000004001a7213 */ /* 0x000fe20000000000 */
[----:B------:R-:W-:Y:S01]  /*4fa0*/  IMAD.HI.U32 R4, R3, R27, RZ ;  /* 0x0000001b03047227 */ /* 0x000fe200078e00ff */
[----:B------:R-:W-:-:S02]  /*4fb0*/  ISETP.GT.U32.AND P1, PT, R2, R252, PT ;  /* 0x000000fc0200720c */ /* 0x000fc40003f24070 */
[----:B------:R-:W-:Y:S01]  /*4fc0*/  ISETP.GT.U32.AND P6, PT, R2, R30, PT ;  /* 0x0000001e0200720c */ /* 0x000fe20003fc4070 */
[----:B------:R-:W-:Y:S02]  /*4fd0*/  IMAD.MOV R4, RZ, RZ, -R4 ;  /* 0x000000ffff047224 */ /* 0x000fe400078e0a04 */
[----:B------:R-:W-:Y:S01]  /*4fe0*/  @!P3 IMAD.MOV R31, RZ, RZ, -R31 ;  /* 0x000000ffff1fb224 */ /* 0x000fe200078e0a1f */
[----:B------:R-:W-:Y:S01]  /*4ff0*/  ISETP.GE.AND P3, PT, R10, RZ, PT ;  /* 0x000000ff0a00720c */ /* 0x000fe20003f66270 */
[----:B------:R-:W-:Y:S01]  /*5000*/  IMAD R27, R2, R4, R27 ;  /* 0x00000004021b7224 */ /* 0x000fe200078e021b */
[C---:B------:R-:W-:Y:S01]  /*5010*/  LOP3.LUT R10, R6.reuse, 0x98, RZ, 0xfc, !PT ;  /* 0x00000098060a7812 */ /* 0x040fe200078efcff */
[----:B------:R-:W-:Y:S01]  /*5020*/  @!P0 IMAD.IADD R29, R29, 0x1, -R2 ;  /* 0x000000011d1d8824 */ /* 0x000fe200078e0a02 */
[----:B------:R-:W-:Y:S01]  /*5030*/  LOP3.LUT R4, R6, 0x94, RZ, 0xfc, !PT ;  /* 0x0000009406047812 */ /* 0x000fe200078efcff */
[----:B------:R-:W-:Y:S01]  /*5040*/  IMAD.HI.U32 R0, R3, R28, RZ ;  /* 0x0000001c03007227 */ /* 0x000fe200078e00ff */
[----:B------:R-:W-:-:S02]  /*5050*/  IABS R25, R10 ;  /* 0x0000000a00197213 */ /* 0x000fc40000000000 */
[----:B------:R-:W-:Y:S01]  /*5060*/  ISETP.GT.U32.AND P0, PT, R2, R29, PT ;  /* 0x0000001d0200720c */ /* 0x000fe20003f04070 */
[--C-:B------:R-:W-:Y:S01]  /*5070*/  @!P1 IMAD.IADD R252, R252, 0x1, -R2.reuse ;  /* 0x00000001fcfc9824 */ /* 0x100fe200078e0a02 */
[----:B------:R-:W-:Y:S01]  /*5080*/  ISETP.GT.U32.AND P1, PT, R2, R27, PT ;  /* 0x0000001b0200720c */ /* 0x000fe20003f24070 */
[----:B------:R-:W-:Y:S01]  /*5090*/  @!P6 IMAD.IADD R30, R30, 0x1, -R2 ;  /* 0x000000011e1ee824 */ /* 0x000fe200078e0a02 */
[----:B------:R-:W-:Y:S01]  /*50a0*/  ISETP.GE.AND P6, PT, R12, RZ, PT ;  /* 0x000000ff0c00720c */ /* 0x000fe20003fc6270 */
[----:B------:R-:W-:Y:S01]  /*50b0*/  IMAD.MOV R11, RZ, RZ, -R0 ;  /* 0x000000ffff0b7224 */ /* 0x000fe200078e0a00 */
[----:B------:R-:W-:Y:S01]  /*50c0*/  IABS R24, R4 ;  /* 0x0000000400187213 */ /* 0x000fe20000000000 */
[----:B------:R-:W-:Y:S01]  /*50d0*/  IMAD.HI.U32 R0, R3, R26, RZ ;  /* 0x0000001a03007227 */ /* 0x000fe200078e00ff */
[----:B------:R-:W-:-:S03]  /*50e0*/  LOP3.LUT R12, R6, 0x8c, RZ, 0xfc, !PT ;  /* 0x0000008c060c7812 */ /* 0x000fc600078efcff */
[----:B------:R-:W-:Y:S01]  /*50f0*/  IMAD R28, R2, R11, R28 ;  /* 0x0000000b021c7224 */ /* 0x000fe200078e021c */
[----:B------:R-:W-:Y:S01]  /*5100*/  IABS R22, R12 ;  /* 0x0000000c00167213 */ /* 0x000fe20000000000 */
[----:B------:R-:W-:Y:S02]  /*5110*/  IMAD.MOV R11, RZ, RZ, -R0 ;  /* 0x000000ffff0b7224 */ /* 0x000fe400078e0a00 */
[----:B------:R-:W-:-:S04]  /*5120*/  IMAD.HI.U32 R0, R3, R25, RZ ;  /* 0x0000001903007227 */ /* 0x000fc800078e00ff */
[----:B------:R-:W-:Y:S02]  /*5130*/  IMAD R26, R2, R11, R26 ;  /* 0x0000000b021a7224 */ /* 0x000fe400078e021a */
[--C-:B------:R-:W-:Y:S01]  /*5140*/  @!P0 IMAD.IADD R29, R29, 0x1, -R2.reuse ;  /* 0x000000011d1d8824 */ /* 0x100fe200078e0a02 */
[----:B------:R-:W-:Y:S01]  /*5150*/  ISETP.GE.AND P0, PT, R14, RZ, PT ;  /* 0x000000ff0e00720c */ /* 0x000fe20003f06270 */
[----:B------:R-:W-:Y:S01]  /*5160*/  @!P1 IMAD.IADD R27, R27, 0x1, -R2 ;  /* 0x000000011b1b9824 */ /* 0x000fe200078e0a02 */
[----:B------:R-:W-:Y:S01]  /*5170*/  IABS R14, R70 ;  /* 0x00000046000e7213 */ /* 0x000fe20000000000 */
[----:B------:R-:W-:Y:S02]  /*5180*/  IMAD.MOV R0, RZ, RZ, -R0 ;  /* 0x000000ffff007224 */ /* 0x000fe400078e0a00 */
[----:B------:R-:W-:Y:S01]  /*5190*/  @!P3 IMAD.MOV R252, RZ, RZ, -R252 ;  /* 0x000000fffffcb224 */ /* 0x000fe200078e0afc */
[C---:B------:R-:W-:Y:S01]  /*51a0*/  ISETP.GT.U32.AND P3, PT, R2.reuse, R26, PT ;  /* 0x0000001a0200720c */ /* 0x040fe20003f64070 */
[----:B------:R-:W-:Y:S01]  /*51b0*/  @!P4 IMAD.MOV R251, RZ, RZ, -R251 ;  /* 0x000000fffffbc224 */ /* 0x000fe200078e0afb */
[C---:B------:R-:W-:Y:S01]  /*51c0*/  ISETP.GT.U32.AND P4, PT, R2.reuse, R28, PT ;  /* 0x0000001c0200720c */ /* 0x040fe20003f84070 */
[----:B------:R-:W-:Y:S01]  /*51d0*/  @!P6 IMAD.MOV R29, RZ, RZ, -R29 ;  /* 0x000000ffff1de224 */ /* 0x000fe200078e0a1d */
[C---:B------:R-:W-:Y:S01]  /*51e0*/  ISETP.GT.U32.AND P6, PT, R2.reuse, R27, PT ;  /* 0x0000001b0200720c */ /* 0x040fe20003fc4070 */
[----:B------:R-:W-:-:S02]  /*51f0*/  IMAD R25, R2, R0, R25 ;  /* 0x0000000002197224 */ /* 0x000fc400078e0219 */
[----:B------:R-:W-:-:S04]  /*5200*/  IMAD.HI.U32 R0, R3, R24, RZ ;  /* 0x0000001803007227 */ /* 0x000fc800078e00ff */
[----:B------:R-:W-:Y:S02]  /*5210*/  IMAD.MOV R11, RZ, RZ, -R0 ;  /* 0x000000ffff0b7224 */ /* 0x000fe400078e0a00 */
[----:B------:R-:W-:Y:S02]  /*5220*/  @!P3 IMAD.IADD R26, R26, 0x1, -R2 ;  /* 0x000000011a1ab824 */ /* 0x000fe400078e0a02 */
[----:B------:R-:W-:Y:S02]  /*5230*/  IMAD R24, R2, R11, R24 ;  /* 0x0000000b02187224 */ /* 0x000fe400078e0218 */
[--C-:B------:R-:W-:Y:S01]  /*5240*/  @!P4 IMAD.IADD R28, R28, 0x1, -R2.reuse ;  /* 0x000000011c1cc824 */ /* 0x100fe200078e0a02 */
[C---:B------:R-:W-:Y:S01]  /*5250*/  ISETP.GT.U32.AND P3, PT, R2.reuse, R26, PT ;  /* 0x0000001a0200720c */ /* 0x040fe20003f64070 */
[----:B------:R-:W-:Y:S01]  /*5260*/  @!P6 IMAD.IADD R27, R27, 0x1, -R2 ;  /* 0x000000011b1be824 */ /* 0x000fe200078e0a02 */
[----:B------:R-:W-:Y:S01]  /*5270*/  ISETP.GT.U32.AND P6, PT, R2, R24, PT ;  /* 0x000000180200720c */ /* 0x000fe20003fc4070 */
[----:B------:R-:W-:Y:S01]  /*5280*/  @!P5 IMAD.MOV R30, RZ, RZ, -R30 ;  /* 0x000000ffff1ed224 */ /* 0x000fe200078e0a1e */
[----:B------:R-:W-:Y:S01]  /*5290*/  ISETP.GE.AND P4, PT, R10, RZ, PT ;  /* 0x000000ff0a00720c */ /* 0x000fe20003f86270 */
[----:B------:R-:W-:Y:S01]  /*52a0*/  @!P0 IMAD.MOV R27, RZ, RZ, -R27 ;  /* 0x000000ffff1b8224 */ /* 0x000fe200078e0a1b */
[----:B------:R-:W-:-:S02]  /*52b0*/  ISETP.GT.U32.AND P1, PT, R2, R28, PT ;  /* 0x0000001c0200720c */ /* 0x000fc40003f24070 */
[----:B------:R-:W-:Y:S02]  /*52c0*/  LOP3.LUT R10, R6, 0x90, RZ, 0xfc, !PT ;  /* 0x00000090060a7812 */ /* 0x000fe400078efcff */
[----:B------:R-:W-:Y:S02]  /*52d0*/  ISETP.GE.AND P5, PT, R13, RZ, PT ;  /* 0x000000ff0d00720c */ /* 0x000fe40003fa6270 */
[----:B------:R-:W-:Y:S01]  /*52e0*/  IABS R23, R10 ;  /* 0x0000000a00177213 */ /* 0x000fe20000000000 */
[--C-:B------:R-:W-:Y:S01]  /*52f0*/  @!P3 IMAD.IADD R26, R26, 0x1, -R2.reuse ;  /* 0x000000011a1ab824 */ /* 0x100fe200078e0a02 */
[----:B------:R-:W-:Y:S01]  /*5300*/  ISETP.GE.AND P3, PT, R4, RZ, PT ;  /* 0x000000ff0400720c */ /* 0x000fe20003f66270 */
[----:B------:R-:W-:Y:S01]  /*5310*/  @!P6 IMAD.IADD R24, R24, 0x1, -R2 ;  /* 0x000000011818e824 */ /* 0x000fe200078e0a02 */
[----:B------:R-:W-:Y:S01]  /*5320*/  LOP3.LUT R13, R6, 0x88, RZ, 0xfc, !PT ;  /* 0x00000088060d7812 */ /* 0x000fe200078efcff */
[----:B------:R-:W-:-:S03]  /*5330*/  IMAD.HI.U32 R0, R3, R23, RZ ;  /* 0x0000001703007227 */ /* 0x000fc600078e00ff */
[----:B------:R-:W-:Y:S01]  /*5340*/  ISETP.GT.U32.AND P6, PT, R2, R24, PT ;  /* 0x000000180200720c */ /* 0x000fe20003fc4070 */
[----:B------:R-:W-:Y:S01]  /*5350*/  @!P1 IMAD.IADD R28, R28, 0x1, -R2 ;  /* 0x000000011c1c9824 */ /* 0x000fe200078e0a02 */
[----:B------:R-:W-:Y:S01]  /*5360*/  ISETP.GT.U32.AND P1, PT, R2, R25, PT ;  /* 0x000000190200720c */ /* 0x000fe20003f24070 */
[----:B------:R-:W-:Y:S01]  /*5370*/  IMAD.MOV R4, RZ, RZ, -R0 ;  /* 0x000000ffff047224 */ /* 0x000fe200078e0a00 */
[----:B------:R-:W-:Y:S01]  /*5380*/  IABS R21, R13 ;  /* 0x0000000d00157213 */ /* 0x000fe20000000000 */
[----:B------:R-:W-:-:S04]  /*5390*/  IMAD.HI.U32 R0, R3, R22, RZ ;  /* 0x0000001603007227 */ /* 0x000fc800078e00ff */
[----:B------:R-:W-:Y:S02]  /*53a0*/  IMAD.MOV R11, RZ, RZ, -R0 ;  /* 0x000000ffff0b7224 */ /* 0x000fe400078e0a00 */
[C---:B------:R-:W-:Y:S02]  /*53b0*/  IMAD R23, R2.reuse, R4, R23 ;  /* 0x0000000402177224 */ /* 0x040fe400078e0217 */
[----:B------:R-:W-:Y:S01]  /*53c0*/  IMAD R22, R2, R11, R22 ;  /* 0x0000000b02167224 */ /* 0x000fe200078e0216 */
[----:B------:R-:W-:Y:S01]  /*53d0*/  LOP3.LUT R11, R6, 0x80, RZ, 0xfc, !PT ;  /* 0x00000080060b7812 */ /* 0x000fe200078efcff */
[--C-:B------:R-:W-:Y:S01]  /*53e0*/  @!P1 IMAD.IADD R25, R25, 0x1, -R2.reuse ;  /* 0x0000000119199824 */ /* 0x100fe200078e0a02 */
[----:B------:R-:W-:Y:S01]  /*53f0*/  ISETP.GT.U32.AND P0, PT, R2, R23, PT ;  /* 0x000000170200720c */ /* 0x000fe20003f04070 */
[----:B------:R-:W-:Y:S01]  /*5400*/  @!P6 IMAD.IADD R24, R24, 0x1, -R2 ;  /* 0x000000011818e824 */ /* 0x000fe200078e0a02 */
[C---:B------:R-:W-:Y:S01]  /*5410*/  ISETP.GT.U32.AND P6, PT, R2.reuse, R22, PT ;  /* 0x000000160200720c */ /* 0x040fe20003fc4070 */
[----:B------:R-:W-:Y:S01]  /*5420*/  @!P5 IMAD.MOV R28, RZ, RZ, -R28 ;  /* 0x000000ffff1cd224 */ /* 0x000fe200078e0a1c */
[----:B------:R-:W-:Y:S01]  /*5430*/  ISETP.GT.U32.AND P1, PT, R2, R25, PT ;  /* 0x000000190200720c */ /* 0x000fe20003f24070 */
[----:B------:R-:W-:Y:S01]  /*5440*/  IMAD.HI.U32 R4, R3, R21, RZ ;  /* 0x0000001503047227 */ /* 0x000fe200078e00ff */
[----:B------:R-:W-:-:S02]  /*5450*/  ISETP.GE.AND P5, PT, R10, RZ, PT ;  /* 0x000000ff0a00720c */ /* 0x000fc40003fa6270 */
[----:B------:R-:W-:Y:S01]  /*5460*/  LOP3.LUT R10, R6, 0x84, RZ, 0xfc, !PT ;  /* 0x00000084060a7812 */ /* 0x000fe200078efcff */
[----:B------:R-:W-:Y:S01]  /*5470*/  IMAD.MOV R4, RZ, RZ, -R4 ;  /* 0x000000ffff047224 */ /* 0x000fe200078e0a04 */
[----:B------:R-:W-:Y:S01]  /*5480*/  IABS R17, R11 ;  /* 0x0000000b00117213 */ /* 0x000fe20000000000 */
[----:B------:R-:W-:Y:S01]  /*5490*/  @!P3 IMAD.MOV R24, RZ, RZ, -R24 ;  /* 0x000000ffff18b224 */ /* 0x000fe200078e0a18 */
[----:B------:R-:W-:Y:S01]  /*54a0*/  IABS R19, R10 ;  /* 0x0000000a00137213 */ /* 0x000fe20000000000 */
[--C-:B------:R-:W-:Y:S02]  /*54b0*/  @!P0 IMAD.IADD R23, R23, 0x1, -R2.reuse ;  /* 0x0000000117178824 */ /* 0x100fe400078e0a02 */
[--C-:B------:R-:W-:Y:S02]  /*54c0*/  @!P6 IMAD.IADD R22, R22, 0x1, -R2.reuse ;  /* 0x000000011616e824 */ /* 0x100fe400078e0a02 */
[C---:B------:R-:W-:Y:S01]  /*54d0*/  IMAD R21, R2.reuse, R4, R21 ;  /* 0x0000000402157224 */ /* 0x040fe200078e0215 */
[C---:B------:R-:W-:Y:S01]  /*54e0*/  ISETP.GT.U32.AND P0, PT, R2.reuse, R23, PT ;  /* 0x000000170200720c */ /* 0x040fe20003f04070 */
[----:B------:R-:W-:Y:S01]  /*54f0*/  @!P1 IMAD.IADD R25, R25, 0x1, -R2 ;  /* 0x0000000119199824 */ /* 0x000fe200078e0a02 */
[C---:B------:R-:W-:Y:S01]  /*5500*/  ISETP.GT.U32.AND P6, PT, R2.reuse, R22, PT ;  /* 0x000000160200720c */ /* 0x040fe20003fc4070 */
[----:B------:R-:W-:Y:S01]  /*5510*/  VIADD R4, R9, 0x7c ;  /* 0x0000007c09047836 */ /* 0x000fe20000000000 */
[----:B------:R-:W-:Y:S01]  /*5520*/  ISETP.GT.U32.AND P3, PT, R2, R21, PT ;  /* 0x000000150200720c */ /* 0x000fe20003f64070 */
[----:B------:R-:W-:Y:S01]  /*5530*/  IMAD.HI.U32 R0, R3, R19, RZ ;  /* 0x0000001303007227 */ /* 0x000fe200078e00ff */
[----:B------:R-:W-:-:S02]  /*5540*/  ISETP.GE.AND P1, PT, R13, RZ, PT ;  /* 0x000000ff0d00720c */ /* 0x000fc40003f26270 */
[----:B------:R-:W-:Y:S01]  /*5550*/  IABS R15, R4 ;  /* 0x00000004000f7213 */ /* 0x000fe20000000000 */
[----:B------:R-:W-:Y:S01]  /*5560*/  @!P4 IMAD.MOV R25, RZ, RZ, -R25 ;  /* 0x000000ffff19c224 */ /* 0x000fe200078e0a19 */
[----:B------:R-:W-:Y:S01]  /*5570*/  ISETP.GE.AND P4, PT, R4, RZ, PT ;  /* 0x000000ff0400720c */ /* 0x000fe20003f86270 */
[----:B------:R-:W-:-:S04]  /*5580*/  IMAD.HI.U32 R4, R3, R17, RZ ;  /* 0x0000001103047227 */ /* 0x000fc800078e00ff */
[----:B------:R-:W-:Y:S02]  /*5590*/  IMAD.MOV R0, RZ, RZ, -R0 ;  /* 0x000000ffff007224 */ /* 0x000fe400078e0a00 */
[----:B------:R-:W-:Y:S02]  /*55a0*/  IMAD.MOV R4, RZ, RZ, -R4 ;  /* 0x000000ffff047224 */ /* 0x000fe400078e0a04 */
[----:B------:R-:W-:Y:S02]  /*55b0*/  IMAD R19, R2, R0, R19 ;  /* 0x0000000002137224 */ /* 0x000fe400078e0213 */
[--C-:B------:R-:W-:Y:S01]  /*55c0*/  @!P0 IMAD.IADD R23, R23, 0x1, -R2.reuse ;  /* 0x0000000117178824 */ /* 0x100fe200078e0a02 */
[----:B------:R-:W-:Y:S01]  /*55d0*/  ISETP.GE.AND P0, PT, R10, RZ, PT ;  /* 0x000000ff0a00720c */ /* 0x000fe20003f06270 */
[----:B------:R-:W-:Y:S01]  /*55e0*/  IMAD R17, R2, R4, R17 ;  /* 0x0000000402117224 */ /* 0x000fe200078e0211 */
[----:B------:R-:W-:Y:S01]  /*55f0*/  IABS R10, R18 ;  /* 0x00000012000a7213 */ /* 0x000fe20000000000 */
[----:B------:R-:W-:Y:S01]  /*5600*/  @!P6 IMAD.IADD R22, R22, 0x1, -R2 ;  /* 0x000000011616e824 */ /* 0x000fe200078e0a02 */
[C---:B------:R-:W-:Y:S01]  /*5610*/  ISETP.GT.U32.AND P6, PT, R2.reuse, R19, PT ;  /* 0x000000130200720c */ /* 0x040fe20003fc4070 */
[----:B------:R-:W-:Y:S01]  /*5620*/  @!P5 IMAD.MOV R23, RZ, RZ, -R23 ;  /* 0x000000ffff17d224 */ /* 0x000fe200078e0a17 */
[----:B------:R-:W-:Y:S01]  /*5630*/  ISETP.GT.U32.AND P5, PT, R2, R17, PT ;  /* 0x000000110200720c */ /* 0x000fe20003fa4070 */
[----:B------:R-:W-:Y:S01]  /*5640*/  @!P2 IMAD.MOV R26, RZ, RZ, -R26 ;  /* 0x000000ffff1aa224 */ /* 0x000fe200078e0a1a */
[----:B------:R-:W-:Y:S01]  /*5650*/  ISETP.GE.AND P2, PT, R12, RZ, PT ;  /* 0x000000ff0c00720c */ /* 0x000fe20003f46270 */
[----:B------:R-:W-:Y:S01]  /*5660*/  IMAD.HI.U32 R0, R3, R15, RZ ;  /* 0x0000000f03007227 */ /* 0x000fe200078e00ff */
[----:B------:R-:W-:-:S03]  /*5670*/  LOP3.LUT R12, R6, 0x78, RZ, 0xfc, !PT ;  /* 0x00000078060c7812 */ /* 0x000fc600078efcff */
[----:B------:R-:W-:Y:S01]  /*5680*/  IMAD.MOV R0, RZ, RZ, -R0 ;  /* 0x000000ffff007224 */ /* 0x000fe200078e0a00 */
[----:B------:R-:W-:Y:S01]  /*5690*/  IABS R13, R12 ;  /* 0x0000000c000d7213 */ /* 0x000fe20000000000 */
[--C-:B------:R-:W-:Y:S02]  /*56a0*/  @!P3 IMAD.IADD R21, R21, 0x1, -R2.reuse ;  /* 0x000000011515b824 */ /* 0x100fe400078e0a02 */
[--C-:B------:R-:W-:Y:S02]  /*56b0*/  @!P6 IMAD.IADD R19, R19, 0x1, -R2.reuse ;  /* 0x000000011313e824 */ /* 0x100fe400078e0a02 */
[----:B------:R-:W-:Y:S01]  /*56c0*/  @!P5 IMAD.IADD R17, R17, 0x1, -R2 ;  /* 0x000000011111d824 */ /* 0x000fe200078e0a02 */
[C---:B------:R-:W-:Y:S01]  /*56d0*/  ISETP.GT.U32.AND P3, PT, R2.reuse, R21, PT ;  /* 0x000000150200720c */ /* 0x040fe20003f64070 */
[----:B------:R-:W-:Y:S01]  /*56e0*/  IMAD.HI.U32 R4, R3, R13, RZ ;  /* 0x0000000d03047227 */ /* 0x000fe200078e00ff */
[----:B------:R-:W-:-:S03]  /*56f0*/  ISETP.GT.U32.AND P5, PT, R2, R19, PT ;  /* 0x000000130200720c */ /* 0x000fc60003fa4070 */
[C---:B------:R-:W-:Y:S02]  /*5700*/  IMAD R15, R2.reuse, R0, R15 ;  /* 0x00000000020f7224 */ /* 0x040fe400078e020f */
[----:B------:R-:W-:Y:S02]  /*5710*/  IMAD.MOV R4, RZ, RZ, -R4 ;  /* 0x000000ffff047224 */ /* 0x000fe400078e0a04 */
[----:B------:R-:W-:Y:S01]  /*5720*/  IMAD.HI.U32 R0, R3, R10, RZ ;  /* 0x0000000a03007227 */ /* 0x000fe200078e00ff */
[----:B------:R-:W-:-:S03]  /*5730*/  ISETP.GT.U32.AND P6, PT, R2, R15, PT ;  /* 0x0000000f0200720c */ /* 0x000fc60003fc4070 */
[C---:B------:R-:W-:Y:S02]  /*5740*/  IMAD R13, R2.reuse, R4, R13 ;  /* 0x00000004020d7224 */ /* 0x040fe400078e020d */
[--C-:B------:R-:W-:Y:S02]  /*5750*/  @!P5 IMAD.IADD R19, R19, 0x1, -R2.reuse ;  /* 0x000000011313d824 */ /* 0x100fe400078e0a02 */
[----:B------:R-:W-:Y:S01]  /*5760*/  @!P3 IMAD.IADD R21, R21, 0x1, -R2 ;  /* 0x000000011515b824 */ /* 0x000fe200078e0a02 */
[----:B------:R-:W-:Y:S01]  /*5770*/  ISETP.GT.U32.AND P5, PT, R2, R13, PT ;  /* 0x0000000d0200720c */ /* 0x000fe20003fa4070 */
[----:B------:R-:W-:Y:S01]  /*5780*/  @!P2 IMAD.MOV R22, RZ, RZ, -R22 ;  /* 0x000000ffff16a224 */ /* 0x000fe200078e0a16 */
[----:B------:R-:W-:Y:S01]  /*5790*/  ISETP.GE.AND P3, PT, R12, RZ, PT ;  /* 0x000000ff0c00720c */ /* 0x000fe20003f66270 */
[----:B------:R-:W-:Y:S01]  /*57a0*/  @!P1 IMAD.MOV R21, RZ, RZ, -R21 ;  /* 0x000000ffff159224 */ /* 0x000fe200078e0a15 */
[----:B------:R-:W-:Y:S01]  /*57b0*/  ISETP.GT.U32.AND P1, PT, R2, R17, PT ;  /* 0x000000110200720c */ /* 0x000fe20003f24070 */
[----:B------:R-:W-:Y:S01]  /*57c0*/  @!P6 IMAD.IADD R15, R15, 0x1, -R2 ;  /* 0x000000010f0fe824 */ /* 0x000fe200078e0a02 */
[----:B------:R-:W-:Y:S01]  /*57d0*/  IABS R12, R20 ;  /* 0x00000014000c7213 */ /* 0x000fe20000000000 */
[----:B------:R-:W-:Y:S01]  /*57e0*/  IMAD.HI.U32 R4, R3, R14, RZ ;  /* 0x0000000e03047227 */ /* 0x000fe200078e00ff */
[----:B------:R-:W-:-:S02]  /*57f0*/  ISETP.GE.AND P2, PT, R11, RZ, PT ;  /* 0x000000ff0b00720c */ /* 0x000fc40003f46270 */
[----:B------:R-:W-:Y:S01]  /*5800*/  ISETP.GT.U32.AND P6, PT, R2, R15, PT ;  /* 0x0000000f0200720c */ /* 0x000fe20003fc4070 */
[----:B------:R-:W-:Y:S02]  /*5810*/  IMAD.MOV R11, RZ, RZ, -R0 ;  /* 0x000000ffff0b7224 */ /* 0x000fe400078e0a00 */
[----:B------:R-:W-:Y:S01]  /*5820*/  @!P5 IMAD.IADD R13, R13, 0x1, -R2 ;  /* 0x000000010d0dd824 */ /* 0x000fe200078e0a02 */
[----:B------:R-:W-:Y:S01]  /*5830*/  ISETP.GE.AND P5, PT, R20, RZ, PT ;  /* 0x000000ff1400720c */ /* 0x000fe20003fa6270 */
[----:B------:R-:W-:Y:S01]  /*5840*/  IMAD.HI.U32 R0, R3, R12, RZ ;  /* 0x0000000c03007227 */ /* 0x000fe200078e00ff */
[----:B------:R-:W-:-:S03]  /*5850*/  IABS R20, R76 ;  /* 0x0000004c00147213 */ /* 0x000fc60000000000 */
[----:B------:R-:W-:Y:S01]  /*5860*/  @!P0 IMAD.MOV R19, RZ, RZ, -R19 ;  /* 0x000000ffff138224 */ /* 0x000fe200078e0a13 */
[C---:B------:R-:W-:Y:S01]  /*5870*/  ISETP.GT.U32.AND P0, PT, R2.reuse, R13, PT ;  /* 0x0000000d0200720c */ /* 0x040fe20003f04070 */
[----:B------:R-:W-:Y:S02]  /*5880*/  IMAD R10, R2, R11, R10 ;  /* 0x0000000b020a7224 */ /* 0x000fe400078e020a */
[----:B------:R-:W-:-:S04]  /*5890*/  IMAD.HI.U32 R11, R3, R16, RZ ;  /* 0x00000010030b7227 */ /* 0x000fc800078e00ff */
[----:B------:R-:W-:Y:S02]  /*58a0*/  IMAD.MOV R75, RZ, RZ, -R4 ;  /* 0x000000ffff4b7224 */ /* 0x000fe400078e0a04 */
[----:B------:R-:W-:Y:S02]  /*58b0*/  IMAD.MOV R73, RZ, RZ, -R0 ;  /* 0x000000ffff497224 */ /* 0x000fe400078e0a00 */
[----:B------:R-:W-:Y:S01]  /*58c0*/  @!P6 IMAD.IADD R15, R15, 0x1, -R2 ;  /* 0x000000010f0fe824 */ /* 0x000fe200078e0a02 */
[C---:B------:R-:W-:Y:S01]  /*58d0*/  ISETP.GT.U32.AND P6, PT, R2.reuse, R10, PT ;  /* 0x0000000a0200720c */ /* 0x040fe20003fc4070 */
[----:B------:R-:W-:Y:S02]  /*58e0*/  IMAD.MOV R11, RZ, RZ, -R11 ;  /* 0x000000ffff0b7224 */ /* 0x000fe400078e0a0b */
[----:B------:R-:W-:Y:S01]  /*58f0*/  IMAD R4, R2, R75, R14 ;  /* 0x0000004b02047224 */ /* 0x000fe200078e020e */
[----:B------:R-:W-:Y:S01]  /*5900*/  IABS R14, R74 ;  /* 0x0000004a000e7213 */ /* 0x000fe20000000000 */
[----:B------:R-:W-:Y:S01]  /*5910*/  @!P1 IMAD.IADD R17, R17, 0x1, -R2 ;  /* 0x0000000111119824 */ /* 0x000fe200078e0a02 */
[----:B------:R-:W-:Y:S01]  /*5920*/  LOP3.LUT R75, R6, 0x60, RZ, 0xfc, !PT ;  /* 0x00000060064b7812 */ /* 0x000fe200078efcff */
[----:B------:R-:W-:Y:S01]  /*5930*/  IMAD R0, R2, R73, R12 ;  /* 0x0000004902007224 */ /* 0x000fe200078e020c */
[----:B------:R-:W-:Y:S01]  /*5940*/  ISETP.GE.AND P1, PT, R18, RZ, PT ;  /* 0x000000ff1200720c */ /* 0x000fe20003f26270 */
[C---:B------:R-:W-:Y:S01]  /*5950*/  IMAD R11, R2.reuse, R11, R16 ;  /* 0x0000000b020b7224 */ /* 0x040fe200078e0210 */
[----:B------:R-:W-:Y:S01]  /*5960*/  IABS R18, R75 ;  /* 0x0000004b00127213 */ /* 0x000fe20000000000 */
[----:B------:R-:W-:Y:S01]  /*5970*/  @!P4 IMAD.MOV R15, RZ, RZ, -R15 ;  /* 0x000000ffff0fc224 */ /* 0x000fe200078e0a0f */
[C---:B------:R-:W-:Y:S01]  /*5980*/  ISETP.GT.U32.AND P4, PT, R2.reuse, R4, PT ;  /* 0x000000040200720c */ /* 0x040fe20003f84070 */
[----:B------:R-:W-:Y:S01]  /*5990*/  @!P2 IMAD.MOV R17, RZ, RZ, -R17 ;  /* 0x000000ffff11a224 */ /* 0x000fe200078e0a11 */
[C---:B------:R-:W-:Y:S01]  /*59a0*/  ISETP.GT.U32.AND P2, PT, R2.reuse, R0, PT ;  /* 0x000000000200720c */ /* 0x040fe20003f44070 */
[--C-:B------:R-:W-:Y:S01]  /*59b0*/  @!P0 IMAD.IADD R13, R13, 0x1, -R2.reuse ;  /* 0x000000010d0d8824 */ /* 0x100fe200078e0a02 */
[----:B------:R-:W-:Y:S01]  /*59c0*/  ISETP.GT.U32.AND P0, PT, R2, R11, PT ;  /* 0x0000000b0200720c */ /* 0x000fe20003f04070 */
[----:B------:R-:W-:-:S02]  /*59d0*/  @!P6 IMAD.IADD R10, R10, 0x1, -R2 ;  /* 0x000000010a0ae824 */ /* 0x000fc400078e0a02 */
[----:B------:R-:W-:-:S03]  /*59e0*/  IMAD.HI.U32 R12, R3, R14, RZ ;  /* 0x0000000e030c7227 */ /* 0x000fc600078e00ff */
[----:B------:R-:W-:Y:S01]  /*59f0*/  ISETP.GT.U32.AND P6, PT, R2, R10, PT ;  /* 0x0000000a0200720c */ /* 0x000fe20003fc4070 */
[----:B------:R-:W-:Y:S02]  /*5a00*/  IMAD.MOV R73, RZ, RZ, -R12 ;  /* 0x000000ffff497224 */ /* 0x000fe400078e0a0c */
[--C-:B------:R-:W-:Y:S02]  /*5a10*/  @!P4 IMAD.IADD R4, R4, 0x1, -R2.reuse ;  /* 0x000000010404c824 */ /* 0x100fe400078e0a02 */
[----:B------:R-:W-:Y:S02]  /*5a20*/  @!P2 IMAD.IADD R0, R0, 0x1, -R2 ;  /* 0x000000010000a824 */ /* 0x000fe400078e0a02 */
[----:B------:R-:W-:Y:S02]  /*5a30*/  VIADD R16, R9, 0x5c ;  /* 0x0000005c09107836 */ /* 0x000fe40000000000 */
[----:B------:R-:W-:Y:S01]  /*5a40*/  IMAD.HI.U32 R12, R3, R18, RZ ;  /* 0x00000012030c7227 */ /* 0x000fe200078e00ff */
[----:B------:R-:W-:-:S02]  /*5a50*/  ISETP.GT.U32.AND P4, PT, R2, R0, PT ;  /* 0x000000000200720c */ /* 0x000fc40003f84070 */
[----:B------:R-:W-:Y:S01]  /*5a60*/  ISETP.GE.AND P2, PT, R16, RZ, PT ;  /* 0x000000ff1000720c */ /* 0x000fe20003f46270 */
[----:B------:R-:W-:Y:S01]  /*5a70*/  @!P0 IMAD.IADD R11, R11, 0x1, -R2 ;  /* 0x000000010b0b8824 */ /* 0x000fe200078e0a02 */
[C---:B------:R-:W-:Y:S01]  /*5a80*/  ISETP.GT.U32.AND P0, PT, R2.reuse, R4, PT ;  /* 0x000000040200720c */ /* 0x040fe20003f04070 */
[----:B------:R-:W-:Y:S02]  /*5a90*/  IMAD R14, R2, R73, R14 ;  /* 0x00000049020e7224 */ /* 0x000fe400078e020e */
[----:B------:R-:W-:Y:S01]  /*5aa0*/  IMAD.MOV R73, RZ, RZ, -R12 ;  /* 0x000000ffff497224 */ /* 0x000fe200078e0a0c */
[----:B------:R-:W-:Y:S01]  /*5ab0*/  IABS R12, R16 ;  /* 0x00000010000c7213 */ /* 0x000fe20000000000 */
[----:B------:R-:W-:Y:S01]  /*5ac0*/  @!P6 IMAD.IADD R10, R10, 0x1, -R2 ;  /* 0x000000010a0ae824 */ /* 0x000fe200078e0a02 */
[----:B------:R-:W-:Y:S01]  /*5ad0*/  ISETP.GE.AND P6, PT, R70, RZ, PT ;  /* 0x000000ff4600720c */ /* 0x000fe20003fc6270 */
[----:B------:R-:W-:Y:S02]  /*5ae0*/  IMAD R16, R2, R73, R18 ;  /* 0x0000004902107224 */ /* 0x000fe400078e0212 */
[----:B------:R-:W-:-:S02]  /*5af0*/  IMAD.MOV.U32 R18, RZ, RZ, R12 ;  /* 0x000000ffff127224 */ /* 0x000fc400078e000c */
[----:B------:R-:W-:Y:S01]  /*5b00*/  @!P4 IMAD.IADD R0, R0, 0x1, -R2 ;  /* 0x000000010000c824 */ /* 0x000fe200078e0a02 */
[----:B------:R-:W-:Y:S01]  /*5b10*/  ISETP.GE.AND P4, PT, R72, RZ, PT ;  /* 0x000000ff4800720c */ /* 0x000fe20003f86270 */
[----:B------:R-:W-:Y:S01]  /*5b20*/  IMAD.HI.U32 R12, R3, R18, RZ ;  /* 0x00000012030c7227 */ /* 0x000fe200078e00ff */
[----:B------:R-:W-:-:S03]  /*5b30*/  LOP3.LUT R72, R6, 0x54, RZ, 0xfc, !PT ;  /* 0x0000005406487812 */ /* 0x000fc600078efcff */
[----:B------:R-:W-:Y:S01]  /*5b40*/  @!P0 IMAD.IADD R4, R4, 0x1, -R2 ;  /* 0x0000000104048824 */ /* 0x000fe200078e0a02 */
[C---:B------:R-:W-:Y:S01]  /*5b50*/  ISETP.GT.U32.AND P0, PT, R2.reuse, R16, PT ;  /* 0x000000100200720c */ /* 0x040fe20003f04070 */
[----:B------:R-:W-:Y:S01]  /*5b60*/  IMAD.MOV R73, RZ, RZ, -R12 ;  /* 0x000000ffff497224 */ /* 0x000fe200078e0a0c */
[----:B------:R-:W-:Y:S01]  /*5b70*/  IABS R70, R72 ;  /* 0x0000004800467213 */ /* 0x000fe20000000000 */
[----:B------:R-:W-:Y:S01]  /*5b80*/  @!P1 IMAD.MOV R10, RZ, RZ, -R10 ;  /* 0x000000ffff0a9224 */ /* 0x000fe200078e0a0a */
[C---:B------:R-:W-:Y:S01]  /*5b90*/  ISETP.GT.U32.AND P1, PT, R2.reuse, R14, PT ;  /* 0x0000000e0200720c */ /* 0x040fe20003f24070 */
[----:B------:R-:W-:Y:S02]  /*5ba0*/  IMAD R18, R2, R73, R18 ;  /* 0x0000004902127224 */ /* 0x000fe400078e0212 */
[----:B------:R-:W-:-:S04]  /*5bb0*/  IMAD.HI.U32 R12, R3, R20, RZ ;  /* 0x00000014030c7227 */ /* 0x000fc800078e00ff */
[----:B------:R-:W-:Y:S01]  /*5bc0*/  @!P6 IMAD.MOV R4, RZ, RZ, -R4 ;  /* 0x000000ffff04e224 */ /* 0x000fe200078e0a04 */
[----:B------:R-:W-:Y:S01]  /*5bd0*/  ISETP.GT.U32.AND P6, PT, R2, R18, PT ;  /* 0x000000120200720c */ /* 0x000fe20003fc4070 */
[----:B------:R-:W-:Y:S02]  /*5be0*/  IMAD.MOV R73, RZ, RZ, -R12 ;  /* 0x000000ffff497224 */ /* 0x000fe400078e0a0c */
[----:B------:R-:W-:-:S04]  /*5bf0*/  IMAD.HI.U32 R12, R3, R70, RZ ;  /* 0x00000046030c7227 */ /* 0x000fc800078e00ff */
[----:B------:R-:W-:Y:S02]  /*5c00*/  @!P0 IMAD.IADD R16, R16, 0x1, -R2 ;  /* 0x0000000110108824 */ /* 0x000fe400078e0a02 */
[----:B------:R-:W-:Y:S01]  /*5c10*/  @!P3 IMAD.MOV R13, RZ, RZ, -R13 ;  /* 0x000000ffff0db224 */ /* 0x000fe200078e0a0d */
[C---:B------:R-:W-:Y:S01]  /*5c20*/  ISETP.GT.U32.AND P3, PT, R2.reuse, R11, PT ;  /* 0x0000000b0200720c */ /* 0x040fe20003f64070 */
[C---:B------:R-:W-:Y:S01]  /*5c30*/  IMAD R20, R2.reuse, R73, R20 ;  /* 0x0000004902147224 */ /* 0x040fe200078e0214 */
[----:B------:R-:W-:Y:S01]  /*5c40*/  ISETP.GT.U32.AND P0, PT, R2, R16, PT ;  /* 0x000000100200720c */ /* 0x000fe20003f04070 */
[----:B------:R-:W-:Y:S02]  /*5c50*/  IMAD.MOV R73, RZ, RZ, -R12 ;  /* 0x000000ffff497224 */ /* 0x000fe400078e0a0c */
[----:B------:R-:W-:Y:S01]  /*5c60*/  @!P1 IMAD.IADD R14, R14, 0x1, -R2 ;  /* 0x000000010e0e9824 */ /* 0x000fe200078e0a02 */
[----:B------:R-:W-:Y:S01]  /*5c70*/  ISETP.GE.AND P1, PT, R75, RZ, PT ;  /* 0x000000ff4b00720c */ /* 0x000fe20003f26270 */
[----:B------:R-:W-:Y:S01]  /*5c80*/  IMAD R70, R2, R73, R70 ;  /* 0x0000004902467224 */ /* 0x000fe200078e0246 */
[----:B------:R-:W-:Y:S01]  /*5c90*/  LOP3.LUT R75, R6, 0x50, RZ, 0xfc, !PT ;  /* 0x00000050064b7812 */ /* 0x000fe200078efcff */
[----:B------:R-:W-:Y:S01]  /*5ca0*/  @!P5 IMAD.MOV R0, RZ, RZ, -R0 ;  /* 0x000000ffff00d224 */ /* 0x000fe200078e0a00 */
[----:B------:R-:W-:Y:S01]  /*5cb0*/  ISETP.GT.U32.AND P5, PT, R2, R14, PT ;  /* 0x0000000e0200720c */ /* 0x000fe20003fa4070 */
[--C-:B------:R-:W-:Y:S01]  /*5cc0*/  @!P6 IMAD.IADD R18, R18, 0x1, -R2.reuse ;  /* 0x000000011212e824 */ /* 0x100fe200078e0a02 */
[----:B------:R-:W-:Y:S01]  /*5cd0*/  ISETP.GT.U32.AND P6, PT, R2, R70, PT ;  /* 0x000000460200720c */ /* 0x000fe20003fc4070 */
[--C-:B------:R-:W-:Y:S01]  /*5ce0*/  @!P3 IMAD.IADD R11, R11, 0x1, -R2.reuse ;  /* 0x000000010b0bb824 */ /* 0x100fe200078e0a02 */
[----:B------:R-:W-:Y:S01]  /*5cf0*/  ISETP.GE.AND P3, PT, R74, RZ, PT ;  /* 0x000000ff4a00720c */ /* 0x000fe20003f66270 */
[----:B------:R-:W-:Y:S01]  /*5d00*/  @!P0 IMAD.IADD R16, R16, 0x1, -R2 ;  /* 0x0000000110108824 */ /* 0x000fe200078e0a02 */
[----:B------:R-:W-:Y:S01]  /*5d10*/  ISETP.GE.AND P0, PT, R72, RZ, PT ;  /* 0x000000ff4800720c */ /* 0x000fe20003f06270 */
[----:B------:R-:W-:Y:S01]  /*5d20*/  @!P4 IMAD.MOV R11, RZ, RZ, -R11 ;  /* 0x000000ffff0bc224 */ /* 0x000fe200078e0a0b */
[----:B------:R-:W-:Y:S01]  /*5d30*/  ISETP.GE.AND P4, PT, R76, RZ, PT ;  /* 0x000000ff4c00720c */ /* 0x000fe20003f86270 */
[----:B------:R-:W-:Y:S01]  /*5d40*/  @!P1 IMAD.MOV R16, RZ, RZ, -R16 ;  /* 0x000000ffff109224 */ /* 0x000fe200078e0a10 */
[----:B------:R-:W-:-:S02]  /*5d50*/  IABS R72, R75 ;  /* 0x0000004b00487213 */ /* 0x000fc40000000000 */
[----:B------:R-:W-:Y:S01]  /*5d60*/  LOP3.LUT R76, R6, 0x4c, RZ, 0xfc, !PT ;  /* 0x0000004c064c7812 */ /* 0x000fe200078efcff */
[--C-:B------:R-:W-:Y:S01]  /*5d70*/  @!P5 IMAD.IADD R14, R14, 0x1, -R2.reuse ;  /* 0x000000010e0ed824 */ /* 0x100fe200078e0a02 */
[----:B------:R-:W-:Y:S01]  /*5d80*/  ISETP.GT.U32.AND P5, PT, R2, R20, PT ;  /* 0x000000140200720c */ /* 0x000fe20003fa4070 */
[----:B------:R-:W-:Y:S01]  /*5d90*/  @!P6 IMAD.IADD R70, R70, 0x1, -R2 ;  /* 0x000000014646e824 */ /* 0x000fe200078e0a02 */
[----:B------:R-:W-:Y:S01]  /*5da0*/  IABS R74, R76 ;  /* 0x0000004c004a7213 */ /* 0x000fe20000000000 */
[----:B------:R-:W-:Y:S01]  /*5db0*/  IMAD.HI.U32 R12, R3, R72, RZ ;  /* 0x00000048030c7227 */ /* 0x000fe200078e00ff */
[----:B------:R-:W-:Y:S02]  /*5dc0*/  ISETP.GE.AND P1, PT, R75, RZ, PT ;  /* 0x000000ff4b00720c */ /* 0x000fe40003f26270 */
[----:B------:R-:W-:Y:S01]  /*5dd0*/  ISETP.GT.U32.AND P6, PT, R2, R70, PT ;  /* 0x000000460200720c */ /* 0x000fe20003fc4070 */
[----:B------:R-:W-:Y:S01]  /*5de0*/  IMAD.MOV R73, RZ, RZ, -R12 ;  /* 0x000000ffff497224 */ /* 0x000fe200078e0a0c */
[----:B------:R-:W-:Y:S01]  /*5df0*/  IABS R75, R77 ;  /* 0x0000004d004b7213 */ /* 0x000fe20000000000 */
[----:B------:R-:W-:-:S04]  /*5e00*/  IMAD.HI.U32 R12, R3, R74, RZ ;  /* 0x0000004a030c7227 */ /* 0x000fc800078e00ff */
[----:B------:R-:W-:Y:S02]  /*5e10*/  IMAD R72, R2, R73, R72 ;  /* 0x0000004902487224 */ /* 0x000fe400078e0248 */
[----:B------:R-:W-:Y:S02]  /*5e20*/  IMAD.MOV R73, RZ, RZ, -R12 ;  /* 0x000000ffff497224 */ /* 0x000fe400078e0a0c */
[----:B------:R-:W-:Y:S01]  /*5e30*/  @!P5 IMAD.IADD R20, R20, 0x1, -R2 ;  /* 0x000000011414d824 */ /* 0x000fe200078e0a02 */
[C---:B------:R-:W-:Y:S01]  /*5e40*/  ISETP.GT.U32.AND P5, PT, R2.reuse, R18, PT ;  /* 0x000000120200720c */ /* 0x040fe20003fa4070 */
[C---:B------:R-:W-:Y:S02]  /*5e50*/  IMAD R73, R2.reuse, R73, R74 ;  /* 0x0000004902497224 */ /* 0x040fe400078e024a */
[----:B------:R-:W-:Y:S01]  /*5e60*/  @!P3 IMAD.MOV R14, RZ, RZ, -R14 ;  /* 0x000000ffff0eb224 */ /* 0x000fe200078e0a0e */
[----:B------:R-:W-:Y:S01]  /*5e70*/  ISETP.GT.U32.AND P3, PT, R2, R20, PT ;  /* 0x000000140200720c */ /* 0x000fe20003f64070 */
[----:B------:R-:W-:Y:S01]  /*5e80*/  @!P6 IMAD.IADD R70, R70, 0x1, -R2 ;  /* 0x000000014646e824 */ /* 0x000fe200078e0a02 */
[----:B------:R-:W-:Y:S01]  /*5e90*/  ISETP.GT.U32.AND P6, PT, R2, R73, PT ;  /* 0x000000490200720c */ /* 0x000fe20003fc4070 */
[----:B------:R-:W-:-:S04]  /*5ea0*/  IMAD.HI.U32 R12, R3, R75, RZ ;  /* 0x0000004b030c7227 */ /* 0x000fc800078e00ff */
[----:B------:R-:W-:Y:S02]  /*5eb0*/  IMAD.MOV R12, RZ, RZ, -R12 ;  /* 0x000000ffff0c7224 */ /* 0x000fe400078e0a0c */
[--C-:B------:R-:W-:Y:S01]  /*5ec0*/  @!P5 IMAD.IADD R18, R18, 0x1, -R2.reuse ;  /* 0x000000011212d824 */ /* 0x100fe200078e0a02 */
[C---:B------:R-:W-:Y:S01]  /*5ed0*/  ISETP.GT.U32.AND P5, PT, R2.reuse, R72, PT ;  /* 0x000000480200720c */ /* 0x040fe20003fa4070 */
[----:B------:R-:W-:Y:S02]  /*5ee0*/  IMAD R74, R2, R12, R75 ;  /* 0x0000000c024a7224 */ /* 0x000fe400078e024b */
[--C-:B------:R-:W-:Y:S01]  /*5ef0*/  @!P3 IMAD.IADD R20, R20, 0x1, -R2.reuse ;  /* 0x000000011414b824 */ /* 0x100fe200078e0a02 */
[----:B------:R-:W-:Y:S01]  /*5f00*/  ISETP.GE.AND P3, PT, R76, RZ, PT ;  /* 0x000000ff4c00720c */ /* 0x000fe20003f66270 */
[----:B------:R-:W-:Y:S01]  /*5f10*/  @!P6 IMAD.IADD R73, R73, 0x1, -R2 ;  /* 0x000000014949e824 */ /* 0x000fe200078e0a02 */
[----:B------:R-:W-:Y:S01]  /*5f20*/  IABS R76, R78 ;  /* 0x0000004e004c7213 */ /* 0x000fe20000000000 */
[----:B------:R-:W-:Y:S01]  /*5f30*/  @!P4 IMAD.MOV R20, RZ, RZ, -R20 ;  /* 0x000000ffff14c224 */ /* 0x000fe200078e0a14 */
[C---:B------:R-:W-:Y:S01]  /*5f40*/  ISETP.GT.U32.AND P4, PT, R2.reuse, R74, PT ;  /* 0x0000004a0200720c */ /* 0x040fe20003f84070 */
[----:B------:R-:W-:Y:S01]  /*5f50*/  @!P2 IMAD.MOV R18, RZ, RZ, -R18 ;  /* 0x000000ffff12a224 */ /* 0x000fe200078e0a12 */
[----:B------:R-:W-:Y:S01]  /*5f60*/  ISETP.GT.U32.AND P6, PT, R2, R73, PT ;  /* 0x000000490200720c */ /* 0x000fe20003fc4070 */
[----:B------:R-:W-:Y:S01]  /*5f70*/  IMAD.HI.U32 R12, R3, R76, RZ ;  /* 0x0000004c030c7227 */ /* 0x000fe200078e00ff */
[----:B------:R-:W-:-:S03]  /*5f80*/  ISETP.GE.AND P2, PT, R77, RZ, PT ;  /* 0x000000ff4d00720c */ /* 0x000fc60003f46270 */
[----:B------:R-:W-:Y:S02]  /*5f90*/  IMAD.MOV R75, RZ, RZ, -R12 ;  /* 0x000000ffff4b7224 */ /* 0x000fe400078e0a0c */
[----:B------:R-:W-:-:S04]  /*5fa0*/  IMAD.HI.U32 R12, R3, R82, RZ ;  /* 0x00000052030c7227 */ /* 0x000fc800078e00ff */
[----:B------:R-:W-:Y:S02]  /*5fb0*/  IMAD R75, R2, R75, R76 ;  /* 0x0000004b024b7224 */ /* 0x000fe400078e024c */
[--C-:B------:R-:W-:Y:S02]  /*5fc0*/  @!P6 IMAD.IADD R73, R73, 0x1, -R2.reuse ;  /* 0x000000014949e824 */ /* 0x100fe400078e0a02 */
[----:B------:R-:W-:Y:S01]  /*5fd0*/  @!P4 IMAD.IADD R74, R74, 0x1, -R2 ;  /* 0x000000014a4ac824 */ /* 0x000fe200078e0a02 */
[C---:B------:R-:W-:Y:S01]  /*5fe0*/  ISETP.GT.U32.AND P6, PT, R2.reuse, R75, PT ;  /* 0x0000004b0200720c */ /* 0x040fe20003fc4070 */
[----:B------:R-:W-:Y:S02]  /*5ff0*/  VIADD R76, R9, 0x3c ;  /* 0x0000003c094c7836 */ /* 0x000fe40000000000 */
[----:B------:R-:W-:Y:S01]  /*6000*/  IMAD.MOV R77, RZ, RZ, -R12 ;  /* 0x000000ffff4d7224 */ /* 0x000fe200078e0a0c */
[----:B------:R-:W-:Y:S01]  /*6010*/  ISETP.GT.U32.AND P4, PT, R2, R74, PT ;  /* 0x0000004a0200720c */ /* 0x000fe20003f84070 */
[----:B------:R-:W-:Y:S01]  /*6020*/  @!P3 IMAD.MOV R73, RZ, RZ, -R73 ;  /* 0x000000ffff49b224 */ /* 0x000fe200078e0a49 */
[----:B------:R-:W-:Y:S01]  /*6030*/  IABS R84, R76 ;  /* 0x0000004c00547213 */ /* 0x000fe20000000000 */
[----:B------:R-:W-:Y:S01]  /*6040*/  @!P5 IMAD.IADD R72, R72, 0x1, -R2 ;  /* 0x000000014848d824 */ /* 0x000fe200078e0a02 */
[----:B------:R-:W-:Y:S01]  /*6050*/  LOP3.LUT R12, R6, 0x38, RZ, 0xfc, !PT ;  /* 0x00000038060c7812 */ /* 0x000fe200078efcff */
[----:B------:R-:W-:-:S02]  /*6060*/  IMAD R82, R2, R77, R82 ;  /* 0x0000004d02527224 */ /* 0x000fc400078e0252 */
[----:B------:R-:W-:Y:S01]  /*6070*/  @!P0 IMAD.MOV R70, RZ, RZ, -R70 ;  /* 0x000000ffff468224 */ /* 0x000fe200078e0a46 */
[----:B------:R-:W-:Y:S01]  /*6080*/  ISETP.GE.AND P3, PT, R12, RZ, PT ;  /* 0x000000ff0c00720c */ /* 0x000fe20003f66270 */
[--C-:B------:R-:W-:Y:S01]  /*6090*/  @!P6 IMAD.IADD R75, R75, 0x1, -R2.reuse ;  /* 0x000000014b4be824 */ /* 0x100fe200078e0a02 */
[----:B------:R-:W-:Y:S01]  /*60a0*/  IABS R80, R12 ;  /* 0x0000000c00507213 */ /* 0x000fe20000000000 */
[----:B------:R-:W-:Y:S01]  /*60b0*/  IMAD.HI.U32 R12, R3, R84, RZ ;  /* 0x00000054030c7227 */ /* 0x000fe200078e00ff */
[C---:B------:R-:W-:Y:S02]  /*60c0*/  ISETP.GT.U32.AND P5, PT, R2.reuse, R72, PT ;  /* 0x000000480200720c */ /* 0x040fe40003fa4070 */
[----:B------:R-:W-:Y:S01]  /*60d0*/  ISETP.GT.U32.AND P6, PT, R2, R75, PT ;  /* 0x0000004b0200720c */ /* 0x000fe20003fc4070 */
[----:B------:R-:W-:Y:S01]  /*60e0*/  @!P4 IMAD.IADD R74, R74, 0x1, -R2 ;  /* 0x000000014a4ac824 */ /* 0x000fe200078e0a02 */
[----:B------:R-:W-:Y:S01]  /*60f0*/  ISETP.GE.AND P0, PT, R78, RZ, PT ;  /* 0x000000ff4e00720c */ /* 0x000fe20003f06270 */
[----:B------:R-:W-:-:S02]  /*6100*/  IMAD.MOV R77, RZ, RZ, -R12 ;  /* 0x000000ffff4d7224 */ /* 0x000fc400078e0a0c */
[----:B------:R-:W-:Y:S01]  /*6110*/  @!P2 IMAD.MOV R74, RZ, RZ, -R74 ;  /* 0x000000ffff4aa224 */ /* 0x000fe200078e0a4a */
[C---:B------:R-:W-:Y:S01]  /*6120*/  ISETP.GT.U32.AND P2, PT, R2.reuse, R82, PT ;  /* 0x000000520200720c */ /* 0x040fe20003f44070 */
[----:B------:R-:W-:Y:S02]  /*6130*/  IMAD R84, R2, R77, R84 ;  /* 0x0000004d02547224 */ /* 0x000fe400078e0254 */
[----:B------:R-:W-:-:S04]  /*6140*/  IMAD.HI.U32 R12, R3, R80, RZ ;  /* 0x00000050030c7227 */ /* 0x000fc800078e00ff */
[--C-:B------:R-:W-:Y:S01]  /*6150*/  @!P6 IMAD.IADD R75, R75, 0x1, -R2.reuse ;  /* 0x000000014b4be824 */ /* 0x100fe200078e0a02 */
[----:B------:R-:W-:Y:S01]  /*6160*/  ISETP.GT.U32.AND P6, PT, R2, R84, PT ;  /* 0x000000540200720c */ /* 0x000fe20003fc4070 */
[----:B------:R-:W-:Y:S01]  /*6170*/  @!P5 IMAD.IADD R72, R72, 0x1, -R2 ;  /* 0x000000014848d824 */ /* 0x000fe200078e0a02 */
[----:B------:R-:W-:Y:S01]  /*6180*/  ISETP.GE.AND P5, PT, R79, RZ, PT ;  /* 0x000000ff4f00720c */ /* 0x000fe20003fa6270 */
[----:B------:R-:W-:Y:S02]  /*6190*/  IMAD.MOV R77, RZ, RZ, -R12 ;  /* 0x000000ffff4d7224 */ /* 0x000fe400078e0a0c */
[----:B------:R-:W-:Y:S02]  /*61a0*/  @!P2 IMAD.IADD R82, R82, 0x1, -R2 ;  /* 0x000000015252a824 */ /* 0x000fe400078e0a02 */
[----:B------:R-:W-:Y:S01]  /*61b0*/  @!P1 IMAD.MOV R72, RZ, RZ, -R72 ;  /* 0x000000ffff489224 */ /* 0x000fe200078e0a48 */
[----:B------:R-:W-:Y:S01]  /*61c0*/  ISETP.GE.AND P1, PT, R76, RZ, PT ;  /* 0x000000ff4c00720c */ /* 0x000fe20003f26270 */
[----:B------:R-:W-:Y:S01]  /*61d0*/  IMAD R80, R2, R77, R80 ;  /* 0x0000004d02507224 */ /* 0x000fe200078e0250 */
[----:B------:R-:W-:Y:S01]  /*61e0*/  LOP3.LUT R76, R6, 0x34, RZ, 0xfc, !PT ;  /* 0x00000034064c7812 */ /* 0x000fe200078efcff */
[----:B------:R-:W-:Y:S01]  /*61f0*/  @!P0 IMAD.MOV R75, RZ, RZ, -R75 ;  /* 0x000000ffff4b8224 */ /* 0x000fe200078e0a4b */
[----:B------:R-:W-:Y:S01]  /*6200*/  ISETP.GT.U32.AND P2, PT, R2, R82, PT ;  /* 0x000000520200720c */ /* 0x000fe20003f44070 */
[----:B------:R-:W-:Y:S01]  /*6210*/  @!P6 IMAD.IADD R84, R84, 0x1, -R2 ;  /* 0x000000015454e824 */ /* 0x000fe200078e0a02 */
[----:B------:R-:W-:-:S02]  /*6220*/  IABS R78, R76 ;  /* 0x0000004c004e7213 */ /* 0x000fc40000000000 */
[----:B------:R-:W-:Y:S01]  /*6230*/  ISETP.GE.AND P4, PT, R76, RZ, PT ;  /* 0x000000ff4c00720c */ /* 0x000fe20003f86270 */
[----:B------:R-:W-:Y:S01]  /*6240*/  IMAD.HI.U32 R76, R3, R86, RZ ;  /* 0x00000056034c7227 */ /* 0x000fe200078e00ff */
[----:B------:R-:W-:-:S03]  /*6250*/  ISETP.GT.U32.AND P6, PT, R2, R84, PT ;  /* 0x000000540200720c */ /* 0x000fc60003fc4070 */
[----:B------:R-:W-:-:S04]  /*6260*/  IMAD.HI.U32 R12, R3, R78, RZ ;  /* 0x0000004e030c7227 */ /* 0x000fc800078e00ff */
[----:B------:R-:W-:Y:S02]  /*6270*/  IMAD.MOV R77, RZ, RZ, -R12 ;  /* 0x000000ffff4d7224 */ /* 0x000fe400078e0a0c */
[----:B------:R-:W-:Y:S01]  /*6280*/  @!P2 IMAD.IADD R82, R82, 0x1, -R2 ;  /* 0x000000015252a824 */ /* 0x000fe200078e0a02 */
[C---:B------:R-:W-:Y:S01]  /*6290*/  ISETP.GT.U32.AND P2, PT, R2.reuse, R80, PT ;  /* 0x000000500200720c */ /* 0x040fe20003f44070 */
[----:B------:R-:W-:Y:S02]  /*62a0*/  IMAD R78, R2, R77, R78 ;  /* 0x0000004d024e7224 */ /* 0x000fe400078e024e */
[----:B------:R-:W-:Y:S02]  /*62b0*/  @!P6 IMAD.IADD R84, R84, 0x1, -R2 ;  /* 0x000000015454e824 */ /* 0x000fe400078e0a02 */
[----:B------:R-:W-:Y:S01]  /*62c0*/  IMAD.MOV R79, RZ, RZ, -R76 ;  /* 0x000000ffff4f7224 */ /* 0x000fe200078e0a4c */
[----:B------:R-:W-:Y:S01]  /*62d0*/  ISETP.GT.U32.AND P6, PT, R2, R78, PT ;  /* 0x0000004e0200720c */ /* 0x000fe20003fc4070 */
[----:B------:R-:W-:-:S04]  /*62e0*/  IMAD.HI.U32 R12, R3, R88, RZ ;  /* 0x00000058030c7227 */ /* 0x000fc800078e00ff */
[----:B------:R-:W-:Y:S02]  /*62f0*/  IMAD R86, R2, R79, R86 ;  /* 0x0000004f02567224 */ /* 0x000fe400078e0256 */
[----:B------:R-:W-:Y:S02]  /*6300*/  @!P2 IMAD.IADD R80, R80, 0x1, -R2 ;  /* 0x000000015050a824 */ /* 0x000fe400078e0a02 */
[----:B------:R-:W-:Y:S02]  /*6310*/  IMAD.MOV R77, RZ, RZ, -R12 ;  /* 0x000000ffff4d7224 */ /* 0x000fe400078e0a0c */
[----:B------:R-:W-:Y:S01]  /*6320*/  VIADD R12, R9, 0x1c ;  /* 0x0000001c090c7836 */ /* 0x000fe20000000000 */
[----:B------:R-:W-:Y:S01]  /*6330*/  ISETP.GT.U32.AND P2, PT, R2, R80, PT ;  /* 0x000000500200720c */ /* 0x000fe20003f44070 */
[----:B------:R-:W-:Y:S02]  /*6340*/  @!P6 IMAD.IADD R78, R78, 0x1, -R2 ;  /* 0x000000014e4ee824 */ /* 0x000fe400078e0a02 */
[----:B------:R-:W-:Y:S01]  /*6350*/  IMAD.HI.U32 R9, R3, R90, RZ ;  /* 0x0000005a03097227 */ /* 0x000fe200078e00ff */
[----:B------:R-:W-:-:S02]  /*6360*/  ISETP.GE.AND P0, PT, R12, RZ, PT ;  /* 0x000000ff0c00720c */ /* 0x000fc40003f06270 */
[C---:B------:R-:W-:Y:S01]  /*6370*/  ISETP.GT.U32.AND P6, PT, R2.reuse, R78, PT ;  /* 0x0000004e0200720c */ /* 0x040fe20003fc4070 */
[----:B------:R-:W-:Y:S01]  /*6380*/  IMAD R88, R2, R77, R88 ;  /* 0x0000004d02587224 */ /* 0x000fe200078e0258 */
[----:B------:R-:W-:Y:S01]  /*6390*/  IABS R96, R12 ;  /* 0x0000000c00607213 */ /* 0x000fe20000000000 */
[----:B------:R-:W-:Y:S02]  /*63a0*/  IMAD.MOV R9, RZ, RZ, -R9 ;  /* 0x000000ffff097224 */ /* 0x000fe400078e0a09 */
[----:B------:R-:W-:-:S04]  /*63b0*/  IMAD.HI.U32 R12, R3, R94, RZ ;  /* 0x0000005e030c7227 */ /* 0x000fc800078e00ff */
[----:B------:R-:W-:Y:S01]  /*63c0*/  @!P2 IMAD.IADD R80, R80, 0x1, -R2 ;  /* 0x000000015050a824 */ /* 0x000fe200078e0a02 */
[C---:B------:R-:W-:Y:S01]  /*63d0*/  ISETP.GT.U32.AND P2, PT, R2.reuse, R86, PT ;  /* 0x000000560200720c */ /* 0x040fe20003f44070 */
[----:B------:R-:W-:Y:S02]  /*63e0*/  IMAD R90, R2, R9, R90 ;  /* 0x00000009025a7224 */ /* 0x000fe400078e025a */
[----:B------:R-:W-:Y:S01]  /*63f0*/  @!P6 IMAD.IADD R78, R78, 0x1, -R2 ;  /* 0x000000014e4ee824 */ /* 0x000fe200078e0a02 */
[----:B------:R-:W-:Y:S01]  /*6400*/  ISETP.GT.U32.AND P6, PT, R2, R88, PT ;  /* 0x000000580200720c */ /* 0x000fe20003fc4070 */
[----:B------:R-:W-:-:S04]  /*6410*/  IMAD.HI.U32 R9, R3, R92, RZ ;  /* 0x0000005c03097227 */ /* 0x000fc800078e00ff */
[----:B------:R-:W-:Y:S02]  /*6420*/  IMAD.MOV R9, RZ, RZ, -R9 ;  /* 0x000000ffff097224 */ /* 0x000fe400078e0a09 */
[----:B------:R-:W-:Y:S02]  /*6430*/  IMAD.MOV R77, RZ, RZ, -R12 ;  /* 0x000000ffff4d7224 */ /* 0x000fe400078e0a0c */
[----:B------:R-:W-:Y:S01]  /*6440*/  @!P2 IMAD.IADD R86, R86, 0x1, -R2 ;  /* 0x000000015656a824 */ /* 0x000fe200078e0a02 */
[C---:B------:R-:W-:Y:S01]  /*6450*/  ISETP.GT.U32.AND P2, PT, R2.reuse, R90, PT ;  /* 0x0000005a0200720c */ /* 0x040fe20003f44070 */
[----:B------:R-:W-:Y:S02]  /*6460*/  IMAD R92, R2, R9, R92 ;  /* 0x00000009025c7224 */ /* 0x000fe400078e025c */
[----:B------:R-:W-:Y:S02]  /*6470*/  @!P6 IMAD.IADD R88, R88, 0x1, -R2 ;  /* 0x000000015858e824 */ /* 0x000fe400078e0a02 */
[----:B------:R-:W-:Y:S01]  /*6480*/  IMAD.HI.U32 R76, R3, R96, RZ ;  /* 0x00000060034c7227 */ /* 0x000fe200078e00ff */
[----:B------:R-:W-:-:S03]  /*6490*/  ISETP.GT.U32.AND P6, PT, R2, R92, PT ;  /* 0x0000005c0200720c */ /* 0x000fc60003fc4070 */
[----:B------:R-:W-:Y:S02]  /*64a0*/  IMAD R94, R2, R77, R94 ;  /* 0x0000004d025e7224 */ /* 0x000fe400078e025e */
[----:B------:R-:W-:Y:S01]  /*64b0*/  IMAD.MOV R79, RZ, RZ, -R76 ;  /* 0x000000ffff4f7224 */ /* 0x000fe200078e0a4c */
[----:B------:R-:W-:Y:S01]  /*64c0*/  LOP3.LUT R76, R6, 0x4, RZ, 0xfc, !PT ;  /* 0x00000004064c7812 */ /* 0x000fe200078efcff */
[----:B------:R-:W-:Y:S01]  /*64d0*/  @!P2 IMAD.IADD R90, R90, 0x1, -R2 ;  /* 0x000000015a5aa824 */ /* 0x000fe200078e0a02 */
[C---:B------:R-:W-:Y:S01]  /*64e0*/  ISETP.GT.U32.AND P2, PT, R2.reuse, R94, PT ;  /* 0x0000005e0200720c */ /* 0x040fe20003f44070 */
[----:B------:R-:W-:Y:S02]  /*64f0*/  IMAD R96, R2, R79, R96 ;  /* 0x0000004f02607224 */ /* 0x000fe400078e0260 */
[----:B------:R-:W-:-:S04]  /*6500*/  IMAD.HI.U32 R9, R3, R100, RZ ;  /* 0x0000006403097227 */ /* 0x000fc800078e00ff */
[----:B------:R-:W-:Y:S01]  /*6510*/  @!P6 IMAD.IADD R92, R92, 0x1, -R2 ;  /* 0x000000015c5ce824 */ /* 0x000fe200078e0a02 */
[C---:B------:R-:W-:Y:S01]  /*6520*/  ISETP.GT.U32.AND P6, PT, R2.reuse, R96, PT ;  /* 0x000000600200720c */ /* 0x040fe20003fc4070 */
[----:B------:R-:W-:Y:S01]  /*6530*/  @!P5 IMAD.MOV R82, RZ, RZ, -R82 ;  /* 0x000000ffff52d224 */ /* 0x000fe200078e0a52 */
[----:B------:R-:W-:Y:S01]  /*6540*/  ISETP.GT.U32.AND P5, PT, R2, R88, PT ;  /* 0x000000580200720c */ /* 0x000fe20003fa4070 */
[----:B------:R-:W-:Y:S02]  /*6550*/  IMAD.MOV R9, RZ, RZ, -R9 ;  /* 0x000000ffff097224 */ /* 0x000fe400078e0a09 */
[----:B------:R-:W-:-:S04]  /*6560*/  IMAD.HI.U32 R6, R3, R102, RZ ;  /* 0x0000006603067227 */ /* 0x000fc800078e00ff */
[----:B------:R-:W-:Y:S01]  /*6570*/  @!P1 IMAD.MOV R84, RZ, RZ, -R84 ;  /* 0x000000ffff549224 */ /* 0x000fe200078e0a54 */
[C---:B------:R-:W-:Y:S01]  /*6580*/  ISETP.GT.U32.AND P1, PT, R2.reuse, R90, PT ;  /* 0x0000005a0200720c */ /* 0x040fe20003f24070 */
[----:B------:R-:W-:Y:S02]  /*6590*/  IMAD R100, R2, R9, R100 ;  /* 0x0000000902647224 */ /* 0x000fe400078e0264 */
[----:B------:R-:W-:Y:S01]  /*65a0*/  @!P2 IMAD.IADD R94, R94, 0x1, -R2 ;  /* 0x000000015e5ea824 */ /* 0x000fe200078e0a02 */
[----:B------:R-:W-:Y:S01]  /*65b0*/  ISETP.GT.U32.AND P2, PT, R2, R86, PT ;  /* 0x000000560200720c */ /* 0x000fe20003f44070 */
[----:B------:R-:W-:-:S04]  /*65c0*/  IMAD.HI.U32 R9, R3, R104, RZ ;  /* 0x0000006803097227 */ /* 0x000fc800078e00ff */
[----:B------:R-:W-:-:S04]  /*65d0*/  IMAD.HI.U32 R12, R3, R98, RZ ;  /* 0x00000062030c7227 */ /* 0x000fc800078e00ff */
[----:B------:R-:W-:Y:S02]  /*65e0*/  IMAD.MOV R77, RZ, RZ, -R6 ;  /* 0x000000ffff4d7224 */ /* 0x000fe400078e0a06 */
[----:B------:R-:W-:Y:S02]  /*65f0*/  IMAD.MOV R9, RZ, RZ, -R9 ;  /* 0x000000ffff097224 */ /* 0x000fe400078e0a09 */
[----:B------:R-:W-:Y:S01]  /*6600*/  IMAD.MOV R79, RZ, RZ, -R12 ;  /* 0x000000ffff4f7224 */ /* 0x000fe200078e0a0c */
[----:B------:R-:W-:Y:S01]  /*6610*/  IABS R12, R76 ;  /* 0x0000004c000c7213 */ /* 0x000fe20000000000 */
[----:B------:R-:W-:Y:S01]  /*6620*/  IMAD R102, R2, R77, R102 ;  /* 0x0000004d02667224 */ /* 0x000fe200078e0266 */
[----:B------:R-:W-:Y:S01]  /*6630*/  LOP3.LUT R77, RZ, R5, RZ, 0x33, !PT ;  /* 0x00000005ff4d7212 */ /* 0x000fe200078e33ff */
[----:B------:R-:W-:Y:S02]  /*6640*/  @!P6 IMAD.IADD R96, R96, 0x1, -R2 ;  /* 0x000000016060e824 */ /* 0x000fe400078e0a02 */
[----:B------:R-:W-:-:S02]  /*6650*/  IMAD R104, R2, R9, R104 ;  /* 0x0000000902687224 */ /* 0x000fc400078e0268 */
[----:B------:R-:W-:Y:S01]  /*6660*/  @!P3 IMAD.MOV R80, RZ, RZ, -R80 ;  /* 0x000000ffff50b224 */ /* 0x000fe200078e0a50 */
[----:B------:R-:W-:Y:S01]  /*6670*/  ISETP.GT.U32.AND P3, PT, R2, R92, PT ;  /* 0x0000005c0200720c */ /* 0x000fe20003f64070 */
[----:B------:R-:W-:Y:S01]  /*6680*/  @!P5 IMAD.IADD R88, R88, 0x1, -R2 ;  /* 0x000000015858d824 */ /* 0x000fe200078e0a02 */
[C---:B------:R-:W-:Y:S01]  /*6690*/  ISETP.GT.U32.AND P5, PT, R2.reuse, R102, PT ;  /* 0x000000660200720c */ /* 0x040fe20003fa4070 */
[----:B------:R-:W-:Y:S01]  /*66a0*/  IMAD.HI.U32 R6, R3, R106, RZ ;  /* 0x0000006a03067227 */ /* 0x000fe200078e00ff */
[----:B------:R-:W-:-:S03]  /*66b0*/  ISETP.GT.U32.AND P6, PT, R2, R96, PT ;  /* 0x000000600200720c */ /* 0x000fc60003fc4070 */
[----:B------:R-:W-:-:S04]  /*66c0*/  IMAD.HI.U32 R3, R3, R12, RZ ;  /* 0x0000000c03037227 */ /* 0x000fc800078e00ff */
[----:B------:R-:W-:Y:S01]  /*66d0*/  @!P1 IMAD.IADD R90, R90, 0x1, -R2 ;  /* 0x000000015a5a9824 */ /* 0x000fe200078e0a02 */
[----:B------:R-:W-:Y:S01]  /*66e0*/  ISETP.GT.U32.AND P1, PT, R2, R104, PT ;  /* 0x000000680200720c */ /* 0x000fe20003f24070 */
[----:B------:R-:W-:Y:S01]  /*66f0*/  IMAD.MOV R9, RZ, RZ, -R6 ;  /* 0x000000ffff097224 */ /* 0x000fe200078e0a06 */
[----:B------:R-:W-:Y:S01]  /*6700*/  SHF.R.S32.HI R6, RZ, 0x6, R206 ;  /* 0x00000006ff067819 */ /* 0x000fe200000114ce */
[----:B------:R-:W-:Y:S01]  /*6710*/  @!P2 IMAD.IADD R86, R86, 0x1, -R2 ;  /* 0x000000015656a824 */ /* 0x000fe200078e0a02 */
[----:B------:R-:W-:Y:S01]  /*6720*/  ISETP.GT.U32.AND P2, PT, R2, R100, PT ;  /* 0x000000640200720c */ /* 0x000fe20003f44070 */
[----:B------:R-:W-:Y:S01]  /*6730*/  IMAD.MOV R3, RZ, RZ, -R3 ;  /* 0x000000ffff037224 */ /* 0x000fe200078e0a03 */
[----:B------:R-:W-:Y:S01]  /*6740*/  SGXT R6, R6, 0x1 ;  /* 0x000000010606781a */ /* 0x000fe20000000200 */
[C---:B------:R-:W-:Y:S02]  /*6750*/  IMAD R106, R2.reuse, R9, R106 ;  /* 0x00000009026a7224 */ /* 0x040fe400078e026a */
[----:B------:R-:W-:-:S02]  /*6760*/  IMAD R98, R2, R79, R98 ;  /* 0x0000004f02627224 */ /* 0x000fc400078e0262 */
        /* <DEDUP_REMOVED lines=14> */
[----:B------:R-:W-:-:S02]  /*6850*/  IMAD.SHL.U32 R3, R206, 0x2, RZ ;  /* 0x00000002ce037824 */ /* 0x000fc400078e00ff */
[--C-:B------:R-:W-:Y:S01]  /*6860*/  @!P3 IMAD.IADD R98, R98, 0x1, -R2.reuse ;  /* 0x000000016262b824 */ /* 0x100fe200078e0a02 */
[----:B------:R-:W-:Y:S01]  /*6870*/  ISETP.GE.AND P3, PT, R87, RZ, PT ;  /* 0x000000ff5700720c */ /* 0x000fe20003f66270 */
[--C-:B------:R-:W-:Y:S01]  /*6880*/  @!P5 IMAD.IADD R9, R9, 0x1, -R2.reuse ;  /* 0x000000010909d824 */ /* 0x100fe200078e0a02 */
[----:B------:R-:W-:Y:S01]  /*6890*/  LOP3.LUT R3, R3, 0x7e, RZ, 0xc0, !PT ;  /* 0x0000007e03037812 */ /* 0x000fe200078ec0ff */
[--C-:B------:R-:W-:Y:S01]  /*68a0*/  @!P4 IMAD.IADD R94, R94, 0x1, -R2.reuse ;  /* 0x000000015e5ec824 */ /* 0x100fe200078e0a02 */
[----:B------:R-:W-:Y:S01]  /*68b0*/  ISETP.GE.AND P4, PT, R81, RZ, PT ;  /* 0x000000ff5100720c */ /* 0x000fe20003f86270 */
[----:B------:R-:W-:Y:S01]  /*68c0*/  @!P6 IMAD.IADD R106, R106, 0x1, -R2 ;  /* 0x000000016a6ae824 */ /* 0x000fe200078e0a02 */
[----:B------:R-:W-:Y:S01]  /*68d0*/  ISETP.GE.AND P6, PT, R89, RZ, PT ;  /* 0x000000ff5900720c */ /* 0x000fe20003fc6270 */
[----:B------:R-:W-:Y:S01]  /*68e0*/  @!P1 IMAD.MOV R90, RZ, RZ, -R90 ;  /* 0x000000ffff5a9224 */ /* 0x000fe200078e0a5a */
[C---:B------:R-:W-:Y:S01]  /*68f0*/  ISETP.GT.U32.AND P1, PT, R2.reuse, R104, PT ;  /* 0x000000680200720c */ /* 0x040fe20003f24070 */
[----:B------:R-:W-:Y:S01]  /*6900*/  @!P2 IMAD.MOV R88, RZ, RZ, -R88 ;  /* 0x000000ffff58a224 */ /* 0x000fe200078e0a58 */
[C---:B------:R-:W-:Y:S01]  /*6910*/  ISETP.GT.U32.AND P5, PT, R2.reuse, R9, PT ;  /* 0x000000090200720c */ /* 0x040fe20003fa4070 */
[----:B------:R-:W-:Y:S01]  /*6920*/  @!P0 IMAD.MOV R96, RZ, RZ, -R96 ;  /* 0x000000ffff608224 */ /* 0x000fe200078e0a60 */
[C---:B------:R-:W-:Y:S01]  /*6930*/  ISETP.GT.U32.AND P2, PT, R2.reuse, R102, PT ;  /* 0x000000660200720c */ /* 0x040fe20003f44070 */
[----:B------:R-:W-:Y:S01]  /*6940*/  @!P3 IMAD.MOV R92, RZ, RZ, -R92 ;  /* 0x000000ffff5cb224 */ /* 0x000fe200078e0a5c */
[----:B------:R-:W-:Y:S01]  /*6950*/  ISETP.GT.U32.AND P3, PT, R2, R98, PT ;  /* 0x000000620200720c */ /* 0x000fe20003f64070 */
[----:B------:R-:W-:Y:S01]  /*6960*/  IMAD R12, R12, 0x40, R3 ;  /* 0x000000400c0c7824 */ /* 0x000fe200078e0203 */
[----:B------:R-:W-:Y:S01]  /*6970*/  ISETP.GE.AND P0, PT, R91, RZ, PT ;  /* 0x000000ff5b00720c */ /* 0x000fe20003f06270 */
[----:B------:R-:W-:Y:S01]  /*6980*/  @!P4 IMAD.MOV R86, RZ, RZ, -R86 ;  /* 0x000000ffff56c224 */ /* 0x000fe200078e0a56 */
[C---:B------:R-:W-:Y:S01]  /*6990*/  ISETP.GT.U32.AND P4, PT, R2.reuse, R100, PT ;  /* 0x000000640200720c */ /* 0x040fe20003f84070 */
[----:B------:R-:W-:Y:S01]  /*69a0*/  @!P6 IMAD.MOV R94, RZ, RZ, -R94 ;  /* 0x000000ffff5ee224 */ /* 0x000fe200078e0a5e */
[----:B------:R-:W-:Y:S01]  /*69b0*/  ISETP.GT.U32.AND P6, PT, R2, R106, PT ;  /* 0x0000006a0200720c */ /* 0x000fe20003fc4070 */
[--C-:B------:R-:W-:Y:S01]  /*69c0*/  @!P1 IMAD.IADD R104, R104, 0x1, -R2.reuse ;  /* 0x0000000168689824 */ /* 0x100fe200078e0a02 */
[----:B------:R-:W-:Y:S01]  /*69d0*/  ISETP.GE.AND P1, PT, R97, RZ, PT ;  /* 0x000000ff6100720c */ /* 0x000fe20003f26270 */
[--C-:B------:R-:W-:Y:S01]  /*69e0*/  @!P5 IMAD.IADD R9, R9, 0x1, -R2.reuse ;  /* 0x000000010909d824 */ /* 0x100fe200078e0a02 */
[----:B------:R-:W-:Y:S01]  /*69f0*/  ISETP.NE.AND P5, PT, R5, RZ, PT ;  /* 0x000000ff0500720c */ /* 0x000fe20003fa5270 */
[--C-:B------:R-:W-:Y:S01]  /*6a00*/  @!P2 IMAD.IADD R102, R102, 0x1, -R2.reuse ;  /* 0x000000016666a824 */ /* 0x100fe200078e0a02 */
[----:B------:R-:W-:Y:S01]  /*6a10*/  ISETP.GE.AND P2, PT, R95, RZ, PT ;  /* 0x000000ff5f00720c */ /* 0x000fe20003f46270 */
[----:B------:R-:W-:Y:S01]  /*6a20*/  @!P3 IMAD.IADD R98, R98, 0x1, -R2 ;  /* 0x000000016262b824 */ /* 0x000fe200078e0a02 */
[----:B------:R-:W-:-:S02]  /*6a30*/  SEL R75, R77, R75, !P5 ;  /* 0x0000004b4d4b7207 */ /* 0x000fc40006800000 */
[----:B------:R-:W-:Y:S01]  /*6a40*/  SEL R82, R77, R82, !P5 ;  /* 0x000000524d527207 */ /* 0x000fe20006800000 */
[----:B------:R-:W-:Y:S01]  /*6a50*/  @!P4 IMAD.IADD R100, R100, 0x1, -R2 ;  /* 0x000000016464c824 */ /* 0x000fe200078e0a02 */
[----:B------:R-:W-:Y:S01]  /*6a60*/  LOP3.LUT R3, R3, 0x90, R6, 0x78, !PT ;  /* 0x0000009003037812 */ /* 0x000fe200078e7806 */
[----:B------:R-:W-:Y:S01]  /*6a70*/  IMAD R75, R75, UR4, RZ ;  /* 0x000000044b4b7c24 */ /* 0x000fe2000f8e02ff */
[C---:B------:R-:W-:Y:S01]  /*6a80*/  SEL R6, R77.reuse, R0, !P5 ;  /* 0x000000004d067207 */ /* 0x040fe20006800000 */
[----:B------:R-:W-:Y:S01]  /*6a90*/  IMAD R82, R82, UR4, RZ ;  /* 0x0000000452527c24 */ /* 0x000fe2000f8e02ff */
[C---:B------:R-:W-:Y:S01]  /*6aa0*/  SEL R5, R77.reuse, R14, !P5 ;  /* 0x0000000e4d057207 */ /* 0x040fe20006800000 */
[----:B------:R-:W-:Y:S01]  /*6ab0*/  @!P6 IMAD.IADD R106, R106, 0x1, -R2 ;  /* 0x000000016a6ae824 */ /* 0x000fe200078e0a02 */
[C---:B------:R-:W-:Y:S01]  /*6ac0*/  SEL R0, R77.reuse, R11, !P5 ;  /* 0x0000000b4d007207 */ /* 0x040fe20006800000 */
[----:B------:R-:W-:Y:S01]  /*6ad0*/  @!P1 IMAD.MOV R98, RZ, RZ, -R98 ;  /* 0x000000ffff629224 */ /* 0x000fe200078e0a62 */
[C---:B------:R-:W-:Y:S01]  /*6ae0*/  SEL R14, R77.reuse, R20, !P5 ;  /* 0x000000144d0e7207 */ /* 0x040fe20006800000 */
[----:B------:R-:W-:Y:S01]  /*6af0*/  @!P2 IMAD.MOV R104, RZ, RZ, -R104 ;  /* 0x000000ffff68a224 */ /* 0x000fe200078e0a68 */
[C---:B------:R-:W-:Y:S01]  /*6b00*/  SEL R2, R77.reuse, R4, !P5 ;  /* 0x000000044d027207 */ /* 0x040fe20006800000 */
[----:B------:R-:W-:Y:S01]  /*6b10*/  IMAD R4, R8, UR5, RZ ;  /* 0x0000000508047c24 */ /* 0x000fe2000f8e02ff */
[C---:B------:R-:W-:Y:S01]  /*6b20*/  SEL R11, R77.reuse, R18, !P5 ;  /* 0x000000124d0b7207 */ /* 0x040fe20006800000 */
[----:B------:R-:W-:Y:S01]  /*6b30*/  @!P0 IMAD.MOV R100, RZ, RZ, -R100 ;  /* 0x000000ffff648224 */ /* 0x000fe200078e0a64 */
[C---:B------:R-:W-:Y:S01]  /*6b40*/  SEL R20, R77.reuse, R73, !P5 ;  /* 0x000000494d147207 */ /* 0x040fe20006800000 */
[----:B------:R-:W-:Y:S01]  /*6b50*/  IMAD R6, R6, UR4, RZ ;  /* 0x0000000406067c24 */ /* 0x000fe2000f8e02ff */
[----:B------:R-:W-:Y:S01]  /*6b60*/  SEL R18, R77, R72, !P5 ;  /* 0x000000484d127207 */ /* 0x000fe20006800000 */
[----:B------:R-:W-:Y:S01]  /*6b70*/  IMAD R2, R2, UR4, RZ ;  /* 0x0000000402027c24 */ /* 0x000fe2000f8e02ff */
[----:B------:R-:W-:Y:S01]  /*6b80*/  LEA R73, P1, R75, UR12, 0x1 ;  /* 0x0000000c4b497c11 */ /* 0x000fe2000f8208ff */
[----:B------:R-:W-:Y:S01]  /*6b90*/  IMAD R0, R0, UR4, RZ ;  /* 0x0000000400007c24 */ /* 0x000fe2000f8e02ff */
[----:B------:R-:W-:Y:S01]  /*6ba0*/  LEA R72, P2, R82, UR14, 0x1 ;  /* 0x0000000e52487c11 */ /* 0x000fe2000f8408ff */
[----:B------:R-:W-:Y:S01]  /*6bb0*/  IMAD R5, R5, UR4, RZ ;  /* 0x0000000405057c24 */ /* 0x000fe2000f8e02ff */
[C---:B------:R-:W-:Y:S01]  /*6bc0*/  SEL R84, R77.reuse, R84, !P5 ;  /* 0x000000544d547207 */ /* 0x040fe20006800000 */
[----:B------:R0:W-:Y:S01]  /*6bd0*/  STL [R1+0x924], R73 ;  /* 0x0009244901007387 */ /* 0x0001e20000100800 */
[----:B------:R-:W-:Y:S01]  /*6be0*/  SEL R80, R77, R80, !P5 ;  /* 0x000000504d507207 */ /* 0x000fe20006800000 */
[----:B------:R-:W-:Y:S01]  /*6bf0*/  IMAD R11, R11, UR4, RZ ;  /* 0x000000040b0b7c24 */ /* 0x000fe2000f8e02ff */
[----:B------:R-:W-:Y:S01]  /*6c00*/  ISETP.GE.AND P3, PT, R99, RZ, PT ;  /* 0x000000ff6300720c */ /* 0x000fe20003f66270 */
[----:B------:R1:W-:Y:S01]  /*6c10*/  STL [R1+0x80c], R72 ;  /* 0x00080c4801007387 */ /* 0x0003e20000100800 */
[----:B------:R-:W-:Y:S01]  /*6c20*/  LEA R8, P0, R4, UR6, 0x1 ;  /* 0x0000000604087c11 */ /* 0x000fe2000f8008ff */
[----:B------:R-:W-:Y:S01]  /*6c30*/  IMAD R84, R84, UR4, RZ ;  /* 0x0000000454547c24 */ /* 0x000fe2000f8e02ff */
[C---:B------:R-:W-:Y:S01]  /*6c40*/  SEL R78, R77.reuse, R78, !P5 ;  /* 0x0000004e4d4e7207 */ /* 0x040fe20006800000 */
[----:B------:R-:W-:Y:S01]  /*6c50*/  IMAD R80, R80, UR4, RZ ;  /* 0x0000000450507c24 */ /* 0x000fe2000f8e02ff */
[----:B------:R-:W-:Y:S01]  /*6c60*/  SEL R86, R77, R86, !P5 ;  /* 0x000000564d567207 */ /* 0x000fe20006800000 */
[----:B------:R-:W-:Y:S01]  /*6c70*/  IMAD R14, R14, UR4, RZ ;  /* 0x000000040e0e7c24 */ /* 0x000fe2000f8e02ff */
[----:B0-----:R-:W-:Y:S01]  /*6c80*/  LEA.HI.X.SX32 R73, R75, UR13, 0x1, P1 ;  /* 0x0000000d4b497c11 */ /* 0x001fe200088f0eff */
[----:B------:R-:W-:Y:S01]  /*6c90*/  ULDC.64 UR12, c[0x0][0x218] ;  /* 0x00008600000c7ab9 */ /* 0x000fe20000000a00 */
[----:B------:R-:W-:Y:S01]  /*6ca0*/  LEA.HI.X.SX32 R4, R4, UR7, 0x1, P0 ;  /* 0x0000000704047c11 */ /* 0x000fe200080f0eff */
[----:B------:R-:W-:Y:S01]  /*6cb0*/  ULDC.64 UR6, c[0x0][0x218] ;  /* 0x0000860000067ab9 */ /* 0x000fe20000000a00 */
[----:B-1----:R-:W-:Y:S01]  /*6cc0*/  LEA.HI.X.SX32 R72, R82, UR15, 0x1, P2 ;  /* 0x0000000f52487c11 */ /* 0x002fe200090f0eff */
[----:B------:R0:W-:Y:S01]  /*6cd0*/  STL [R1+0x808], R73 ;  /* 0x0008084901007387 */ /* 0x0001e20000100800 */
[----:B------:R-:W-:Y:S01]  /*6ce0*/  ISETP.GE.AND P6, PT, R76, RZ, PT ;  /* 0x000000ff4c00720c */ /* 0x000fe20003fc6270 */
[----:B------:R-:W-:Y:S01]  /*6cf0*/  IMAD R78, R78, UR4, RZ ;  /* 0x000000044e4e7c24 */ /* 0x000fe2000f8e02ff */
[----:B------:R-:W-:Y:S01]  /*6d00*/  ULDC.64 UR14, c[0x0][0x218] ;  /* 0x00008600000e7ab9 */ /* 0x000fe20000000a00 */
[----:B------:R1:W-:Y:S01]  /*6d10*/  STL [R1+0x630], R72 ;  /* 0x0006304801007387 */ /* 0x0003e20000100800 */
[----:B------:R-:W-:Y:S01]  /*6d20*/  IMAD.MOV.U32 R76, RZ, RZ, R9 ;  /* 0x000000ffff4c7224 */ /* 0x000fe200078e0009 */
[C---:B------:R-:W-:Y:S01]  /*6d30*/  SEL R9, R77.reuse, R16, !P5 ;  /* 0x000000104d097207 */ /* 0x040fe20006800000 */
[----:B------:R-:W-:Y:S01]  /*6d40*/  IMAD R86, R86, UR4, RZ ;  /* 0x0000000456567c24 */ /* 0x000fe2000f8e02ff */
[----:B------:R-:W-:Y:S01]  /*6d50*/  SEL R16, R77, R70, !P5 ;  /* 0x000000464d107207 */ /* 0x000fe20006800000 */
[----:B------:R-:W-:Y:S01]  /*6d60*/  @!P3 IMAD.MOV R106, RZ, RZ, -R106 ;  /* 0x000000ffff6ab224 */ /* 0x000fe200078e0a6a */
[----:B0-----:R-:W-:Y:S01]  /*6d70*/  LEA R73, P0, R84, UR6, 0x1 ;  /* 0x0000000654497c11 */ /* 0x001fe2000f8008ff */
[----:B------:R-:W-:Y:S01]  /*6d80*/  IMAD R9, R9, UR4, RZ ;  /* 0x0000000409097c24 */ /* 0x000fe2000f8e02ff */
[C---:B------:R-:W-:Y:S01]  /*6d90*/  SEL R70, R77.reuse, R74, !P5 ;  /* 0x0000004a4d467207 */ /* 0x040fe20006800000 */
[----:B------:R-:W-:Y:S01]  /*6da0*/  IMAD R16, R16, UR4, RZ ;  /* 0x0000000410107c24 */ /* 0x000fe2000f8e02ff */
[----:B-1----:R-:W-:Y:S01]  /*6db0*/  LEA R72, P1, R80, UR12, 0x1 ;  /* 0x0000000c50487c11 */ /* 0x002fe2000f8208ff */
[----:B------:R0:W-:Y:S01]  /*6dc0*/  STL [R1+0x928], R73 ;  /* 0x0009284901007387 */ /* 0x0001e20000100800 */
[----:B------:R-:W-:Y:S01]  /*6dd0*/  LEA R74, P2, R78, UR14, 0x1 ;  /* 0x0000000e4e4a7c11 */ /* 0x000fe2000f8408ff */
[----:B------:R-:W-:Y:S01]  /*6de0*/  @!P6 IMAD.MOV R76, RZ, RZ, -R76 ;  /* 0x000000ffff4ce224 */ /* 0x000fe200078e0a4c */
[C---:B------:R-:W-:Y:S01]  /*6df0*/  SEL R88, R77.reuse, R88, !P5 ;  /* 0x000000584d587207 */ /* 0x040fe20006800000 */
[----:B------:R1:W-:Y:S01]  /*6e00*/  STL [R1+0x814], R72 ;  /* 0x0008144801007387 */ /* 0x0003e20000100800 */
[----:B------:R-:W-:Y:S01]  /*6e10*/  SEL R90, R77, R90, !P5 ;  /* 0x0000005a4d5a7207 */ /* 0x000fe20006800000 */
[----:B------:R-:W-:Y:S01]  /*6e20*/  IMAD R70, R70, UR4, RZ ;  /* 0x0000000446467c24 */ /* 0x000fe2000f8e02ff */
[----:B------:R-:W-:Y:S01]  /*6e30*/  ISETP.GE.AND P4, PT, R93, RZ, PT ;  /* 0x000000ff5d00720c */ /* 0x000fe20003f86270 */
[----:B------:R2:W-:Y:S01]  /*6e40*/  STL [R1+0x92c], R74 ;  /* 0x00092c4a01007387 */ /* 0x0005e20000100800 */
[C---:B------:R-:W-:Y:S01]  /*6e50*/  SEL R92, R77.reuse, R92, !P5 ;  /* 0x0000005c4d5c7207 */ /* 0x040fe20006800000 */
[----:B------:R-:W-:Y:S01]  /*6e60*/  IMAD R88, R88, UR4, RZ ;  /* 0x0000000458587c24 */ /* 0x000fe2000f8e02ff */
[----:B0-----:R-:W-:Y:S01]  /*6e70*/  LEA R73, P3, R86, UR16, 0x1 ;  /* 0x0000001056497c11 */ /* 0x001fe2000f8608ff */
[----:B------:R-:W-:Y:S01]  /*6e80*/  IMAD R90, R90, UR4, RZ ;  /* 0x000000045a5a7c24 */ /* 0x000fe2000f8e02ff */
[C---:B------:R-:W-:Y:S01]  /*6e90*/  SEL R94, R77.reuse, R94, !P5 ;  /* 0x0000005e4d5e7207 */ /* 0x040fe20006800000 */
[----:B------:R-:W-:Y:S01]  /*6ea0*/  IMAD R92, R92, UR4, RZ ;  /* 0x000000045c5c7c24 */ /* 0x000fe2000f8e02ff */
[----:B-1----:R-:W-:Y:S01]  /*6eb0*/  LEA.HI.X.SX32 R72, R84, UR7, 0x1, P0 ;  /* 0x0000000754487c11 */ /* 0x002fe200080f0eff */
[----:B------:R0:W-:Y:S01]  /*6ec0*/  STL [R1+0x81c], R73 ;  /* 0x00081c4901007387 */ /* 0x0001e20000100800 */
[----:B------:R-:W-:Y:S01]  /*6ed0*/  ULDC.64 UR6, c[0x0][0x218] ;  /* 0x0000860000067ab9 */ /* 0x000fe20000000a00 */
[----:B--2---:R-:W-:Y:S01]  /*6ee0*/  LEA.HI.X.SX32 R74, R80, UR13, 0x1, P1 ;  /* 0x0000000d504a7c11 */ /* 0x004fe200088f0eff */
[----:B------:R-:W-:Y:S01]  /*6ef0*/  ULDC.64 UR12, c[0x0][0x218] ;  /* 0x00008600000c7ab9 */ /* 0x000fe20000000a00 */
[----:B------:R1:W-:Y:S01]  /*6f00*/  STL [R1+0x810], R72 ;  /* 0x0008104801007387 */ /* 0x0003e20000100800 */
[----:B------:R-:W-:Y:S01]  /*6f10*/  IMAD R94, R94, UR4, RZ ;  /* 0x000000045e5e7c24 */ /* 0x000fe2000f8e02ff */
[C---:B------:R-:W-:Y:S01]  /*6f20*/  SEL R96, R77.reuse, R96, !P5 ;  /* 0x000000604d607207 */ /* 0x040fe20006800000 */
[----:B------:R-:W-:Y:S01]  /*6f30*/  @!P4 IMAD.MOV R102, RZ, RZ, -R102 ;  /* 0x000000ffff66c224 */ /* 0x000fe200078e0a66 */
[----:B------:R2:W-:Y:S01]  /*6f40*/  STL [R1+0x634], R74 ;  /* 0x0006344a01007387 */ /* 0x0005e20000100800 */
[C---:B------:R-:W-:Y:S01]  /*6f50*/  SEL R100, R77.reuse, R100, !P5 ;  /* 0x000000644d647207 */ /* 0x040fe20006800000 */
[----:B------:R-:W-:Y:S01]  /*6f60*/  IMAD R18, R18, UR4, RZ ;  /* 0x0000000412127c24 */ /* 0x000fe2000f8e02ff */
[----:B0-----:R-:W-:Y:S01]  /*6f70*/  LEA.HI.X.SX32 R73, R78, UR15, 0x1, P2 ;  /* 0x0000000f4e497c11 */ /* 0x001fe200090f0eff */
[----:B------:R-:W-:Y:S01]  /*6f80*/  ULDC.64 UR14, c[0x0][0x218] ;  /* 0x00008600000e7ab9 */ /* 0x000fe20000000a00 */
[C---:B------:R-:W-:Y:S01]  /*6f90*/  SEL R102, R77.reuse, R102, !P5 ;  /* 0x000000664d667207 */ /* 0x040fe20006800000 */
[----:B------:R-:W-:Y:S01]  /*6fa0*/  IMAD R96, R96, UR4, RZ ;  /* 0x0000000460607c24 */ /* 0x000fe2000f8e02ff */
[----:B-1----:R-:W-:Y:S01]  /*6fb0*/  LEA.HI.X.SX32 R72, R86, UR17, 0x1, P3 ;  /* 0x0000001156487c11 */ /* 0x002fe200098f0eff */
[----:B------:R0:W-:Y:S01]  /*6fc0*/  STL [R1+0x818], R73 ;  /* 0x0008184901007387 */ /* 0x0001e20000100800 */
[----:B------:R-:W-:Y:S01]  /*6fd0*/  ULDC.64 UR16, c[0x0][0x218] ;  /* 0x0000860000107ab9 */ /* 0x000fe20000000a00 */
[----:B--2---:R-:W-:Y:S01]  /*6fe0*/  LEA R74, P2, R92, UR14, 0x1 ;  /* 0x0000000e5c4a7c11 */ /* 0x004fe2000f8408ff */
[----:B------:R-:W-:Y:S01]  /*6ff0*/  IMAD R100, R100, UR4, RZ ;  /* 0x0000000464647c24 */ /* 0x000fe2000f8e02ff */
[----:B------:R1:W-:Y:S01]  /*7000*/  STL [R1+0x638], R72 ;  /* 0x0006384801007387 */ /* 0x0003e20000100800 */
[C---:B------:R-:W-:Y:S01]  /*7010*/  SEL R104, R77.reuse, R104, !P5 ;  /* 0x000000684d687207 */ /* 0x040fe20006800000 */
[----:B------:R-:W-:Y:S01]  /*7020*/  IMAD R102, R102, UR4, RZ ;  /* 0x0000000466667c24 */ /* 0x000fe2000f8e02ff */
[C---:B------:R-:W-:Y:S01]  /*7030*/  SEL R98, R77.reuse, R98, !P5 ;  /* 0x000000624d627207 */ /* 0x040fe20006800000 */
[----:B------:R-:W-:Y:S01]  /*7040*/  IMAD R20, R20, UR4, RZ ;  /* 0x0000000414147c24 */ /* 0x000fe2000f8e02ff */
[C---:B------:R-:W-:Y:S01]  /*7050*/  SEL R106, R77.reuse, R106, !P5 ;  /* 0x0000006a4d6a7207 */ /* 0x040fe20006800000 */
[----:B------:R-:W-:Y:S01]  /*7060*/  IMAD R104, R104, UR4, RZ ;  /* 0x0000000468687c24 */ /* 0x000fe2000f8e02ff */
[----:B0-----:R-:W-:Y:S01]  /*7070*/  LEA R73, P0, R88, UR6, 0x1 ;  /* 0x0000000658497c11 */ /* 0x001fe2000f8008ff */
[----:B------:R-:W-:Y:S01]  /*7080*/  IMAD R98, R98, UR4, RZ ;  /* 0x0000000462627c24 */ /* 0x000fe2000f8e02ff */
[C---:B------:R-:W-:Y:S01]  /*7090*/  SEL R76, R77.reuse, R76, !P5 ;  /* 0x0000004c4d4c7207 */ /* 0x040fe20006800000 */
[----:B------:R-:W-:Y:S01]  /*70a0*/  IMAD R106, R106, UR4, RZ ;  /* 0x000000046a6a7c24 */ /* 0x000fe2000f8e02ff */
[----:B-1----:R-:W-:Y:S01]  /*70b0*/  LEA R72, P1, R90, UR12, 0x1 ;  /* 0x0000000c5a487c11 */ /* 0x002fe2000f8208ff */
[----:B------:R0:W-:Y:S01]  /*70c0*/  STL [R1+0x930], R73 ;  /* 0x0009304901007387 */ /* 0x0001e20000100800 */
[C---:B------:R-:W-:Y:S01]  /*70d0*/  SEL R71, R77.reuse, R71, !P5 ;  /* 0x000000474d477207 */ /* 0x040fe20006800000 */
[----:B------:R-:W-:Y:S01]  /*70e0*/  IMAD R76, R76, UR4, RZ ;  /* 0x000000044c4c7c24 */ /* 0x000fe2000f8e02ff */
[C---:B------:R-:W-:Y:S01]  /*70f0*/  SEL R208, R77.reuse, R208, !P5 ;  /* 0x000000d04dd07207 */ /* 0x040fe20006800000 */
[----:B------:R1:W-:Y:S01]  /*7100*/  STL [R1+0x824], R72 ;  /* 0x0008244801007387 */ /* 0x0003e20000100800 */
[----:B------:R-:W-:Y:S01]  /*7110*/  SEL R69, R77, R69, !P5 ;  /* 0x000000454d457207 */ /* 0x000fe20006800000 */
[----:B------:R-:W-:Y:S01]  /*7120*/  IMAD R71, R71, UR4, RZ ;  /* 0x0000000447477c24 */ /* 0x000fe2000f8e02ff */
[----:B------:R-:W-:Y:S01]  /*7130*/  SEL R209, R77, R209, !P5 ;  /* 0x000000d14dd17207 */ /* 0x000fe20006800000 */
[----:B------:R2:W-:Y:S01]  /*7140*/  STL [R1+0x934], R74 ;  /* 0x0009344a01007387 */ /* 0x0005e20000100800 */
[----:B------:R-:W-:Y:S01]  /*7150*/  IMAD R208, R208, UR4, RZ ;  /* 0x00000004d0d07c24 */ /* 0x000fe2000f8e02ff */
[----:B0-----:R-:W-:Y:S01]  /*7160*/  LEA R73, P3, R94, UR16, 0x1 ;  /* 0x000000105e497c11 */ /* 0x001fe2000f8608ff */
[----:B------:R-:W-:Y:S01]  /*7170*/  IMAD R69, R69, UR4, RZ ;  /* 0x0000000445457c24 */ /* 0x000fe2000f8e02ff */
[----:B------:R-:W-:Y:S01]  /*7180*/  SEL R68, R77, R68, !P5 ;  /* 0x000000444d447207 */ /* 0x000fe20006800000 */
[----:B------:R-:W-:Y:S01]  /*7190*/  IMAD R209, R209, UR4, RZ ;  /* 0x00000004d1d17c24 */ /* 0x000fe2000f8e02ff */
[----:B-1----:R-:W-:Y:S01]  /*71a0*/  LEA.HI.X.SX32 R72, R88, UR7, 0x1, P0 ;  /* 0x0000000758487c11 */ /* 0x002fe200080f0eff */
[----:B------:R0:W-:Y:S01]  /*71b0*/  STL [R1+0x82c], R73 ;  /* 0x00082c4901007387 */ /* 0x0001e20000100800 */
[----:B------:R-:W-:Y:S01]  /*71c0*/  ULDC.64 UR6, c[0x0][0x218] ;  /* 0x0000860000067ab9 */ /* 0x000fe20000000a00 */
[C---:B------:R-:W-:Y:S01]  /*71d0*/  SEL R210, R77.reuse, R210, !P5 ;  /* 0x000000d24dd27207 */ /* 0x040fe20006800000 */
[----:B------:R-:W-:Y:S01]  /*71e0*/  IMAD R68, R68, UR4, RZ ;  /* 0x0000000444447c24 */ /* 0x000fe2000f8e02ff */
[----:B--2---:R-:W-:Y:S01]  /*71f0*/  LEA.HI.X.SX32 R74, R90, UR13, 0x1, P1 ;  /* 0x0000000d5a4a7c11 */ /* 0x004fe200088f0eff */
[----:B------:R1:W-:Y:S01]  /*7200*/  STL [R1+0x820], R72 ;  /* 0x0008204801007387 */ /* 0x0003e20000100800 */
[----:B------:R-:W-:Y:S01]  /*7210*/  ULDC.64 UR12, c[0x0][0x218] ;  /* 0x00008600000c7ab9 */ /* 0x000fe20000000a00 */
[C---:B------:R-:W-:Y:S01]  /*7220*/  SEL R67, R77.reuse, R67, !P5 ;  /* 0x000000434d437207 */ /* 0x040fe20006800000 */
[----:B------:R-:W-:Y:S01]  /*7230*/  IMAD R210, R210, UR4, RZ ;  /* 0x00000004d2d27c24 */ /* 0x000fe2000f8e02ff */
[----:B------:R2:W-:Y:S01]  /*7240*/  STL [R1+0x63c], R74 ;  /* 0x00063c4a01007387 */ /* 0x0005e20000100800 */
[----:B0-----:R-:W-:Y:S01]  /*7250*/  LEA.HI.X.SX32 R73, R92, UR15, 0x1, P2 ;  /* 0x0000000f5c497c11 */ /* 0x001fe200090f0eff */
[----:B------:R-:W-:Y:S01]  /*7260*/  ULDC.64 UR14, c[0x0][0x218] ;  /* 0x00008600000e7ab9 */ /* 0x000fe20000000a00 */
[----:B------:R-:W-:Y:S01]  /*7270*/  SEL R211, R77, R211, !P5 ;  /* 0x000000d34dd37207 */ /* 0x000fe20006800000 */
[----:B------:R-:W-:Y:S01]  /*7280*/  IMAD R67, R67, UR4, RZ ;  /* 0x0000000443437c24 */ /* 0x000fe2000f8e02ff */
[C---:B------:R-:W-:Y:S01]  /*7290*/  SEL R66, R77.reuse, R66, !P5 ;  /* 0x000000424d427207 */ /* 0x040fe20006800000 */
[----:B------:R0:W-:Y:S01]  /*72a0*/  STL [R1+0x828], R73 ;  /* 0x0008284901007387 */ /* 0x0001e20000100800 */
[----:B-1----:R-:W-:Y:S01]  /*72b0*/  LEA.HI.X.SX32 R72, R94, UR17, 0x1, P3 ;  /* 0x000000115e487c11 */ /* 0x002fe200098f0eff */
[----:B------:R-:W-:Y:S01]  /*72c0*/  ULDC.64 UR16, c[0x0][0x218] ;  /* 0x0000860000107ab9 */ /* 0x000fe20000000a00 */
[----:B------:R-:W-:Y:S01]  /*72d0*/  SEL R212, R77, R212, !P5 ;  /* 0x000000d44dd47207 */ /* 0x000fe20006800000 */
[----:B------:R-:W-:Y:S01]  /*72e0*/  IMAD R211, R211, UR4, RZ ;  /* 0x00000004d3d37c24 */ /* 0x000fe2000f8e02ff */
[----:B--2---:R-:W-:Y:S01]  /*72f0*/  LEA R74, P2, R102, UR14, 0x1 ;  /* 0x0000000e664a7c11 */ /* 0x004fe2000f8408ff */
[----:B------:R1:W-:Y:S01]  /*7300*/  STL [R1+0x640], R72 ;  /* 0x0006404801007387 */ /* 0x0003e20000100800 */
[C---:B------:R-:W-:Y:S01]  /*7310*/  SEL R65, R77.reuse, R65, !P5 ;  /* 0x000000414d417207 */ /* 0x040fe20006800000 */
[----:B------:R-:W-:Y:S01]  /*7320*/  IMAD R66, R66, UR4, RZ ;  /* 0x0000000442427c24 */ /* 0x000fe2000f8e02ff */
[----:B------:R-:W-:Y:S01]  /*7330*/  SEL R213, R77, R213, !P5 ;  /* 0x000000d54dd57207 */ /* 0x000fe20006800000 */
[----:B------:R-:W-:Y:S01]  /*7340*/  IMAD R212, R212, UR4, RZ ;  /* 0x00000004d4d47c24 */ /* 0x000fe2000f8e02ff */
[----:B0-----:R-:W-:Y:S01]  /*7350*/  LEA R73, P0, R96, UR6, 0x1 ;  /* 0x0000000660497c11 */ /* 0x001fe2000f8008ff */
[----:B------:R-:W-:Y:S01]  /*7360*/  IMAD R65, R65, UR4, RZ ;  /* 0x0000000441417c24 */ /* 0x000fe2000f8e02ff */
[----:B------:R-:W-:Y:S01]  /*7370*/  SEL R64, R77, R64, !P5 ;  /* 0x000000404d407207 */ /* 0x000fe20006800000 */
[----:B------:R-:W-:Y:S01]  /*7380*/  IMAD R213, R213, UR4, RZ ;  /* 0x00000004d5d57c24 */ /* 0x000fe2000f8e02ff */
[C---:B------:R-:W-:Y:S01]  /*7390*/  SEL R214, R77.reuse, R214, !P5 ;  /* 0x000000d64dd67207 */ /* 0x040fe20006800000 */
[----:B------:R0:W-:Y:S01]  /*73a0*/  STL [R1+0x938], R73 ;  /* 0x0009384901007387 */ /* 0x0001e20000100800 */
[----:B-1----:R-:W-:Y:S01]  /*73b0*/  LEA R72, P1, R100, UR12, 0x1 ;  /* 0x0000000c64487c11 */ /* 0x002fe2000f8208ff */
[----:B------:R-:W-:Y:S01]  /*73c0*/  IMAD R64, R64, UR4, RZ ;  /* 0x0000000440407c24 */ /* 0x000fe2000f8e02ff */
        /* <DEDUP_REMOVED lines=8> */
[----:B0-----:R-:W-:Y:S01]  /*7450*/  LEA R73, P3, R104, UR16, 0x1 ;  /* 0x0000001068497c11 */ /* 0x001fe2000f8608ff */
[----:B------:R-:W-:Y:S01]  /*7460*/  IMAD R215, R215, UR4, RZ ;  /* 0x00000004d7d77c24 */ /* 0x000fe2000f8e02ff */
[C---:B------:R-:W-:Y:S01]  /*7470*/  SEL R61, R77.reuse, R61, !P5 ;  /* 0x0000003d4d3d7207 */ /* 0x040fe20006800000 */
[----:B------:R-:W-:Y:S01]  /*7480*/  IMAD R62, R62, UR4, RZ ;  /* 0x000000043e3e7c24 */ /* 0x000fe2000f8e02ff */
[C---:B------:R-:W-:Y:S01]  /*7490*/  SEL R217, R77.reuse, R217, !P5 ;  /* 0x000000d94dd97207 */ /* 0x040fe20006800000 */
[----:B------:R0:W-:Y:S01]  /*74a0*/  STL [R1+0x83c], R73 ;  /* 0x00083c4901007387 */ /* 0x0001e20000100800 */
[----:B-1----:R-:W-:Y:S01]  /*74b0*/  LEA.HI.X.SX32 R72, R96, UR7, 0x1, P0 ;  /* 0x0000000760487c11 */ /* 0x002fe200080f0eff */
[----:B------:R-:W-:Y:S01]  /*74c0*/  ULDC.64 UR6, c[0x0][0x218] ;  /* 0x0000860000067ab9 */ /* 0x000fe20000000a00 */
[C---:B------:R-:W-:Y:S01]  /*74d0*/  SEL R218, R77.reuse, R218, !P5 ;  /* 0x000000da4dda7207 */ /* 0x040fe20006800000 */
[----:B------:R-:W-:Y:S01]  /*74e0*/  IMAD R216, R216, UR4, RZ ;  /* 0x00000004d8d87c24 */ /* 0x000fe2000f8e02ff */
[----:B--2---:R-:W-:Y:S01]  /*74f0*/  LEA.HI.X.SX32 R74, R100, UR13, 0x1, P1 ;  /* 0x0000000d644a7c11 */ /* 0x004fe200088f0eff */
[----:B------:R1:W-:Y:S01]  /*7500*/  STL [R1+0x830], R72 ;  /* 0x0008304801007387 */ /* 0x0003e20000100800 */
[----:B------:R-:W-:Y:S01]  /*7510*/  ULDC.64 UR12, c[0x0][0x218] ;  /* 0x00008600000c7ab9 */ /* 0x000fe20000000a00 */
[----:B------:R-:W-:Y:S01]  /*7520*/  SEL R219, R77, R219, !P5 ;  /* 0x000000db4ddb7207 */ /* 0x000fe20006800000 */
[----:B------:R-:W-:Y:S01]  /*7530*/  IMAD R61, R61, UR4, RZ ;  /* 0x000000043d3d7c24 */ /* 0x000fe2000f8e02ff */
[----:B0-----:R-:W-:Y:S01]  /*7540*/  LEA.HI.X.SX32 R73, R102, UR15, 0x1, P2 ;  /* 0x0000000f66497c11 */ /* 0x001fe200090f0eff */
[----:B------:R0:W-:Y:S01]  /*7550*/  STL [R1+0x644], R74 ;  /* 0x0006444a01007387 */ /* 0x0001e20000100800 */
[----:B------:R-:W-:Y:S01]  /*7560*/  ULDC.64 UR14, c[0x0][0x218] ;  /* 0x00008600000e7ab9 */ /* 0x000fe20000000a00 */
[----:B------:R-:W-:Y:S01]  /*7570*/  SEL R60, R77, R60, !P5 ;  /* 0x0000003c4d3c7207 */ /* 0x000fe20006800000 */
[----:B------:R-:W-:Y:S01]  /*7580*/  IMAD R217, R217, UR4, RZ ;  /* 0x00000004d9d97c24 */ /* 0x000fe2000f8e02ff */
[----:B------:R2:W-:Y:S01]  /*7590*/  STL [R1+0x838], R73 ;  /* 0x0008384901007387 */ /* 0x0005e20000100800 */
[----:B-1----:R-:W-:Y:S01]  /*75a0*/  LEA.HI.X.SX32 R72, R104, UR17, 0x1, P3 ;  /* 0x0000001168487c11 */ /* 0x002fe200098f0eff */
[----:B------:R-:W-:Y:S01]  /*75b0*/  ULDC.64 UR16, c[0x0][0x218] ;  /* 0x0000860000107ab9 */ /* 0x000fe20000000a00 */
[C---:B------:R-:W-:Y:S01]  /*75c0*/  SEL R220, R77.reuse, R220, !P5 ;  /* 0x000000dc4ddc7207 */ /* 0x040fe20006800000 */
[----:B------:R-:W-:Y:S01]  /*75d0*/  IMAD R218, R218, UR4, RZ ;  /* 0x00000004dada7c24 */ /* 0x000fe2000f8e02ff */
[----:B------:R-:W-:Y:S01]  /*75e0*/  SEL R59, R77, R59, !P5 ;  /* 0x0000003b4d3b7207 */ /* 0x000fe20006800000 */
[----:B------:R1:W-:Y:S01]  /*75f0*/  STL [R1+0x648], R72 ;  /* 0x0006484801007387 */ /* 0x0003e20000100800 */
[----:B0-----:R-:W-:Y:S01]  /*7600*/  LEA R74, P1, R106, UR12, 0x1 ;  /* 0x0000000c6a4a7c11 */ /* 0x001fe2000f8208ff */
[----:B------:R-:W-:Y:S01]  /*7610*/  IMAD R219, R219, UR4, RZ ;  /* 0x00000004dbdb7c24 */ /* 0x000fe2000f8e02ff */
[C---:B------:R-:W-:Y:S01]  /*7620*/  SEL R221, R77.reuse, R221, !P5 ;  /* 0x000000dd4ddd7207 */ /* 0x040fe20006800000 */
[----:B------:R-:W-:Y:S01]  /*7630*/  IMAD R60, R60, UR4, RZ ;  /* 0x000000043c3c7c24 */ /* 0x000fe2000f8e02ff */
[----:B--2---:R-:W-:Y:S01]  /*7640*/  LEA R73, P2, R76, UR14, 0x1 ;  /* 0x0000000e4c497c11 */ /* 0x004fe2000f8408ff */
[----:B------:R-:W-:Y:S01]  /*7650*/  IMAD R220, R220, UR4, RZ ;  /* 0x00000004dcdc7c24 */ /* 0x000fe2000f8e02ff */
[----:B------:R-:W-:Y:S01]  /*7660*/  SEL R58, R77, R58, !P5 ;  /* 0x0000003a4d3a7207 */ /* 0x000fe20006800000 */
[----:B------:R-:W-:Y:S01]  /*7670*/  IMAD R59, R59, UR4, RZ ;  /* 0x000000043b3b7c24 */ /* 0x000fe2000f8e02ff */
[----:B------:R-:W-:Y:S01]  /*7680*/  SEL R222, R77, R222, !P5 ;  /* 0x000000de4dde7207 */ /* 0x000fe20006800000 */
[----:B------:R-:W-:Y:S01]  /*7690*/  IMAD R221, R221, UR4, RZ ;  /* 0x00000004dddd7c24 */ /* 0x000fe2000f8e02ff */
        /* <DEDUP_REMOVED lines=16> */
[----:B0-----:R-:W-:Y:S01]  /*77a0*/  LEA R72, P3, R71, UR16, 0x1 ;  /* 0x0000001047487c11 */ /* 0x001fe2000f8608ff */
[----:B------:R-:W-:Y:S01]  /*77b0*/  IMAD R224, R224, UR4, RZ ;  /* 0x00000004e0e07c24 */ /* 0x000fe2000f8e02ff */
[----:B------:R-:W-:Y:S01]  /*77c0*/  SEL R226, R77, R226, !P5 ;  /* 0x000000e24de27207 */ /* 0x000fe20006800000 */
[----:B------:R-:W-:Y:S01]  /*77d0*/  IMAD R55, R55, UR4, RZ ;  /* 0x0000000437377c24 */ /* 0x000fe2000f8e02ff */
[----:B-1----:R-:W-:Y:S01]  /*77e0*/  LEA.HI.X.SX32 R74, R98, UR7, 0x1, P0 ;  /* 0x00000007624a7c11 */ /* 0x002fe200080f0eff */
[----:B------:R0:W-:Y:S01]  /*77f0*/  STL [R1+0x948], R72 ;  /* 0x0009484801007387 */ /* 0x0001e20000100800 */
[----:B------:R-:W-:Y:S01]  /*7800*/  LEA.HI.X.SX32 R71, R71, UR17, 0x1, P3 ;  /* 0x0000001147477c11 */ /* 0x000fe200098f0eff */
[----:B------:R-:W-:Y:S01]  /*7810*/  ULDC.64 UR6, c[0x0][0x218] ;  /* 0x0000860000067ab9 */ /* 0x000fe20000000a00 */
[----:B--2---:R-:W-:Y:S01]  /*7820*/  LEA.HI.X.SX32 R73, R106, UR13, 0x1, P1 ;  /* 0x0000000d6a497c11 */ /* 0x004fe200088f0eff */
[----:B------:R-:W-:Y:S01]  /*7830*/  STL [R1+0x840], R74 ;  /* 0x0008404a01007387 */ /* 0x000fe20000100800 */
[----:B------:R-:W-:Y:S01]  /*7840*/  SEL R53, R77, R53, !P5 ;  /* 0x000000354d357207 */ /* 0x000fe20006800000 */
[----:B------:R-:W-:Y:S01]  /*7850*/  IMAD R225, R225, UR4, RZ ;  /* 0x00000004e1e17c24 */ /* 0x000fe2000f8e02ff */
[C---:B------:R-:W-:Y:S01]  /*7860*/  SEL R227, R77.reuse, R227, !P5 ;  /* 0x000000e34de37207 */ /* 0x040fe20006800000 */
[----:B------:R-:W-:Y:S01]  /*7870*/  STL [R1+0x64c], R73 ;  /* 0x00064c4901007387 */ /* 0x000fe20000100800 */
[C---:B------:R-:W-:Y:S01]  /*7880*/  SEL R52, R77.reuse, R52, !P5 ;  /* 0x000000344d347207 */ /* 0x040fe20006800000 */
[----:B------:R-:W-:Y:S01]  /*7890*/  IMAD R54, R54, UR4, RZ ;  /* 0x0000000436367c24 */ /* 0x000fe2000f8e02ff */
[----:B0-----:R-:W-:Y:S01]  /*78a0*/  LEA.HI.X.SX32 R72, R76, UR15, 0x1, P2 ;  /* 0x0000000f4c487c11 */ /* 0x001fe200090f0eff */
[----:B------:R-:W-:Y:S01]  /*78b0*/  IMAD R226, R226, UR4, RZ ;  /* 0x00000004e2e27c24 */ /* 0x000fe2000f8e02ff */
        /* <DEDUP_REMOVED lines=8> */
[C---:B------:R-:W-:Y:S01]  /*7940*/  SEL R230, R77.reuse, R230, !P5 ;  /* 0x000000e64de67207 */ /* 0x040fe20006800000 */
[----:B------:R-:W-:Y:S01]  /*7950*/  IMAD R52, R52, UR4, RZ ;  /* 0x0000000434347c24 */ /* 0x000fe2000f8e02ff */
[C---:B------:R-:W-:Y:S01]  /*7960*/  SEL R49, R77.reuse, R49, !P5 ;  /* 0x000000314d317207 */ /* 0x040fe20006800000 */
[----:B------:R-:W-:Y:S01]  /*7970*/  IMAD R228, R228, UR4, RZ ;  /* 0x00000004e4e47c24 */ /* 0x000fe2000f8e02ff */
[----:B------:R-:W-:Y:S01]  /*7980*/  SEL R231, R77, R231, !P5 ;  /* 0x000000e74de77207 */ /* 0x000fe20006800000 */
[----:B------:R-:W-:Y:S01]  /*7990*/  IMAD R51, R51, UR4, RZ ;  /* 0x0000000433337c24 */ /* 0x000fe2000f8e02ff */
[----:B------:R-:W-:Y:S01]  /*79a0*/  SEL R48, R77, R48, !P5 ;  /* 0x000000304d307207 */ /* 0x000fe20006800000 */
[----:B------:R-:W-:Y:S01]  /*79b0*/  IMAD R229, R229, UR4, RZ ;  /* 0x00000004e5e57c24 */ /* 0x000fe2000f8e02ff */
        /* <DEDUP_REMOVED lines=106> */
[----:B0-----:R-:W-:Y:S01]  /*8060*/  LEA R72, P4, R70, UR6, 0x1 ;  /* 0x0000000646487c11 */ /* 0x001fe2000f8808ff */
[----:B------:R-:W-:Y:S01]  /*8070*/  IMAD R19, R19, UR4, RZ ;  /* 0x0000000413137c24 */ /* 0x000fe2000f8e02ff */
[C---:B-1----:R-:W-:Y:S01]  /*8080*/  LEA R71, P5, R208.reuse, UR6, 0x1 ;  /* 0x00000006d0477c11 */ /* 0x042fe2000f8a08ff */
[----:B------:R-:W-:Y:S01]  /*8090*/  IMAD R17, R17, UR4, RZ ;  /* 0x0000000411117c24 */ /* 0x000fe2000f8e02ff */
[----:B------:R-:W-:Y:S01]  /*80a0*/  LEA R73, P6, R69, UR6, 0x1 ;  /* 0x0000000645497c11 */ /* 0x000fe2000f8c08ff */
[----:B------:R0:W-:Y:S01]  /*80b0*/  STL [R1+0x804], R72 ;  /* 0x0008044801007387 */ /* 0x0001e20000100800 */
[----:B------:R-:W-:Y:S01]  /*80c0*/  LEA.HI.X.SX32 R208, R208, UR7, 0x1, P5 ;  /* 0x00000007d0d07c11 */ /* 0x000fe2000a8f0eff */
[----:B------:R-:W-:Y:S01]  /*80d0*/  IMAD R15, R15, UR4, RZ ;  /* 0x000000040f0f7c24 */ /* 0x000fe2000f8e02ff */
[----:B------:R-:W-:Y:S01]  /*80e0*/  USHF.R.U32.HI UR14, URZ, 0x4, UR8 ;  /* 0x000000043f0e7899 */ /* 0x000fe20008011608 */
[----:B------:R1:W-:Y:S01]  /*80f0*/  STL [R1+0x650], R71 ;  /* 0x0006504701007387 */ /* 0x0003e20000100800 */
[----:B------:R-:W-:Y:S01]  /*8100*/  IMAD R13, R13, UR4, RZ ;  /* 0x000000040d0d7c24 */ /* 0x000fe2000f8e02ff */
[----:B------:R-:W-:Y:S01]  /*8110*/  UMOV UR5, URZ ;  /* 0x0000003f00057c82 */ /* 0x000fe20008000000 */
[----:B------:R-:W-:Y:S01]  /*8120*/  IMAD R10, R10, UR4, RZ ;  /* 0x000000040a0a7c24 */ /* 0x000fe2000f8e02ff */
[----:B------:R2:W-:Y:S01]  /*8130*/  STL [R1+0x850], R73 ;  /* 0x0008504901007387 */ /* 0x0005e20000100800 */
[----:B------:R-:W-:Y:S01]  /*8140*/  USGXT.U32 UR14, UR14, 0xe ;  /* 0x0000000e0e0e789a */ /* 0x000fe20008000000 */
[----:B0-----:R-:W-:Y:S01]  /*8150*/  LEA R72, P0, R209, UR6, 0x1 ;  /* 0x00000006d1487c11 */ /* 0x001fe2000f8008ff */
[----:B------:R-:W-:Y:S01]  /*8160*/  UMOV UR4, URZ ;  /* 0x0000003f00047c82 */ /* 0x000fe20008000000 */
[----:B------:R-:W-:Y:S01]  /*8170*/  ULDC UR13, c[0x0][0x230] ;  /* 0x00008c00000d7ab9 */ /* 0x000fe20000000800 */
[----:B------:R-:W-:-:S02]  /*8180*/  CS2R R74, SRZ ;  /* 0x00000000004a7805 */ /* 0x000fc4000001ff00 */
[----:B-1----:R-:W-:Y:S01]  /*8190*/  LEA R71, P1, R68, UR6, 0x1 ;  /* 0x0000000644477c11 */ /* 0x002fe2000f8208ff */
[----:B------:R0:W-:Y:S01]  /*81a0*/  STL [R1+0x658], R72 ;  /* 0x0006584801007387 */ /* 0x0001e20000100800 */
[----:B------:R-:W-:Y:S02]  /*81b0*/  LEA.HI.X.SX32 R209, R209, UR7, 0x1, P0 ;  /* 0x00000007d1d17c11 */ /* 0x000fe400080f0eff */
[----:B------:R-:W-:Y:S02]  /*81c0*/  CS2R R76, SRZ ;  /* 0x00000000004c7805 */ /* 0x000fe4000001ff00 */
[----:B--2---:R-:W-:Y:S01]  /*81d0*/  LEA R73, P2, R210, UR6, 0x1 ;  /* 0x00000006d2497c11 */ /* 0x004fe2000f8408ff */
[----:B------:R1:W-:Y:S01]  /*81e0*/  STL [R1+0x854], R71 ;  /* 0x0008544701007387 */ /* 0x0003e20000100800 */
[----:B------:R-:W-:Y:S02]  /*81f0*/  CS2R R78, SRZ ;  /* 0x00000000004e7805 */ /* 0x000fe4000001ff00 */
[----:B------:R-:W-:-:S02]  /*8200*/  CS2R R80, SRZ ;  /* 0x0000000000507805 */ /* 0x000fc4000001ff00 */
[----:B------:R-:W-:Y:S01]  /*8210*/  LEA.HI.X.SX32 R210, R210, UR7, 0x1, P2 ;  /* 0x00000007d2d27c11 */ /* 0x000fe200090f0eff */
[----:B------:R-:W-:Y:S01]  /*8220*/  STL [R1+0x660], R73 ;  /* 0x0006604901007387 */ /* 0x000fe20000100800 */
[----:B------:R-:W-:Y:S02]  /*8230*/  CS2R R82, SRZ ;  /* 0x0000000000527805 */ /* 0x000fe4000001ff00 */
[----:B0-----:R-:W-:Y:S02]  /*8240*/  LEA R72, P3, R67, UR6, 0x1 ;  /* 0x0000000643487c11 */ /* 0x001fe4000f8608ff */
[----:B------:R-:W-:Y:S02]  /*8250*/  CS2R R84, SRZ ;  /* 0x0000000000547805 */ /* 0x000fe4000001ff00 */
[----:B------:R-:W-:Y:S02]  /*8260*/  CS2R R86, SRZ ;  /* 0x0000000000567805 */ /* 0x000fe4000001ff00 */
[----:B------:R-:W-:-:S02]  /*8270*/  CS2R R88, SRZ ;  /* 0x0000000000587805 */ /* 0x000fc4000001ff00 */
[----:B-1----:R-:W-:Y:S01]  /*8280*/  LEA.HI.X.SX32 R71, R70, UR7, 0x1, P4 ;  /* 0x0000000746477c11 */ /* 0x002fe2000a0f0eff */
[----:B------:R0:W-:Y:S01]  /*8290*/  STL [R1+0x858], R72 ;  /* 0x0008584801007387 */ /* 0x0001e20000100800 */
[C---:B------:R-:W-:Y:S02]  /*82a0*/  LEA R70, P4, R211.reuse, UR6, 0x1 ;  /* 0x00000006d3467c11 */ /* 0x040fe4000f8808ff */
[----:B------:R-:W-:Y:S02]  /*82b0*/  CS2R R90, SRZ ;  /* 0x00000000005a7805 */ /* 0x000fe4000001ff00 */
[----:B------:R-:W-:Y:S01]  /*82c0*/  CS2R R92, SRZ ;  /* 0x00000000005c7805 */ /* 0x000fe2000001ff00 */
[----:B------:R1:W-:Y:S01]  /*82d0*/  STL [R1+0x62c], R71 ;  /* 0x00062c4701007387 */ /* 0x0003e20000100800 */
[----:B------:R-:W-:Y:S02]  /*82e0*/  LEA.HI.X.SX32 R211, R211, UR7, 0x1, P4 ;  /* 0x00000007d3d37c11 */ /* 0x000fe4000a0f0eff */
[----:B------:R-:W-:-:S02]  /*82f0*/  CS2R R94, SRZ ;  /* 0x00000000005e7805 */ /* 0x000fc4000001ff00 */
[----:B------:R-:W-:Y:S01]  /*8300*/  CS2R R96, SRZ ;  /* 0x0000000000607805 */ /* 0x000fe2000001ff00 */
[----:B------:R2:W-:Y:S01]  /*8310*/  STL [R1+0x668], R70 ;  /* 0x0006684601007387 */ /* 0x0005e20000100800 */
[----:B------:R-:W-:Y:S02]  /*8320*/  CS2R R98, SRZ ;  /* 0x0000000000627805 */ /* 0x000fe4000001ff00 */
[----:B0-----:R-:W-:Y:S02]  /*8330*/  CS2R R72, SRZ ;  /* 0x0000000000487805 */ /* 0x001fe4000001ff00 */
[----:B------:R-:W-:Y:S02]  /*8340*/  CS2R R100, SRZ ;  /* 0x0000000000647805 */ /* 0x000fe4000001ff00 */
[----:B------:R-:W-:Y:S02]  /*8350*/  CS2R R102, SRZ ;  /* 0x0000000000667805 */ /* 0x000fe4000001ff00 */
[----:B------:R-:W-:-:S02]  /*8360*/  CS2R R104, SRZ ;  /* 0x0000000000687805 */ /* 0x000fc4000001ff00 */
[----:B-1----:R-:W-:Y:S02]  /*8370*/  LEA R71, P5, R66, UR6, 0x1 ;  /* 0x0000000642477c11 */ /* 0x002fe4000f8a08ff */
[----:B------:R-:W-:Y:S01]  /*8380*/  CS2R R106, SRZ ;  /* 0x00000000006a7805 */ /* 0x000fe2000001ff00 */
[----:B------:R-:W-:Y:S01]  /*8390*/  UMOV UR15, 0x80000020 ;  /* 0x80000020000f7882 */ /* 0x000fe20000000000 */
[----:B--2---:R-:W-:Y:S01]  /*83a0*/  LEA.HI.X.SX32 R70, R69, UR7, 0x1, P6 ;  /* 0x0000000745467c11 */ /* 0x004fe2000b0f0eff */
[----:B------:R-:W-:Y:S01]  /*83b0*/  STL [R1+0x85c], R71 ;  /* 0x00085c4701007387 */ /* 0x000fe20000100800 */
[----:B------:R-:W-:-:S03]  /*83c0*/  LEA R69, P6, R212, UR6, 0x1 ;  /* 0x00000006d4457c11 */ /* 0x000fc6000f8c08ff */
[----:B------:R0:W-:Y:S01]  /*83d0*/  STL [R1+0x654], R70 ;  /* 0x0006544601007387 */ /* 0x0001e20000100800 */
[----:B------:R-:W-:-:S03]  /*83e0*/  LEA.HI.X.SX32 R212, R212, UR7, 0x1, P6 ;  /* 0x00000007d4d47c11 */ /* 0x000fc6000b0f0eff */
[----:B------:R1:W-:Y:S01]  /*83f0*/  STL [R1+0x670], R69 ;  /* 0x0006704501007387 */ /* 0x0003e20000100800 */
[----:B0-----:R-:W-:Y:S02]  /*8400*/  LEA R70, P0, R65, UR6, 0x1 ;  /* 0x0000000641467c11 */ /* 0x001fe4000f8008ff */
[----:B-1----:R-:W-:-:S03]  /*8410*/  LEA.HI.X.SX32 R69, R68, UR7, 0x1, P1 ;  /* 0x0000000744457c11 */ /* 0x002fc600088f0eff */
[----:B------:R0:W-:Y:S01]  /*8420*/  STL [R1+0x860], R70 ;  /* 0x0008604601007387 */ /* 0x0001e20000100800 */
[----:B------:R-:W-:-:S03]  /*8430*/  LEA R68, P1, R213, UR6, 0x1 ;  /* 0x00000006d5447c11 */ /* 0x000fc6000f8208ff */
[----:B------:R1:W-:Y:S01]  /*8440*/  STL [R1+0x65c], R69 ;  /* 0x00065c4501007387 */ /* 0x0003e20000100800 */
[----:B------:R-:W-:-:S03]  /*8450*/  LEA.HI.X.SX32 R213, R213, UR7, 0x1, P1 ;  /* 0x00000007d5d57c11 */ /* 0x000fc600088f0eff */
[----:B------:R2:W-:Y:S01]  /*8460*/  STL [R1+0x678], R68 ;  /* 0x0006784401007387 */ /* 0x0005e20000100800 */
[----:B0-----:R-:W-:Y:S02]  /*8470*/  CS2R R70, SRZ ;  /* 0x0000000000467805 */ /* 0x001fe4000001ff00 */
[----:B-1----:R-:W-:Y:S02]  /*8480*/  LEA R69, P2, R64, UR6, 0x1 ;  /* 0x0000000640457c11 */ /* 0x002fe4000f8408ff */
[----:B--2---:R-:W-:-:S03]  /*8490*/  LEA.HI.X.SX32 R68, R67, UR7, 0x1, P3 ;  /* 0x0000000743447c11 */ /* 0x004fc600098f0eff */
        /* <DEDUP_REMOVED lines=31> */
[C---:B------:R-:W-:Y:S02]  /*8690*/  LEA R63, P4, R219.reuse, UR6, 0x1 ;  /* 0x00000006db3f7c11 */ /* 0x040fe4000f8808ff */
[----:B------:R-:W-:Y:S01]  /*86a0*/  LEA.HI.X.SX32 R218, R218, UR7, 0x1, P3 ;  /* 0x00000007dada7c11 */ /* 0x000fe200098f0eff */
        /* <DEDUP_REMOVED lines=19> */
[----:B-1----:R-:W-:-:S03]  /*87e0*/  LEA R61, P3, R222, UR6, 0x1 ;  /* 0x00000006de3d7c11 */ /* 0x002fc6000f8608ff */
        /* <DEDUP_REMOVED lines=141> */
[C---:B------:R-:W-:Y:S02]  /*90c0*/  LEA R42, P6, R242.reuse, UR6, 0x1 ;  /* 0x00000006f22a7c11 */ /* 0x040fe4000f8c08ff */
[----:B------:R-:W-:Y:S01]  /*90d0*/  LEA.HI.X.SX32 R241, R241, UR7, 0x1, P5 ;  /* 0x00000007f1f17c11 */ /* 0x000fe2000a8f0eff */
        /* <DEDUP_REMOVED lines=20> */
[----:B--2---:R-:W-:-:S03]  /*9220*/  LEA R40, P5, R245, UR6, 0x1 ;  /* 0x00000006f5287c11 */ /* 0x004fc6000f8a08ff */
[----:B------:R0:W-:Y:S01]  /*9230*/  STL [R1+0x8d0], R41 ;  /* 0x0008d02901007387 */ /* 0x0001e20000100800 */
[----:B------:R-:W-:-:S03]  /*9240*/  LEA.HI.X.SX32 R245, R245, UR7, 0x1, P5 ;  /* 0x00000007f5f57c11 */ /* 0x000fc6000a8f0eff */
[----:B------:R1:W-:Y:S01]  /*9250*/  STL [R1+0x768], R40 ;  /* 0x0007682801007387 */ /* 0x0003e20000100800 */
[----:B0-----:R-:W-:Y:S02]  /*9260*/  LEA R41, P6, R36, UR6, 0x1 ;  /* 0x0000000624297c11 */ /* 0x001fe4000f8c08ff */
[----:B-1----:R-:W-:-:S03]  /*9270*/  LEA.HI.X.SX32 R40, R39, UR7, 0x1, P0 ;  /* 0x0000000727287c11 */ /* 0x002fc600080f0eff */
        /* <DEDUP_REMOVED lines=46> */
[----:B------:R-:W-:Y:S02]  /*9560*/  LEA R33, P5, R252, UR6, 0x1 ;  /* 0x00000006fc217c11 */ /* 0x000fe4000f8a08ff */
[----:B------:R-:W-:Y:S01]  /*9570*/  LEA.HI.X.SX32 R30, R30, UR7, 0x1, P4 ;  /* 0x000000071e1e7c11 */ /* 0x000fe2000a0f0eff */
[----:B------:R0:W-:Y:S01]  /*9580*/  STL [R1+0x784], R34 ;  /* 0x0007842201007387 */ /* 0x0001e20000100800 */
[----:B------:R-:W-:-:S03]  /*9590*/  LEA.HI.X.SX32 R252, R252, UR7, 0x1, P5 ;  /* 0x00000007fcfc7c11 */ /* 0x000fc6000a8f0eff */
[----:B------:R1:W-:Y:S01]  /*95a0*/  STL [R1+0x7a0], R33 ;  /* 0x0007a02101007387 */ /* 0x0003e20000100800 */
[----:B0-----:R-:W-:Y:S02]  /*95b0*/  LEA R34, P6, R29, UR6, 0x1 ;  /* 0x000000061d227c11 */ /* 0x001fe4000f8c08ff */
[----:B-1----:R-:W-:-:S03]  /*95c0*/  LEA.HI.X.SX32 R33, R32, UR7, 0x1, P0 ;  /* 0x0000000720217c11 */ /* 0x002fc600080f0eff */
[----:B------:R0:W-:Y:S01]  /*95d0*/  STL [R1+0x8f0], R34 ;  /* 0x0008f02201007387 */ /* 0x0001e20000100800 */
[----:B------:R-:W-:Y:S02]  /*95e0*/  LEA R32, P0, R28, UR6, 0x1 ;  /* 0x000000061c207c11 */ /* 0x000fe4000f8008ff */
[----:B------:R-:W-:Y:S01]  /*95f0*/  LEA.HI.X.SX32 R29, R29, UR7, 0x1, P6 ;  /* 0x000000071d1d7c11 */ /* 0x000fe2000b0f0eff */
[----:B------:R1:W-:Y:S04]  /*9600*/  STL [R1+0x78c], R33 ;  /* 0x00078c2101007387 */ /* 0x0003e80000100800 */
[----:B------:R2:W-:Y:S01]  /*9610*/  STL [R1+0x7a8], R32 ;  /* 0x0007a82001007387 */ /* 0x0005e20000100800 */
[----:B0-----:R-:W-:Y:S02]  /*9620*/  CS2R R34, SRZ ;  /* 0x0000000000227805 */ /* 0x001fe4000001ff00 */
[----:B-1----:R-:W-:-:S02]  /*9630*/  LEA R33, P1, R27, UR6, 0x1 ;  /* 0x000000061b217c11 */ /* 0x002fc4000f8208ff */
        /* <DEDUP_REMOVED lines=8> */
[----:B------:R0:W-:Y:S04]  /*96c0*/  STL [R1+0x8f8], R32 ;  /* 0x0008f82001007387 */ /* 0x0001e80000100800 */
[----:B------:R1:W-:Y:S04]  /*96d0*/  STL [R1+0x79c], R30 ;  /* 0x00079c1e01007387 */ /* 0x0003e80000100800 */
[----:B------:R2:W-:Y:S01]  /*96e0*/  STL [R1+0x7b8], R31 ;  /* 0x0007b81f01007387 */ /* 0x0005e20000100800 */
[----:B0-----:R-:W-:Y:S02]  /*96f0*/  CS2R R32, SRZ ;  /* 0x0000000000207805 */ /* 0x001fe4000001ff00 */
[----:B-1----:R-:W-:-:S02]  /*9700*/  LEA R30, P5, R23, UR6, 0x1 ;  /* 0x00000006171e7c11 */ /* 0x002fc4000f8a08ff */
[----:B--2---:R-:W-:-:S03]  /*9710*/  LEA R31, P6, R22, UR6, 0x1 ;  /* 0x00000006161f7c11 */ /* 0x004fc6000f8c08ff */
[----:B------:R0:W-:Y:S01]  /*9720*/  STL [R1+0x8fc], R30 ;  /* 0x0008fc1e01007387 */ /* 0x0001e20000100800 */
[----:B------:R-:W-:-:S03]  /*9730*/  LEA.HI.X.SX32 R23, R23, UR7, 0x1, P5 ;  /* 0x0000000717177c11 */ /* 0x000fc6000a8f0eff */
[----:B------:R1:W-:Y:S04]  /*9740*/  STL [R1+0x7a4], R29 ;  /* 0x0007a41d01007387 */ /* 0x0003e80000100800 */
[----:B------:R-:W-:Y:S01]  /*9750*/  STL [R1+0x7c0], R31 ;  /* 0x0007c01f01007387 */ /* 0x000fe20000100800 */
[----:B0-----:R-:W-:Y:S02]  /*9760*/  LEA.HI.X.SX32 R30, R28, UR7, 0x1, P0 ;  /* 0x000000071c1e7c11 */ /* 0x001fe400080f0eff */
[----:B------:R-:W-:Y:S02]  /*9770*/  LEA.HI.X.SX32 R28, R27, UR7, 0x1, P1 ;  /* 0x000000071b1c7c11 */ /* 0x000fe400088f0eff */
[----:B-1----:R-:W-:Y:S01]  /*9780*/  LEA R29, P0, R21, UR6, 0x1 ;  /* 0x00000006151d7c11 */ /* 0x002fe2000f8008ff */
[----:B------:R0:W-:Y:S01]  /*9790*/  STL [R1+0x600], R30 ;  /* 0x0006001e01007387 */ /* 0x0001e20000100800 */
[----:B------:R-:W-:-:S03]  /*97a0*/  LEA R27, P1, R19, UR6, 0x1 ;  /* 0x00000006131b7c11 */ /* 0x000fc6000f8208ff */
[----:B------:R-:W-:Y:S01]  /*97b0*/  STL [R1+0x900], R29 ;  /* 0x0009001d01007387 */ /* 0x000fe20000100800 */
[----:B------:R-:W-:-:S03]  /*97c0*/  LEA.HI.X.SX32 R19, R19, UR7, 0x1, P1 ;  /* 0x0000000713137c11 */ /* 0x000fc600088f0eff */
[----:B------:R1:W-:Y:S01]  /*97d0*/  STL [R1+0x7ac], R28 ;  /* 0x0007ac1c01007387 */ /* 0x0003e20000100800 */
[----:B0-----:R-:W-:-:S03]  /*97e0*/  CS2R R30, SRZ ;  /* 0x00000000001e7805 */ /* 0x001fc6000001ff00 */
[----:B------:R0:W-:Y:S04]  /*97f0*/  STL [R1+0x7c8], R27 ;  /* 0x0007c81b01007387 */ /* 0x0001e80000100800 */
[----:B------:R2:W-:Y:S01]  /*9800*/  STL [R1+0x604], R26 ;  /* 0x0006041a01007387 */ /* 0x0005e20000100800 */
[----:B-1----:R-:W-:Y:S02]  /*9810*/  LEA R28, P2, R17, UR6, 0x1 ;  /* 0x00000006111c7c11 */ /* 0x002fe4000f8408ff */
[----:B0-----:R-:W-:-:S03]  /*9820*/  LEA.HI.X.SX32 R27, R25, UR7, 0x1, P3 ;  /* 0x00000007191b7c11 */ /* 0x001fc600098f0eff */
[----:B------:R0:W-:Y:S01]  /*9830*/  STL [R1+0x904], R28 ;  /* 0x0009041c01007387 */ /* 0x0001e20000100800 */
[----:B------:R-:W-:Y:S02]  /*9840*/  LEA.HI.X.SX32 R25, R24, UR7, 0x1, P4 ;  /* 0x0000000718197c11 */ /* 0x000fe4000a0f0eff */
[----:B--2---:R-:W-:Y:S01]  /*9850*/  LEA R26, P3, R15, UR6, 0x1 ;  /* 0x000000060f1a7c11 */ /* 0x004fe2000f8608ff */
[----:B------:R-:W-:Y:S01]  /*9860*/  STL [R1+0x7b4], R27 ;  /* 0x0007b41b01007387 */ /* 0x000fe20000100800 */
[----:B------:R-:W-:-:S03]  /*9870*/  LEA R24, P4, R13, UR6, 0x1 ;  /* 0x000000060d187c11 */ /* 0x000fc6000f8808ff */
[----:B------:R1:W-:Y:S01]  /*9880*/  STL [R1+0x908], R26 ;  /* 0x0009081a01007387 */ /* 0x0003e20000100800 */
[----:B------:R-:W-:Y:S02]  /*9890*/  LEA.HI.X.SX32 R13, R13, UR7, 0x1, P4 ;  /* 0x000000070d0d7c11 */ /* 0x000fe4000a0f0eff */
[----:B0-----:R-:W-:Y:S01]  /*98a0*/  CS2R R28, SRZ ;  /* 0x00000000001c7805 */ /* 0x001fe2000001ff00 */
[----:B------:R0:W-:Y:S04]  /*98b0*/  STL [R1+0x608], R25 ;  /* 0x0006081901007387 */ /* 0x0001e80000100800 */
[----:B------:R2:W-:Y:S01]  /*98c0*/  STL [R1+0x7d4], R24 ;  /* 0x0007d41801007387 */ /* 0x0005e20000100800 */
[----:B-1----:R-:W-:-:S03]  /*98d0*/  CS2R R26, SRZ ;  /* 0x00000000001a7805 */ /* 0x002fc6000001ff00 */
[----:B------:R1:W-:Y:S01]  /*98e0*/  STL [R1+0x7bc], R23 ;  /* 0x0007bc1701007387 */ /* 0x0003e20000100800 */
[----:B0-----:R-:W-:Y:S02]  /*98f0*/  LEA R25, P5, R10, UR6, 0x1 ;  /* 0x000000060a197c11 */ /* 0x001fe4000f8a08ff */
[----:B--2---:R-:W-:-:S03]  /*9900*/  LEA.HI.X.SX32 R24, R22, UR7, 0x1, P6 ;  /* 0x0000000716187c11 */ /* 0x004fc6000b0f0eff */
[----:B------:R-:W-:Y:S01]  /*9910*/  STL [R1+0x90c], R25 ;  /* 0x00090c1901007387 */ /* 0x000fe20000100800 */
        /* <DEDUP_REMOVED lines=12> */
[----:B------:R-:W-:Y:S01]  /*99e0*/  STL [R1+0x7e4], R22 ;  /* 0x0007e41601007387 */ /* 0x000fe20000100800 */
[----:B------:R-:W-:Y:S02]  /*99f0*/  LEA.HI.X.SX32 R17, R15, UR7, 0x1, P3 ;  /* 0x000000070f117c11 */ /* 0x000fe400098f0eff */
[----:B--2---:R-:W-:Y:S01]  /*9a00*/  LEA R19, P2, R5, UR6, 0x1 ;  /* 0x0000000605137c11 */ /* 0x004fe2000f8408ff */
[----:B------:R-:W-:Y:S01]  /*9a10*/  STL [R1+0x7cc], R21 ;  /* 0x0007cc1501007387 */ /* 0x000fe20000100800 */
[----:B------:R-:W-:-:S03]  /*9a20*/  LEA R15, P3, R9, UR6, 0x1 ;  /* 0x00000006090f7c11 */ /* 0x000fc6000f8608ff */
[----:B------:R-:W-:Y:S04]  /*9a30*/  STL [R1+0x914], R19 ;  /* 0x0009141301007387 */ /* 0x000fe80000100800 */
[----:B------:R0:W-:Y:S04]  /*9a40*/  STL [R1+0x7d0], R17 ;  /* 0x0007d01101007387 */ /* 0x0001e80000100800 */
[----:B------:R1:W-:Y:S04]  /*9a50*/  STL [R1+0x7ec], R15 ;  /* 0x0007ec0f01007387 */ /* 0x0003e80000100800 */
[----:B------:R2:W-:Y:S01]  /*9a60*/  STL [R1+0x614], R13 ;  /* 0x0006140d01007387 */ /* 0x0005e20000100800 */
[----:B0-----:R-:W-:-:S02]  /*9a70*/  LEA R17, P4, R11, UR6, 0x1 ;  /* 0x000000060b117c11 */ /* 0x001fc4000f8808ff */
[----:B-1----:R-:W-:-:S03]  /*9a80*/  LEA.HI.X.SX32 R15, R10, UR7, 0x1, P5 ;  /* 0x000000070a0f7c11 */ /* 0x002fc6000a8f0eff */
        /* <DEDUP_REMOVED lines=11> */
[----:B------:R0:W-:Y:S01]  /*9b40*/  STL [R1+0x7fc], R10 ;  /* 0x0007fc0a01007387 */ /* 0x0001e20000100800 */
[----:B------:R-:W-:Y:S02]  /*9b50*/  LEA.HI.X.SX32 R0, R5, UR7, 0x1, P2 ;  /* 0x0000000705007c11 */ /* 0x000fe400090f0eff */
[----:B--2---:R-:W-:Y:S01]  /*9b60*/  LEA R2, P1, R20, UR6, 0x1 ;  /* 0x0000000614027c11 */ /* 0x004fe2000f8208ff */
[----:B------:R-:W-:Y:S01]  /*9b70*/  STL [R1+0x61c], R6 ;  /* 0x00061c0601007387 */ /* 0x000fe20000100800 */
[----:B------:R-:W-:Y:S01]  /*9b80*/  LEA.HI.X.SX32 R5, R9, UR7, 0x1, P3 ;  /* 0x0000000709057c11 */ /* 0x000fe200098f0eff */
[----:B------:R-:W-:Y:S01]  /*9b90*/  UIADD3 UR6, UR8, 0x8000, URZ ;  /* 0x0000800008067890 */ /* 0x000fe2000fffe03f */
[C---:B------:R-:W-:Y:S01]  /*9ba0*/  LOP3.LUT R9, R12.reuse, 0x10, RZ, 0x3c, !PT ;  /* 0x000000100c097812 */ /* 0x040fe200078e3cff */
[----:B------:R1:W-:Y:S01]  /*9bb0*/  STL [R1+0x920], R2 ;  /* 0x0009200201007387 */ /* 0x0003e20000100800 */
[C---:B------:R-:W-:Y:S01]  /*9bc0*/  LOP3.LUT R9, R12.reuse, 0x40, RZ, 0x3c, !PT ;  /* 0x000000400c097812 */ /* 0x040fe200078e3cff */
[----:B------:R-:W-:Y:S01]  /*9bd0*/  USHF.R.U32.HI UR6, URZ, 0x4, UR6 ;  /* 0x000000043f067899 */ /* 0x000fe20008011606 */
[C---:B0-----:R-:W-:Y:S01]  /*9be0*/  LOP3.LUT R10, R12.reuse, 0x30, RZ, 0x3c, !PT ;  /* 0x000000300c0a7812 */ /* 0x041fe200078e3cff */
[----:B------:R0:W-:Y:S01]  /*9bf0*/  STL [R1+0x7e8], R0 ;  /* 0x0007e80001007387 */ /* 0x0001e20000100800 */
[C---:B------:R-:W-:Y:S01]  /*9c00*/  LOP3.LUT R10, R12.reuse, 0x60, RZ, 0x3c, !PT ;  /* 0x000000600c0a7812 */ /* 0x040fe200078e3cff */
[----:B------:R-:W-:Y:S01]  /*9c10*/  USGXT.U32 UR12, UR6, 0xe ;  /* 0x0000000e060c789a */ /* 0x000fe20008000000 */
[----:B------:R-:W-:Y:S01]  /*9c20*/  LOP3.LUT R9, R12, 0x70, RZ, 0x3c, !PT ;  /* 0x000000700c097812 */ /* 0x000fe200078e3cff */
[----:B------:R2:W-:Y:S01]  /*9c30*/  STL [R1+0x620], R5 ;  /* 0x0006200501007387 */ /* 0x0005e20000100800 */
[----:B------:R-:W-:Y:S01]  /*9c40*/  UIADD3 UR6, UP1, UR14, 0x2, URZ ;  /* 0x000000020e067890 */ /* 0x000fe2000ff3e03f */
[----:B-1----:R-:W-:Y:S01]  /*9c50*/  LEA.HI.X.SX32 R2, R11, UR7, 0x1, P4 ;  /* 0x000000070b027c11 */ /* 0x002fe2000a0f0eff */
[----:B------:R-:W-:Y:S01]  /*9c60*/  UIADD3 UR9, UP0, UR12, 0x80, URZ ;  /* 0x000000800c097890 */ /* 0x000fe2000ff1e03f */
[----:B------:R-:W-:Y:S01]  /*9c70*/  IMAD.U32 R6, RZ, RZ, UR13 ;  /* 0x0000000dff067e24 */ /* 0x000fe2000f8e00ff */
[----:B------:R-:W-:Y:S01]  /*9c80*/  UMOV UR13, 0x40000040 ;  /* 0x40000040000d7882 */ /* 0x000fe20000000000 */
[----:B0-----:R-:W-:Y:S01]  /*9c90*/  LEA.HI.X.SX32 R0, R14, UR7, 0x1, P5 ;  /* 0x000000070e007c11 */ /* 0x001fe2000a8f0eff */
[----:B------:R0:W-:Y:S01]  /*9ca0*/  STL [R1+0x7f0], R2 ;  /* 0x0007f00201007387 */ /* 0x0001e20000100800 */
[----:B--2---:R-:W-:-:S03]  /*9cb0*/  LEA.HI.X.SX32 R5, R16, UR7, 0x1, P6 ;  /* 0x0000000710057c11 */ /* 0x004fc6000b0f0eff */
[----:B------:R1:W-:Y:S04]  /*9cc0*/  STL [R1+0x624], R0 ;  /* 0x0006240001007387 */ /* 0x0003e80000100800 */
[----:B------:R2:W-:Y:S01]  /*9cd0*/  STL [R1+0x7f8], R5 ;  /* 0x0007f80501007387 */ /* 0x0005e20000100800 */
[----:B0-----:R-:W-:Y:S02]  /*9ce0*/  LEA.HI.X.SX32 R2, R18, UR7, 0x1, P0 ;  /* 0x0000000712027c11 */ /* 0x001fe400080f0eff */
[----:B-1----:R-:W-:-:S03]  /*9cf0*/  LEA.HI.X.SX32 R0, R20, UR7, 0x1, P1 ;  /* 0x0000000714007c11 */ /* 0x002fc600088f0eff */
[----:B------:R0:W-:Y:S01]  /*9d00*/  STL [R1+0x628], R2 ;  /* 0x0006280201007387 */ /* 0x0001e20000100800 */
[----:B------:R-:W-:Y:S01]  /*9d10*/  UIADD3.X UR7, UR5, -0x7fffffe0, URZ, UP1, !UPT ;  /* 0x8000002005077890 */ /* 0x000fe20008ffe43f */
[----:B--2---:R-:W-:Y:S02]  /*9d20*/  LOP3.LUT R5, R206, 0x1f, RZ, 0xc0, !PT ;  /* 0x0000001fce057812 */ /* 0x004fe400078ec0ff */
[----:B------:R1:W-:Y:S01]  /*9d30*/  STL [R1+0x800], R0 ;  /* 0x0008000001007387 */ /* 0x0003e20000100800 */
[----:B------:R-:W-:Y:S02]  /*9d40*/  UIADD3.X UR5, UR4, 0x40000040, URZ, UP0, !UPT ;  /* 0x4000004004057890 */ /* 0x000fe400087fe43f */
[----:B------:R-:W-:Y:S01]  /*9d50*/  UIADD3.64 UR26, UR6, 0x3fe, URZ ;  /* 0x000003fe061a7897 */ /* 0x000fe2000fffe03f */
[----:B------:R2:W-:Y:S01]  /*9d60*/  STL [R1+0x400], RZ ;  /* 0x000400ff01007387 */ /* 0x0005e20000100800 */
[----:B------:R-:W-:Y:S01]  /*9d70*/  UMOV UR4, UR9 ;  /* 0x0000000900047c82 */ /* 0x000fe20008000000 */
[----:B0-----:R-:W0:Y:S01]  /*9d80*/  LDC R2, c[0x0][0x23c] ;  /* 0x00008f00ff027b82 */ /* 0x001e220000000800 */
[----:B------:R-:W-:Y:S01]  /*9d90*/  UIADD3.64 UR30, UR6, 0x400, URZ ;  /* 0x00000400061e7897 */ /* 0x000fe2000fffe03f */
[----:B------:R2:W-:Y:S01]  /*9da0*/  STL [R1+0x404], RZ ;  /* 0x000404ff01007387 */ /* 0x0005e20000100800 */
[----:B------:R-:W-:-:S02]  /*9db0*/  UIADD3.64 UR16, UR4, 0x80, URZ ;  /* 0x0000008004107897 */ /* 0x000fc4000fffe03f */
[----:B------:R-:W-:Y:S01]  /*9dc0*/  UIADD3.64 UR20, UR4, 0x100, URZ ;  /* 0x0000010004147897 */ /* 0x000fe2000fffe03f */
[----:B------:R2:W-:Y:S04]  /*9dd0*/  STL [R1+0x408], RZ ;  /* 0x000408ff01007387 */ /* 0x0005e80000100800 */
[----:B------:R2:W-:Y:S04]  /*9de0*/  STL [R1+0x40c], RZ ;  /* 0x00040cff01007387 */ /* 0x0005e80000100800 */
[----:B------:R2:W-:Y:S04]  /*9df0*/  STL [R1+0x410], RZ ;  /* 0x000410ff01007387 */ /* 0x0005e80000100800 */
[----:B------:R2:W-:Y:S04]  /*9e00*/  STL [R1+0x414], RZ ;  /* 0x000414ff01007387 */ /* 0x0005e80000100800 */
[----:B------:R2:W-:Y:S01]  /*9e10*/  STL [R1+0x418], RZ ;  /* 0x000418ff01007387 */ /* 0x0005e20000100800 */
[----:B0-----:R-:W-:-:S03]  /*9e20*/  IMAD.SHL.U32 R13, R2, 0x20, RZ ;  /* 0x00000020020d7824 */ /* 0x001fc600078e00ff */
[----:B------:R2:W-:Y:S01]  /*9e30*/  STL [R1+0x41c], RZ ;  /* 0x00041cff01007387 */ /* 0x0005e20000100800 */
[----:B------:R-:W-:Y:S01]  /*9e40*/  IMAD R2, R5, R2, RZ ;  /* 0x0000000205027224 */ /* 0x000fe200078e02ff */
[C---:B------:R-:W-:Y:S02]  /*9e50*/  LOP3.LUT R5, R12.reuse, 0x20, RZ, 0x3c, !PT ;  /* 0x000000200c057812 */ /* 0x040fe400078e3cff */
[----:B------:R2:W-:Y:S01]  /*9e60*/  STL [R1+0x420], RZ ;  /* 0x000420ff01007387 */ /* 0x0005e20000100800 */
[----:B------:R-:W-:Y:S02]  /*9e70*/  LOP3.LUT R5, R12, 0x50, RZ, 0x3c, !PT ;  /* 0x000000500c057812 */ /* 0x000fe400078e3cff */
[----:B-1----:R-:W-:Y:S01]  /*9e80*/  SHF.R.S32.HI R0, RZ, 0x1f, R2 ;  /* 0x0000001fff007819 */ /* 0x002fe20000011402 */
[----:B------:R2:W-:Y:S01]  /*9e90*/  STL [R1+0x424], RZ ;  /* 0x000424ff01007387 */ /* 0x0005e20000100800 */
[----:B------:R-:W-:Y:S02]  /*9ea0*/  LOP3.LUT R5, R3, 0x20, RZ, 0x3c, !PT ;  /* 0x0000002003057812 */ /* 0x000fe400078e3cff */
[C---:B------:R-:W-:Y:S01]  /*9eb0*/  SHF.L.U64.HI R0, R2.reuse, 0x1, R0 ;  /* 0x0000000102007819 */ /* 0x040fe20000010200 */
[----:B------:R2:W-:Y:S01]  /*9ec0*/  STL [R1+0x428], RZ ;  /* 0x000428ff01007387 */ /* 0x0005e20000100800 */
[----:B------:R-:W-:-:S03]  /*9ed0*/  IMAD.SHL.U32 R2, R2, 0x2, RZ ;  /* 0x0000000202027824 */ /* 0x000fc600078e00ff */
        /* <DEDUP_REMOVED lines=245> */
[----:B------:R2:W-:Y:S04]  /*ae30*/  STL [R1], RZ ;  /* 0x000000ff01007387 */ /* 0x0005e80000100800 */
        /* <DEDUP_REMOVED lines=126> */
[----:B------:R2:W-:Y:S02]  /*b620*/  STL [R1+0x1fc], RZ ;  /* 0x0001fcff01007387 */ /* 0x0005e40000100800 */
.L_x_1:
[----:B------:R-:W0:Y:S01]  /*b630*/  LDC R9, c[0x0][0x238] ;  /* 0x00008e00ff097b82 */ /* 0x000e220000000800 */
[C---:B------:R-:W-:Y:S01]  /*b640*/  ISETP.GT.AND P0, PT, R6.reuse, 0x1, PT ;  /* 0x000000010600780c */ /* 0x040fe20003f04270 */
[----:B------:R-:W-:Y:S01]  /*b650*/  IMAD.MOV.U32 R5, RZ, RZ, R4 ;  /* 0x000000ffff057224 */ /* 0x000fe200078e0004 */
[----:B-----5:R-:W-:Y:S01]  /*b660*/  PRMT R16, RZ, 0x7610, R16 ;  /* 0x00007610ff107816 */ /* 0x020fe20000000010 */
[----:B------:R-:W-:Y:S01]  /*b670*/  IMAD.MOV.U32 R4, RZ, RZ, R8 ;  /* 0x000000ffff047224 */ /* 0x000fe200078e0008 */
[C---:B------:R-:W-:Y:S01]  /*b680*/  ISETP.GT.AND P1, PT, R6.reuse, 0x2, PT ;  /* 0x000000020600780c */ /* 0x040fe20003f24270 */
[----:B------:R-:W-:Y:S02]  /*b690*/  STL [R1+0xf78], R232 ;  /* 0x000f78e801007387 */ /* 0x000fe40000100800 */
[----:B------:R-:W1:Y:S01]  /*b6a0*/  LDC R13, c[0x0][0x238] ;  /* 0x00008e00ff0d7b82 */ /* 0x000e620000000800 */
[----:B------:R-:W-:Y:S01]  /*b6b0*/  PRMT R20, RZ, 0x7610, R20 ;  /* 0x00007610ff147816 */ /* 0x000fe20000000014 */
[----:B------:R-:W-:Y:S01]  /*b6c0*/  STL [R1+0xf74], R231 ;  /* 0x000f74e701007387 */ /* 0x000fe20000100800 */
[----:B------:R-:W-:-:S02]  /*b6d0*/  ISETP.GT.AND P2, PT, R6, 0x8, PT ;  /* 0x000000080600780c */ /* 0x000fc40003f44270 */
[----:B------:R-:W-:Y:S01]  /*b6e0*/  PRMT R11, RZ, 0x7610, R11 ;  /* 0x00007610ff0b7816 */ /* 0x000fe2000000000b */
[----:B------:R-:W-:Y:S01]  /*b6f0*/  STL [R1+0xf70], R230 ;  /* 0x000f70e601007387 */ /* 0x000fe20000100800 */
[----:B------:R-:W-:Y:S02]  /*b700*/  PRMT R152, RZ, 0x7610, R152 ;  /* 0x00007610ff987816 */ /* 0x000fe40000000098 */
[----:B------:R-:W-:Y:S01]  /*b710*/  PRMT R10, RZ, 0x7610, R10 ;  /* 0x00007610ff0a7816 */ /* 0x000fe2000000000a */
[----:B------:R-:W-:Y:S01]  /*b720*/  STL [R1+0xf6c], R229 ;  /* 0x000f6ce501007387 */ /* 0x000fe20000100800 */
[----:B------:R-:W-:-:S03]  /*b730*/  PRMT R14, RZ, 0x7610, R14 ;  /* 0x00007610ff0e7816 */ /* 0x000fc6000000000e */
[----:B------:R-:W-:Y:S01]  /*b740*/  STL [R1+0xf68], R228 ;  /* 0x000f68e401007387 */ /* 0x000fe20000100800 */
[----:B0-----:R-:W-:-:S03]  /*b750*/  IMAD.WIDE R8, R9, 0x2, R4 ;  /* 0x0000000209087825 */ /* 0x001fc600078e0204 */
[----:B------:R-:W-:Y:S04]  /*b760*/  STL [R1+0xf64], R227 ;  /* 0x000f64e301007387 */ /* 0x000fe80000100800 */
[----:B------:R0:W3:Y:S01]  /*b770*/  @P0 LDG.E.U16 R16, desc[UR10][R8.64] ;  /* 0x0000000a08100981 */ /* 0x0000e2000c1e1500 */
[----:B-1----:R-:W-:-:S03]  /*b780*/  IMAD.SHL.U32 R13, R13, 0x2, RZ ;  /* 0x000000020d0d7824 */ /* 0x002fc600078e00ff */
[----:B------:R-:W-:Y:S01]  /*b790*/  STL [R1+0xf60], R226 ;  /* 0x000f60e201007387 */ /* 0x000fe20000100800 */
[----:B------:R-:W-:-:S03]  /*b7a0*/  ISETP.GT.AND P0, PT, R6, RZ, PT ;  /* 0x000000ff0600720c */ /* 0x000fc60003f04270 */
[----:B------:R-:W-:Y:S01]  /*b7b0*/  STL [R1+0xf5c], R225 ;  /* 0x000f5ce101007387 */ /* 0x000fe20000100800 */
[----:B0-----:R-:W-:Y:S02]  /*b7c0*/  IMAD.WIDE R8, R13, 0x2, R4 ;  /* 0x000000020d087825 */ /* 0x001fe400078e0204 */
[----:B------:R-:W0:Y:S01]  /*b7d0*/  LDC R13, c[0x0][0x238] ;  /* 0x00008e00ff0d7b82 */ /* 0x000e220000000800 */
[----:B------:R-:W-:Y:S04]  /*b7e0*/  STL [R1+0xf58], R224 ;  /* 0x000f58e001007387 */ /* 0x000fe80000100800 */
[----:B------:R1:W4:Y:S04]  /*b7f0*/  @P1 LDG.E.U16 R20, desc[UR10][R8.64] ;  /* 0x0000000a08141981 */ /* 0x000328000c1e1500 */
[----:B------:R-:W2:Y:S01]  /*b800*/  @P0 LDG.E.U16 R10, desc[UR10][R4.64] ;  /* 0x0000000a040a0981 */ /* 0x000ea2000c1e1500 */
[----:B0-----:R-:W-:-:S03]  /*b810*/  IMAD.SHL.U32 R13, R13, 0x8, RZ ;  /* 0x000000080d0d7824 */ /* 0x001fc600078e00ff */
[----:B------:R-:W-:Y:S01]  /*b820*/  STL [R1+0xf54], R223 ;  /* 0x000f54df01007387 */ /* 0x000fe20000100800 */
[----:B-1----:R-:W-:Y:S01]  /*b830*/  IMAD.WIDE R8, R13, 0x2, R4 ;  /* 0x000000020d087825 */ /* 0x002fe200078e0204 */
[C---:B------:R-:W-:Y:S01]  /*b840*/  ISETP.GT.AND P1, PT, R6.reuse, 0x3, PT ;  /* 0x000000030600780c */ /* 0x040fe20003f24270 */
[----:B------:R-:W0:Y:S01]  /*b850*/  LDC R13, c[0x0][0x238] ;  /* 0x00008e00ff0d7b82 */ /* 0x000e220000000800 */
[----:B------:R-:W-:Y:S01]  /*b860*/  ISETP.GT.AND P0, PT, R6, 0x10, PT ;  /* 0x000000100600780c */ /* 0x000fe20003f04270 */
[----:B------:R-:W-:Y:S04]  /*b870*/  STL [R1+0xf50], R222 ;  /* 0x000f50de01007387 */ /* 0x000fe80000100800 */
[----:B------:R1:W3:Y:S04]  /*b880*/  @P2 LDG.E.U16 R11, desc[UR10][R8.64] ;  /* 0x0000000a080b2981 */ /* 0x0002e8000c1e1500 */
[----:B------:R-:W-:Y:S01]  /*b890*/  STL [R1+0xf4c], R221 ;  /* 0x000f4cdd01007387 */ /* 0x000fe20000100800 */
[----:B------:R-:W-:-:S03]  /*b8a0*/  PRMT R15, RZ, 0x7610, R15 ;  /* 0x00007610ff0f7816 */ /* 0x000fc6000000000f */
[----:B------:R-:W-:Y:S04]  /*b8b0*/  STL [R1+0xf48], R220 ;  /* 0x000f48dc01007387 */ /* 0x000fe80000100800 */
[----:B------:R-:W-:Y:S04]  /*b8c0*/  STL [R1+0xf44], R219 ;  /* 0x000f44db01007387 */ /* 0x000fe80000100800 */
[----:B------:R-:W-:Y:S01]  /*b8d0*/  STL [R1+0xf40], R217 ;  /* 0x000f40d901007387 */ /* 0x000fe20000100800 */
[----:B0-----:R-:W-:-:S03]  /*b8e0*/  IMAD R13, R13, 0x3, RZ ;  /* 0x000000030d0d7824 */ /* 0x001fc600078e02ff */
[----:B------:R-:W-:Y:S01]  /*b8f0*/  STL [R1+0xf3c], R216 ;  /* 0x000f3cd801007387 */ /* 0x000fe20000100800 */
[----:B-1----:R-:W-:Y:S02]  /*b900*/  IMAD.WIDE R8, R13, 0x2, R4 ;  /* 0x000000020d087825 */ /* 0x002fe400078e0204 */
[----:B------:R-:W0:Y:S01]  /*b910*/  LDC R13, c[0x0][0x238] ;  /* 0x00008e00ff0d7b82 */ /* 0x000e220000000800 */
[----:B------:R-:W-:Y:S04]  /*b920*/  STL [R1+0xf38], R215 ;  /* 0x000f38d701007387 */ /* 0x000fe80000100800 */
[----:B------:R1:W4:Y:S01]  /*b930*/  @P1 LDG.E.U16 R152, desc[UR10][R8.64] ;  /* 0x0000000a08981981 */ /* 0x000322000c1e1500 */
[----:B0-----:R-:W-:-:S03]  /*b940*/  IMAD.SHL.U32 R13, R13, 0x10, RZ ;  /* 0x000000100d0d7824 */ /* 0x001fc600078e00ff */
[----:B------:R-:W-:Y:S01]  /*b950*/  STL [R1+0xf34], R214 ;  /* 0x000f34d601007387 */ /* 0x000fe20000100800 */
[----:B-1----:R-:W-:Y:S01]  /*b960*/  IMAD.WIDE R8, R13, 0x2, R4 ;  /* 0x000000020d087825 */ /* 0x002fe200078e0204 */
[----:B------:R-:W-:Y:S01]  /*b970*/  ISETP.GT.AND P1, PT, R6, 0x18, PT ;  /* 0x000000180600780c */ /* 0x000fe20003f24270 */
[----:B------:R-:W0:Y:S01]  /*b980*/  LDC R13, c[0x0][0x238] ;  /* 0x00008e00ff0d7b82 */ /* 0x000e220000000800 */
[----:B------:R-:W-:Y:S04]  /*b990*/  STL [R1+0xf30], R213 ;  /* 0x000f30d501007387 */ /* 0x000fe80000100800 */
[----:B------:R1:W4:Y:S04]  /*b9a0*/  @P0 LDG.E.U16 R14, desc[UR10][R8.64] ;  /* 0x0000000a080e0981 */ /* 0x000328000c1e1500 */
[----:B------:R-:W-:Y:S04]  /*b9b0*/  STL [R1+0xf2c], R212 ;  /* 0x000f2cd401007387 */ /* 0x000fe80000100800 */
[----:B------:R-:W-:Y:S04]  /*b9c0*/  STL [R1+0xf28], R211 ;  /* 0x000f28d301007387 */ /* 0x000fe80000100800 */
[----:B------:R-:W-:Y:S04]  /*b9d0*/  STL [R1+0xf24], R210 ;  /* 0x000f24d201007387 */ /* 0x000fe80000100800 */
[----:B------:R-:W-:Y:S01]  /*b9e0*/  STL [R1+0xf20], R209 ;  /* 0x000f20d101007387 */ /* 0x000fe20000100800 */
[----:B0-----:R-:W-:-:S03]  /*b9f0*/  IMAD R13, R13, 0x18, RZ ;  /* 0x000000180d0d7824 */ /* 0x001fc600078e02ff */
[----:B------:R0:W-:Y:S01]  /*ba00*/  STL [R1+0xc54], R149 ;  /* 0x000c549501007387 */ /* 0x0001e20000100800 */
[----:B-1----:R-:W-:-:S03]  /*ba10*/  IMAD.WIDE R8, R13, 0x2, R4 ;  /* 0x000000020d087825 */ /* 0x002fc600078e0204 */
[----:B------:R-:W-:Y:S01]  /*ba20*/  STL [R1+0xc50], R150 ;  /* 0x000c509601007387 */ /* 0x000fe20000100800 */
[----:B------:R-:W1:Y:S03]  /*ba30*/  LDC R13, c[0x0][0x238] ;  /* 0x00008e00ff0d7b82 */ /* 0x000e660000000800 */
[----:B------:R1:W4:Y:S04]  /*ba40*/  @P1 LDG.E.U16 R15, desc[UR10][R8.64] ;  /* 0x0000000a080f1981 */ /* 0x000328000c1e1500 */
[----:B------:R-:W-:Y:S01]  /*ba50*/  STL [R1+0xc4c], R151 ;  /* 0x000c4c9701007387 */ /* 0x000fe20000100800 */
[----:B------:R-:W-:Y:S01]  /*ba60*/  ISETP.GT.AND P0, PT, R6, 0x4, PT ;  /* 0x000000040600780c */ /* 0x000fe20003f04270 */
[----:B0-----:R-:W0:Y:S02]  /*ba70*/  LDC R149, c[0x0][0x238] ;  /* 0x00008e00ff957b82 */ /* 0x001e240000000800 */
[----:B------:R-:W-:Y:S04]  /*ba80*/  STL [R1+0xb88], R207 ;  /* 0x000b88cf01007387 */ /* 0x000fe80000100800 */
[----:B------:R1:W-:Y:S02]  /*ba90*/  STL [R1+0xb80], R7 ;  /* 0x000b800701007387 */ /* 0x0003e40000100800 */
[----:B-1----:R-:W-:Y:S01]  /*baa0*/  IMAD.SHL.U32 R13, R13, 0x4, RZ ;  /* 0x000000040d0d7824 */ /* 0x002fe200078e00ff */
[----:B------:R-:W1:Y:S03]  /*bab0*/  LDC R7, c[0x0][0x238] ;  /* 0x00008e00ff077b82 */ /* 0x000e660000000800 */
[----:B------:R-:W-:-:S05]  /*bac0*/  IMAD.WIDE R8, R13, 0x2, R4 ;  /* 0x000000020d087825 */ /* 0x000fca00078e0204 */
[----:B------:R-:W0:Y:S01]  /*bad0*/  LDC R13, c[0x0][0x238] ;  /* 0x00008e00ff0d7b82 */ /* 0x000e220000000800 */
[----:B------:R-:W-:Y:S02]  /*bae0*/  ISETP.GT.AND P1, PT, R6, 0x5, PT ;  /* 0x000000050600780c */ /* 0x000fe40003f24270 */
[----:B------:R-:W-:Y:S02]  /*baf0*/  PRMT R156, RZ, 0x7610, R156 ;  /* 0x00007610ff9c7816 */ /* 0x000fe4000000009c */
[----:B------:R-:W-:-:S04]  /*bb00*/  PRMT R160, RZ, 0x7610, R160 ;  /* 0x00007610ffa07816 */ /* 0x000fc800000000a0 */
[----:B------:R0:W4:Y:S01]  /*bb10*/  @P0 LDG.E.U16 R156, desc[UR10][R8.64] ;  /* 0x0000000a089c0981 */ /* 0x000122000c1e1500 */
[----:B-1----:R-:W-:Y:S02]  /*bb20*/  IMAD R7, R7, 0x9, RZ ;  /* 0x0000000907077824 */ /* 0x002fe400078e02ff */
[----:B0-----:R-:W-:-:S04]  /*bb30*/  IMAD R13, R13, 0x5, RZ ;  /* 0x000000050d0d7824 */ /* 0x001fc800078e02ff */
[----:B------:R-:W-:Y:S01]  /*bb40*/  IMAD.WIDE R8, R13, 0x2, R4 ;  /* 0x000000020d087825 */ /* 0x000fe200078e0204 */
[C---:B------:R-:W-:Y:S02]  /*bb50*/  ISETP.GT.AND P2, PT, R6.reuse, 0x9, PT ;  /* 0x000000090600780c */ /* 0x040fe40003f44270 */
[----:B------:R-:W-:Y:S02]  /*bb60*/  PRMT R17, RZ, 0x7610, R17 ;  /* 0x00007610ff117816 */ /* 0x000fe40000000011 */
[----:B------:R-:W-:Y:S01]  /*bb70*/  PRMT R164, RZ, 0x7610, R164 ;  /* 0x00007610ffa47816 */ /* 0x000fe200000000a4 */
[----:B------:R0:W4:Y:S01]  /*bb80*/  @P1 LDG.E.U16 R160, desc[UR10][R8.64] ;  /* 0x0000000a08a01981 */ /* 0x000122000c1e1500 */
[----:B------:R-:W-:Y:S02]  /*bb90*/  ISETP.GT.AND P0, PT, R6, 0x6, PT ;  /* 0x000000060600780c */ /* 0x000fe40003f04270 */
[----:B------:R-:W-:Y:S02]  /*bba0*/  PRMT R18, RZ, 0x7610, R18 ;  /* 0x00007610ff127816 */ /* 0x000fe40000000012 */
[----:B------:R-:W-:-:S02]  /*bbb0*/  PRMT R19, RZ, 0x7610, R19 ;  /* 0x00007610ff137816 */ /* 0x000fc40000000013 */
[----:B------:R-:W-:Y:S02]  /*bbc0*/  PRMT R168, RZ, 0x7610, R168 ;  /* 0x00007610ffa87816 */ /* 0x000fe400000000a8 */
[----:B------:R-:W-:Y:S01]  /*bbd0*/  PRMT R21, RZ, 0x7610, R21 ;  /* 0x00007610ff157816 */ /* 0x000fe20000000015 */
[----:B0-----:R-:W-:Y:S01]  /*bbe0*/  IMAD.WIDE R8, R7, 0x2, R4 ;  /* 0x0000000207087825 */ /* 0x001fe200078e0204 */
[----:B------:R-:W-:Y:S01]  /*bbf0*/  PRMT R153, RZ, 0x7610, R153 ;  /* 0x00007610ff997816 */ /* 0x000fe20000000099 */
[----:B------:R-:W0:Y:S01]  /*bc00*/  LDC R7, c[0x0][0x238] ;  /* 0x00008e00ff077b82 */ /* 0x000e220000000800 */
[----:B------:R-:W-:Y:S02]  /*bc10*/  PRMT R157, RZ, 0x7610, R157 ;  /* 0x00007610ff9d7816 */ /* 0x000fe4000000009d */
[----:B------:R-:W-:Y:S01]  /*bc20*/  PRMT R22, RZ, 0x7610, R22 ;  /* 0x00007610ff167816 */ /* 0x000fe20000000016 */
[----:B------:R1:W4:Y:S01]  /*bc30*/  @P2 LDG.E.U16 R17, desc[UR10][R8.64] ;  /* 0x0000000a08112981 */ /* 0x000322000c1e1500 */
[----:B------:R-:W-:-:S02]  /*bc40*/  PRMT R23, RZ, 0x7610, R23 ;  /* 0x00007610ff177816 */ /* 0x000fc40000000017 */
[----:B------:R-:W-:Y:S02]  /*bc50*/  PRMT R161, RZ, 0x7610, R161 ;  /* 0x00007610ffa17816 */ /* 0x000fe400000000a1 */
[----:B------:R-:W-:Y:S02]  /*bc60*/  PRMT R165, RZ, 0x7610, R165 ;  /* 0x00007610ffa57816 */ /* 0x000fe400000000a5 */
[----:B------:R-:W-:Y:S02]  /*bc70*/  PRMT R169, RZ, 0x7610, R169 ;  /* 0x00007610ffa97816 */ /* 0x000fe400000000a9 */
[----:B------:R-:W-:Y:S02]  /*bc80*/  PRMT R154, RZ, 0x7610, R154 ;  /* 0x00007610ff9a7816 */ /* 0x000fe4000000009a */
[----:B------:R-:W-:Y:S02]  /*bc90*/  PRMT R158, RZ, 0x7610, R158 ;  /* 0x00007610ff9e7816 */ /* 0x000fe4000000009e */
[----:B------:R-:W-:-:S02]  /*bca0*/  PRMT R155, RZ, 0x7610, R155 ;  /* 0x00007610ff9b7816 */ /* 0x000fc4000000009b */
[----:B------:R-:W-:Y:S02]  /*bcb0*/  PRMT R162, RZ, 0x7610, R162 ;  /* 0x00007610ffa27816 */ /* 0x000fe400000000a2 */
[----:B------:R-:W-:Y:S02]  /*bcc0*/  PRMT R166, RZ, 0x7610, R166 ;  /* 0x00007610ffa67816 */ /* 0x000fe400000000a6 */
[----:B------:R-:W-:Y:S01]  /*bcd0*/  PRMT R170, RZ, 0x7610, R170 ;  /* 0x00007610ffaa7816 */ /* 0x000fe200000000aa */
[----:B0-----:R-:W-:Y:S01]  /*bce0*/  IMAD R7, R7, 0x6, RZ ;  /* 0x0000000607077824 */ /* 0x001fe200078e02ff */
[----:B------:R-:W-:Y:S02]  /*bcf0*/  PRMT R159, RZ, 0x7610, R159 ;  /* 0x00007610ff9f7816 */ /* 0x000fe4000000009f */
[----:B------:R-:W-:Y:S01]  /*bd00*/  PRMT R163, RZ, 0x7610, R163 ;  /* 0x00007610ffa37816 */ /* 0x000fe200000000a3 */
[----:B-1----:R-:W-:Y:S01]  /*bd10*/  IMAD.WIDE R8, R7, 0x2, R4 ;  /* 0x0000000207087825 */ /* 0x002fe200078e0204 */
[----:B------:R-:W0:Y:S01]  /*bd20*/  S2R R232, SR_TID.X ;  /* 0x0000000000e87919 */ /* 0x000e220000002100 */
[----:B------:R-:W1:Y:S03]  /*bd30*/  LDC R7, c[0x0][0x238] ;  /* 0x00008e00ff077b82 */ /* 0x000e660000000800 */
[----:B------:R2:W4:Y:S01]  /*bd40*/  @P0 LDG.E.U16 R164, desc[UR10][R8.64] ;  /* 0x0000000a08a40981 */ /* 0x000522000c1e1500 */
[----:B------:R-:W-:-:S03]  /*bd50*/  IMAD R149, R149, 0x1e, RZ ;  /* 0x0000001e95957824 */ /* 0x000fc600078e02ff */
[----:B------:R-:W3:Y:S01]  /*bd60*/  LDL.LU R13, [R1+0x650] ;  /* 0x00065000010d7983 */ /* 0x000ee20000300800 */
[----:B-1----:R-:W-:-:S04]  /*bd70*/  IMAD R7, R7, 0x11, RZ ;  /* 0x0000001107077824 */ /* 0x002fc800078e02ff */
[----:B--2---:R-:W-:Y:S02]  /*bd80*/  IMAD.WIDE R8, R7, 0x2, R4 ;  /* 0x0000000207087825 */ /* 0x004fe400078e0204 */
[----:B------:R-:W1:Y:S01]  /*bd90*/  LDC R7, c[0x0][0x238] ;  /* 0x00008e00ff077b82 */ /* 0x000e620000000800 */
[----:B------:R-:W-:-:S13]  /*bda0*/  ISETP.GT.AND P1, PT, R6, 0x11, PT ;  /* 0x000000110600780c */ /* 0x000fda0003f24270 */
[----:B------:R2:W4:Y:S01]  /*bdb0*/  @P1 LDG.E.U16 R18, desc[UR10][R8.64] ;  /* 0x0000000a08121981 */ /* 0x000522000c1e1500 */
        /* <DEDUP_REMOVED lines=83> */
[C---:B------:R-:W-:Y:S02]  /*c2f0*/  ISETP.GT.AND P1, PT, R6.reuse, 0x1c, PT ;  /* 0x0000001c0600780c */ /* 0x040fe40003f24270 */
[----:B------:R-:W-:-:S11]  /*c300*/  ISETP.GT.AND P0, PT, R6, 0x1d, PT ;  /* 0x0000001d0600780c */ /* 0x000fd60003f04270 */
[----:B------:R2:W4:Y:S01]  /*c310*/  @P1 LDG.E.U16 R159, desc[UR10][R8.64] ;  /* 0x0000000a089f1981 */ /* 0x000522000c1e1500 */
[----:B-1----:R-:W-:-:S04]  /*c320*/  IMAD R7, R7, 0x1d, RZ ;  /* 0x0000001d07077824 */ /* 0x002fc800078e02ff */
[----:B--2---:R-:W-:Y:S01]  /*c330*/  IMAD.WIDE R8, R7, 0x2, R4 ;  /* 0x0000000207087825 */ /* 0x004fe200078e0204 */
[----:B------:R-:W-:Y:S01]  /*c340*/  ISETP.GT.AND P1, PT, R6, 0x1e, PT ;  /* 0x0000001e0600780c */ /* 0x000fe20003f24270 */
[----:B------:R-:W2:Y:S04]  /*c350*/  LDL.LU R7, [R1+0x84c] ;  /* 0x00084c0001077983 */ /* 0x000ea80000300800 */
[----:B------:R1:W4:Y:S01]  /*c360*/  @P0 LDG.E.U16 R163, desc[UR10][R8.64] ;  /* 0x0000000a08a30981 */ /* 0x000322000c1e1500 */
[----:B------:R-:W-:-:S03]  /*c370*/  PRMT R167, RZ, 0x7610, R167 ;  /* 0x00007610ffa77816 */ /* 0x000fc600000000a7 */
[----:B------:R-:W4:Y:S01]  /*c380*/  LDL R151, [R1+0x64c] ;  /* 0x00064c0001977983 */ /* 0x000f220000100800 */
[----:B-1----:R-:W-:Y:S02]  /*c390*/  IMAD.WIDE R8, R149, 0x2, R4 ;  /* 0x0000000295087825 */ /* 0x002fe400078e0204 */
[----:B------:R-:W1:Y:S01]  /*c3a0*/  LDC R149, c[0x0][0x238] ;  /* 0x00008e00ff957b82 */ /* 0x000e620000000800 */
[----:B------:R-:W-:Y:S01]  /*c3b0*/  ISETP.GT.AND P0, PT, R6, 0x1f, PT ;  /* 0x0000001f0600780c */ /* 0x000fe20003f04270 */
[----:B------:R-:W-:Y:S01]  /*c3c0*/  STL [R1+0xb8c], R4 ;  /* 0x000b8c0401007387 */ /* 0x000fe20000100800 */
[----:B------:R-:W-:-:S03]  /*c3d0*/  PRMT R173, RZ, 0x7610, R173 ;  /* 0x00007610ffad7816 */ /* 0x000fc600000000ad */
[----:B------:R0:W4:Y:S04]  /*c3e0*/  @P1 LDG.E.U16 R167, desc[UR10][R8.64] ;  /* 0x0000000a08a71981 */ /* 0x000128000c1e1500 */
[----:B------:R3:W-:Y:S01]  /*c3f0*/  STL [R1+0xb84], R5 ;  /* 0x000b840501007387 */ /* 0x0007e20000100800 */
[----:B-1----:R-:W-:-:S04]  /*c400*/  IMAD R149, R149, 0x1f, RZ ;  /* 0x0000001f95957824 */ /* 0x002fc800078e02ff */
[----:B0-----:R-:W-:Y:S02]  /*c410*/  IMAD.WIDE R8, R149, 0x2, R4 ;  /* 0x0000000295087825 */ /* 0x001fe400078e0204 */
[----:B---3--:R-:W3:Y:S01]  /*c420*/  LDL.LU R5, [R1+0x948] ;  /* 0x0009480001057983 */ /* 0x008ee20000300800 */
[----:B------:R-:W-:-:S03]  /*c430*/  LOP3.LUT R149, R232, 0x1f, RZ, 0xc0, !PT ;  /* 0x0000001fe8957812 */ /* 0x000fc600078ec0ff */
[----:B------:R0:W4:Y:S01]  /*c440*/  @P0 LDG.E.U16 R173, desc[UR10][R8.64] ;  /* 0x0000000a08ad0981 */ /* 0x000122000c1e1500 */
[----:B------:R-:W-:-:S03]  /*c450*/  ISETP.GE.AND P0, PT, R149, R6, PT ;  /* 0x000000069500720c */ /* 0x000fc60003f06270 */
[----:B------:R-:W4:Y:S04]  /*c460*/  LDL R213, [R1+0x648] ;  /* 0x0006480001d57983 */ /* 0x000f280000100800 */
        /* <DEDUP_REMOVED lines=8> */
[----:B------:R1:W-:Y:S01]  /*c4f0*/  STL [R1+0xb90], R6 ;  /* 0x000b900601007387 */ /* 0x0003e20000100800 */
[----:B------:R-:W-:Y:S06]  /*c500*/  BAR.SYNC.DEFER_BLOCKING 0x0 ;  /* 0x0000000000007b1d */ /* 0x000fec0000010000 */
[----:B-1----:R-:W4:Y:S01]  /*c510*/  LDL.LU R6, [R1+0x844] ;  /* 0x0008440001067983 */ /* 0x002f220000300800 */
[----:B0-----:R-:W-:-:S02]  /*c520*/  IADD3 R8, P1, R13, R2, RZ ;  /* 0x000000020d087210 */ /* 0x001fc40007f3e0ff */
[----:B------:R-:W-:-:S03]  /*c530*/  PRMT R206, RZ, 0x7610, R206 ;  /* 0x00007610ffce7816 */ /* 0x000fc600000000ce */
[----:B------:R-:W-:Y:S01]  /*c540*/  IMAD.X R9, R208, 0x1, R0, P1 ;  /* 0x00000001d0097824 */ /* 0x000fe200008e0600 */
[----:B------:R-:W-:-:S04]  /*c550*/  PRMT R174, RZ, 0x7610, R174 ;  /* 0x00007610ffae7816 */ /* 0x000fc800000000ae */
[----:B------:R3:W4:Y:S02]  /*c560*/  @!P0 LDG.E.U16 R206, desc[UR10][R8.64] ;  /* 0x0000000a08ce8981 */ /* 0x000724000c1e1500 */
[-C--:B---3--:R-:W-:Y:S02]  /*c570*/  IADD3 R8, P1, R5, R2.reuse, RZ ;  /* 0x0000000205087210 */ /* 0x088fe40007f3e0ff */
[----:B------:R-:W-:Y:S03]  /*c580*/  STL [R1+0xb94], R5 ;  /* 0x000b940501007387 */ /* 0x000fe60000100800 */
[----:B--2---:R-:W-:Y:S01]  /*c590*/  IMAD.X R9, R7, 0x1, R0, P1 ;  /* 0x0000000107097824 */ /* 0x004fe200008e0600 */
[----:B------:R-:W-:Y:S04]  /*c5a0*/  STL [R1+0xb98], R7 ;  /* 0x000b980701007387 */ /* 0x000fe80000100800 */
[----:B------:R4:W2:Y:S02]  /*c5b0*/  @!P0 LDG.E.U16 R174, desc[UR10][R8.64] ;  /* 0x0000000a08ae8981 */ /* 0x0008a4000c1e1500 */
[----:B----4-:R-:W-:-:S02]  /*c5c0*/  IADD3 R8, P1, R6, R2, RZ ;  /* 0x0000000206087210 */ /* 0x010fc40007f3e0ff */
[----:B------:R0:W-:Y:S04]  /*c5d0*/  STL [R1+0xb9c], R6 ;  /* 0x000b9c0601007387 */ /* 0x0001e80000100800 */
[----:B0-----:R-:W3:Y:S01]  /*c5e0*/  LDL.LU R6, [R1+0x83c] ;  /* 0x00083c0001067983 */ /* 0x001ee20000300800 */
[----:B------:R-:W-:Y:S01]  /*c5f0*/  PRMT R175, RZ, 0x7610, R175 ;  /* 0x00007610ffaf7816 */ /* 0x000fe200000000af */
[----:B------:R-:W-:Y:S01]  /*c600*/  IMAD.X R9, R151, 0x1, R0, P1 ;  /* 0x0000000197097824 */ /* 0x000fe200008e0600 */
[----:B------:R-:W-:Y:S01]  /*c610*/  PRMT R176, RZ, 0x7610, R176 ;  /* 0x00007610ffb07816 */ /* 0x000fe200000000b0 */
[----:B------:R-:W4:Y:S04]  /*c620*/  LDL R151, [R1+0x814] ;  /* 0x0008140001977983 */ /* 0x000f280000100800 */
[----:B------:R3:W2:Y:S01]  /*c630*/  @!P0 LDG.E.U16 R175, desc[UR10][R8.64] ;  /* 0x0000000a08af8981 */ /* 0x0006a2000c1e1500 */
[----:B------:R-:W-:-:S03]  /*c640*/  PRMT R177, RZ, 0x7610, R177 ;  /* 0x00007610ffb17816 */ /* 0x000fc600000000b1 */
[----:B------:R-:W2:Y:S01]  /*c650*/  LDL R5, [R1+0x634] ;  /* 0x0006340001057983 */ /* 0x000ea20000100800 */
[----:B------:R-:W-:Y:S02]  /*c660*/  PRMT R195, RZ, 0x7610, R195 ;  /* 0x00007610ffc37816 */ /* 0x000fe400000000c3 */
[----:B---3--:R-:W-:-:S05]  /*c670*/  IADD3 R8, P1, R6, R2, RZ ;  /* 0x0000000206087210 */ /* 0x008fca0007f3e0ff */
[----:B------:R-:W-:-:S05]  /*c680*/  IMAD.X R9, R213, 0x1, R0, P1 ;  /* 0x00000001d5097824 */ /* 0x000fca00008e0600 */
[----:B------:R0:W3:Y:S02]  /*c690*/  @!P0 LDG.E.U16 R176, desc[UR10][R8.64] ;  /* 0x0000000a08b08981 */ /* 0x0000e4000c1e1500 */
[----:B0-----:R-:W-:-:S05]  /*c6a0*/  IADD3 R8, P1, R209, R2, RZ ;  /* 0x00000002d1087210 */ /* 0x001fca0007f3e0ff */
[----:B------:R-:W-:Y:S01]  /*c6b0*/  IMAD.X R9, R207, 0x1, R0, P1 ;  /* 0x00000001cf097824 */ /* 0x000fe200008e0600 */
[----:B------:R0:W-:Y:S04]  /*c6c0*/  STL [R1+0xba0], R6 ;  /* 0x000ba00601007387 */ /* 0x0001e80000100800 */
[----:B------:R1:W3:Y:S04]  /*c6d0*/  @!P0 LDG.E.U16 R177, desc[UR10][R8.64] ;  /* 0x0000000a08b18981 */ /* 0x0002e8000c1e1500 */
[----:B------:R-:W3:Y:S04]  /*c6e0*/  LDL R209, [R1+0x80c] ;  /* 0x00080c0001d17983 */ /* 0x000ee80000100800 */
[----:B------:R-:W3:Y:S01]  /*c6f0*/  LDL R207, [R1+0x630] ;  /* 0x0006300001cf7983 */ /* 0x000ee20000100800 */
[----:B-1----:R-:W-:-:S02]  /*c700*/  IADD3 R8, P1, R212, R2, RZ ;  /* 0x00000002d4087210 */ /* 0x002fc40007f3e0ff */
[----:B------:R-:W-:Y:S01]  /*c710*/  PRMT R194, RZ, 0x7610, R194 ;  /* 0x00007610ffc27816 */ /* 0x000fe200000000c2 */
[----:B------:R-:W3:Y:S02]  /*c720*/  LDL R7, [R1+0x7fc] ;  /* 0x0007fc0001077983 */ /* 0x000ee40000100800 */
[----:B------:R-:W-:Y:S01]  /*c730*/  IMAD.X R9, R211, 0x1, R0, P1 ;  /* 0x00000001d3097824 */ /* 0x000fe200008e0600 */
[----:B------:R-:W-:Y:S01]  /*c740*/  PRMT R193, RZ, 0x7610, R193 ;  /* 0x00007610ffc17816 */ /* 0x000fe200000000c1 */
[----:B0-----:R-:W3:Y:S04]  /*c750*/  LDL R6, [R1+0x7f4] ;  /* 0x0007f40001067983 */ /* 0x001ee80000100800 */
[----:B------:R0:W3:Y:S02]  /*c760*/  @!P0 LDG.E.U16 R195, desc[UR10][R8.64] ;  /* 0x0000000a08c38981 */ /* 0x0000e4000c1e1500 */
[----:B0-----:R-:W-:-:S02]  /*c770*/  IADD3 R8, P1, R150, R2, RZ ;  /* 0x0000000296087210 */ /* 0x001fc40007f3e0ff */
[----:B------:R-:W3:Y:S03]  /*c780*/  LDL R150, [R1+0x804] ;  /* 0x0008040001967983 */ /* 0x000ee60000100800 */
[----:B------:R-:W-:Y:S02]  /*c790*/  IMAD.X R9, R149, 0x1, R0, P1 ;  /* 0x0000000195097824 */ /* 0x000fe400008e0600 */
[----:B------:R-:W3:Y:S04]  /*c7a0*/  LDL R149, [R1+0x62c] ;  /* 0x00062c0001957983 */ /* 0x000ee80000100800 */
[----:B------:R0:W3:Y:S02]  /*c7b0*/  @!P0 LDG.E.U16 R194, desc[UR10][R8.64] ;  /* 0x0000000a08c28981 */ /* 0x0000e4000c1e1500 */
[----:B0-----:R-:W-:-:S05]  /*c7c0*/  IADD3 R8, P1, R210, R2, RZ ;  /* 0x00000002d2087210 */ /* 0x001fca0007f3e0ff */
[----:B------:R-:W-:Y:S02]  /*c7d0*/  IMAD.X R9, R4, 0x1, R0, P1 ;  /* 0x0000000104097824 */ /* 0x000fe400008e0600 */
[----:B------:R-:W3:Y:S04]  /*c7e0*/  LDL R4, [R1+0x628] ;  /* 0x0006280001047983 */ /* 0x000ee80000100800 */
[----:B------:R4:W3:Y:S01]  /*c7f0*/  @!P0 LDG.E.U16 R193, desc[UR10][R8.64] ;  /* 0x0000000a08c18981 */ /* 0x0008e2000c1e1500 */
[----:B------:R-:W-:Y:S02]  /*c800*/  PRMT R192, RZ, 0x7610, R192 ;  /* 0x00007610ffc07816 */ /* 0x000fe400000000c0 */
[----:B----4-:R-:W-:Y:S02]  /*c810*/  IADD3 R8, P1, R151, R2, RZ ;  /* 0x0000000297087210 */ /* 0x010fe40007f3e0ff */
[----:B------:R-:W-:Y:S01]  /*c820*/  PRMT R191, RZ, 0x7610, R191 ;  /* 0x00007610ffbf7816 */ /* 0x000fe200000000bf */
[----:B------:R-:W4:Y:S02]  /*c830*/  LDL R151, [R1+0x7ec] ;  /* 0x0007ec0001977983 */ /* 0x000f240000100800 */
[----:B--2---:R-:W-:-:S02]  /*c840*/  IMAD.X R9, R5, 0x1, R0, P1 ;  /* 0x0000000105097824 */ /* 0x004fc400008e0600 */
[----:B------:R-:W2:Y:S04]  /*c850*/  LDL R5, [R1+0x624] ;  /* 0x0006240001057983 */ /* 0x000ea80000100800 */
[----:B------:R3:W4:Y:S04]  /*c860*/  @!P0 LDG.E.U16 R192, desc[UR10][R8.64] ;  /* 0x0000000a08c08981 */ /* 0x000728000c1e1500 */
[----:B------:R-:W-:Y:S04]  /*c870*/  STL [R1+0xba4], R12 ;  /* 0x000ba40c01007387 */ /* 0x000fe80000100800 */
[----:B------:R-:W4:Y:S01]  /*c880*/  LDL R210, [R1+0x620] ;  /* 0x0006200001d27983 */ /* 0x000f220000100800 */
[----:B------:R-:W-:-:S03]  /*c890*/  PRMT R190, RZ, 0x7610, R190 ;  /* 0x00007610ffbe7816 */ /* 0x000fc600000000be */
[----:B------:R-:W-:Y:S04]  /*c8a0*/  STS.U16 [R12+UR8+0x8000], R10 ;  /* 0x0080000a0c007988 */ /* 0x000fe80008000408 */
[----:B------:R-:W-:Y:S04]  /*c8b0*/  STS.U16 [R12+UR8+0x8400], R11 ;  /* 0x0084000b0c007988 */ /* 0x000fe80008000408 */
[----:B------:R-:W-:Y:S04]  /*c8c0*/  STS.U16 [R12+UR8+0x8800], R14 ;  /* 0x0088000e0c007988 */ /* 0x000fe80008000408 */
[----:B------:R0:W-:Y:S01]  /*c8d0*/  STS.U16 [R12+UR8+0x8c00], R15 ;  /* 0x008c000f0c007988 */ /* 0x0001e20008000408 */
[----:B------:R-:W-:-:S02]  /*c8e0*/  PRMT R189, RZ, 0x7610, R189 ;  /* 0x00007610ffbd7816 */ /* 0x000fc400000000bd */
[----:B------:R-:W-:Y:S02]  /*c8f0*/  PRMT R188, RZ, 0x7610, R188 ;  /* 0x00007610ffbc7816 */ /* 0x000fe400000000bc */
[----:B------:R-:W-:Y:S01]  /*c900*/  PRMT R187, RZ, 0x7610, R187 ;  /* 0x00007610ffbb7816 */ /* 0x000fe200000000bb */
[----:B------:R-:W-:Y:S01]  /*c910*/  IMAD.SHL.U32 R211, R232, 0x2, RZ ;  /* 0x00000002e8d37824 */ /* 0x000fe200078e00ff */
[----:B------:R-:W-:Y:S01]  /*c920*/  PRMT R186, RZ, 0x7610, R186 ;  /* 0x00007610ffba7816 */ /* 0x000fe200000000ba */
[----:B------:R-:W4:Y:S04]  /*c930*/  LDL R212, [R1+0x8d8] ;  /* 0x0008d80001d47983 */ /* 0x000f280000100800 */
[----:B0-----:R-:W4:Y:S01]  /*c940*/  LDL R12, [R1+0x61c] ;  /* 0x00061c00010c7983 */ /* 0x001f220000100800 */
[----:B---3--:R-:W-:-:S05]  /*c950*/  IADD3 R8, P1, R209, R2, RZ ;  /* 0x00000002d1087210 */ /* 0x008fca0007f3e0ff */
[--C-:B------:R-:W-:Y:S02]  /*c960*/  IMAD.X R9, R207, 0x1, R0.reuse, P1 ;  /* 0x00000001cf097824 */ /* 0x100fe400008e0600 */
[----:B------:R-:W3:Y:S04]  /*c970*/  LDL R207, [R1+0x904] ;  /* 0x0009040001cf7983 */ /* 0x000ee80000100800 */
[----:B------:R0:W3:Y:S02]  /*c980*/  @!P0 LDG.E.U16 R191, desc[UR10][R8.64] ;  /* 0x0000000a08bf8981 */ /* 0x0000e4000c1e1500 */
[----:B0-----:R-:W-:Y:S02]  /*c990*/  IADD3 R8, P1, R150, R2, RZ ;  /* 0x0000000296087210 */ /* 0x001fe40007f3e0ff */
[----:B------:R-:W3:Y:S03]  /*c9a0*/  LDL R150, [R1+0x7cc] ;  /* 0x0007cc0001967983 */ /* 0x000ee60000100800 */
[----:B------:R-:W-:-:S02]  /*c9b0*/  IMAD.X R9, R149, 0x1, R0, P1 ;  /* 0x0000000195097824 */ /* 0x000fc400008e0600 */
        /* <DEDUP_REMOVED lines=9> */
[----:B--2---:R-:W-:-:S02]  /*ca50*/  IMAD.X R9, R5, 0x1, R0, P1 ;  /* 0x0000000105097824 */ /* 0x004fc400008e0600 */
[----:B------:R-:W2:Y:S04]  /*ca60*/  LDL R5, [R1+0x614] ;  /* 0x0006140001057983 */ /* 0x000ea80000100800 */
[----:B------:R4:W2:Y:S02]  /*ca70*/  @!P0 LDG.E.U16 R188, desc[UR10][R8.64] ;  /* 0x0000000a08bc8981 */ /* 0x0008a4000c1e1500 */
[----:B----4-:R-:W-:-:S05]  /*ca80*/  IADD3 R8, P1, R151, R2, RZ ;  /* 0x0000000297087210 */ /* 0x010fca0007f3e0ff */
[----:B------:R-:W-:Y:S01]  /*ca90*/  IMAD.X R9, R210, 0x1, R0, P1 ;  /* 0x00000001d2097824 */ /* 0x000fe200008e0600 */
[----:B------:R-:W-:Y:S01]  /*caa0*/  LOP3.LUT R211, R211, 0x7e, RZ, 0xc0, !PT ;  /* 0x0000007ed3d37812 */ /* 0x000fe200078ec0ff */
[----:B------:R-:W4:Y:S04]  /*cab0*/  LDL R210, [R1+0x7ac] ;  /* 0x0007ac0001d27983 */ /* 0x000f280000100800 */
[----:B------:R3:W4:Y:S01]  /*cac0*/  @!P0 LDG.E.U16 R187, desc[UR10][R8.64] ;  /* 0x0000000a08bb8981 */ /* 0x000722000c1e1500 */
[----:B------:R-:W-:Y:S02]  /*cad0*/  LOP3.LUT R209, R232, 0x40, RZ, 0xc0, !PT ;  /* 0x00000040e8d17812 */ /* 0x000fe400078ec0ff */
[----:B---3--:R-:W-:Y:S02]  /*cae0*/  IADD3 R8, P1, R149, R2, RZ ;  /* 0x0000000295087210 */ /* 0x008fe40007f3e0ff */
[----:B------:R-:W3:Y:S01]  /*caf0*/  LDL R149, [R1+0x900] ;  /* 0x0009000001957983 */ /* 0x000ee20000100800 */
[----:B------:R-:W-:-:S05]  /*cb00*/  IMAD R209, R209, 0x40, R211 ;  /* 0x00000040d1d17824 */ /* 0x000fca00078e02d3 */
[----:B------:R-:W-:-:S05]  /*cb10*/  LOP3.LUT R209, R209, 0x10, RZ, 0x3c, !PT ;  /* 0x00000010d1d17812 */ /* 0x000fca00078e3cff */
[----:B------:R-:W-:Y:S04]  /*cb20*/  STS.U16 [R209+UR8+0x8080], R16 ;  /* 0x00808010d1007988 */ /* 0x000fe80008000408 */
[----:B------:R-:W-:Y:S01]  /*cb30*/  STS.U16 [R209+UR8+0x8480], R17 ;  /* 0x00848011d1007988 */ /* 0x000fe20008000408 */
[----:B------:R-:W-:-:S03]  /*cb40*/  IMAD.X R9, R12, 0x1, R0, P1 ;  /* 0x000000010c097824 */ /* 0x000fc600008e0600 */
[----:B------:R-:W-:Y:S04]  /*cb50*/  STS.U16 [R209+UR8+0x8880], R18 ;  /* 0x00888012d1007988 */ /* 0x000fe80008000408 */
[----:B------:R0:W-:Y:S04]  /*cb60*/  STS.U16 [R209+UR8+0x8c80], R19 ;  /* 0x008c8013d1007988 */ /* 0x0001e80008000408 */
[----:B------:R-:W4:Y:S01]  /*cb70*/  LDL R12, [R1+0x7c4] ;  /* 0x0007c400010c7983 */ /* 0x000f220000100800 */
[----:B0-----:R-:W-:-:S06]  /*cb80*/  PRMT R19, RZ, 0x7610, R19 ;  /* 0x00007610ff137816 */ /* 0x001fcc0000000013 */
[----:B------:R0:W4:Y:S02]  /*cb90*/  @!P0 LDG.E.U16 R19, desc[UR10][R8.64] ;  /* 0x0000000a08138981 */ /* 0x000124000c1e1500 */
[----:B0-----:R-:W-:Y:S02]  /*cba0*/  IADD3 R8, P1, R7, R2, RZ ;  /* 0x0000000207087210 */ /* 0x001fe40007f3e0ff */
[----:B------:R-:W4:Y:S03]  /*cbb0*/  LDL R7, [R1+0x8fc] ;  /* 0x0008fc0001077983 */ /* 0x000f260000100800 */
[----:B------:R-:W-:Y:S02]  /*cbc0*/  IMAD.X R9, R4, 0x1, R0, P1 ;  /* 0x0000000104097824 */ /* 0x000fe400008e0600 */
[----:B------:R-:W4:Y:S01]  /*cbd0*/  LDL R4, [R1+0x7bc] ;  /* 0x0007bc0001047983 */ /* 0x000f220000100800 */
[----:B------:R-:W-:Y:S01]  /*cbe0*/  IMAD.SHL.U32 R209, R232, 0x2, RZ ;  /* 0x00000002e8d17824 */ /* 0x000fe200078e00ff */
[----:B------:R-:W-:-:S02]  /*cbf0*/  PRMT R18, RZ, 0x7610, R18 ;  /* 0x00007610ff127816 */ /* 0x000fc40000000012 */
[----:B------:R-:W-:Y:S02]  /*cc00*/  LOP3.LUT R151, R232, 0x40, RZ, 0xc0, !PT ;  /* 0x00000040e8977812 */ /* 0x000fe400078ec0ff */
[----:B------:R-:W-:Y:S02]  /*cc10*/  LOP3.LUT R209, R209, 0x7e, RZ, 0xc0, !PT ;  /* 0x0000007ed1d17812 */ /* 0x000fe400078ec0ff */
[----:B------:R0:W4:Y:S03]  /*cc20*/  @!P0 LDG.E.U16 R18, desc[UR10][R8.64] ;  /* 0x0000000a08128981 */ /* 0x000126000c1e1500 */
[----:B------:R-:W-:Y:S01]  /*cc30*/  IMAD R151, R151, 0x40, R209 ;  /* 0x0000004097977824 */ /* 0x000fe200078e02d1 */
[----:B------:R-:W-:Y:S01]  /*cc40*/  PRMT R17, RZ, 0x7610, R17 ;  /* 0x00007610ff117816 */ /* 0x000fe20000000011 */
[----:B------:R-:W4:Y:S01]  /*cc50*/  LDL R209, [R1+0x8e8] ;  /* 0x0008e80001d17983 */ /* 0x000f220000100800 */
[----:B0-----:R-:W-:-:S03]  /*cc60*/  IADD3 R8, P1, R6, R2, RZ ;  /* 0x0000000206087210 */ /* 0x001fc60007f3e0ff */
[----:B------:R-:W4:Y:S02]  /*cc70*/  LDL R6, [R1+0x8f8] ;  /* 0x0008f80001067983 */ /* 0x000f240000100800 */
[----:B--2---:R-:W-:Y:S02]  /*cc80*/  IMAD.X R9, R5, 0x1, R0, P1 ;  /* 0x0000000105097824 */ /* 0x004fe400008e0600 */
[----:B------:R-:W2:Y:S01]  /*cc90*/  LDL R5, [R1+0x7b4] ;  /* 0x0007b40001057983 */ /* 0x000ea20000100800 */
[----:B------:R-:W-:-:S03]  /*cca0*/  LOP3.LUT R151, R151, 0x20, RZ, 0x3c, !PT ;  /* 0x0000002097977812 */ /* 0x000fc600078e3cff */
[----:B------:R0:W2:Y:S04]  /*ccb0*/  @!P0 LDG.E.U16 R17, desc[UR10][R8.64] ;  /* 0x0000000a08118981 */ /* 0x0000a8000c1e1500 */
[----:B------:R-:W-:Y:S04]  /*ccc0*/  STS.U16 [R151+UR8+0x8100], R20 ;  /* 0x0081001497007988 */ /* 0x000fe80008000408 */
[----:B------:R-:W-:Y:S01]  /*ccd0*/  STS.U16 [R151+UR8+0x8500], R21 ;  /* 0x0085001597007988 */ /* 0x000fe20008000408 */
[----:B0-----:R-:W-:-:S03]  /*cce0*/  IADD3 R8, P1, R207, R2, RZ ;  /* 0x00000002cf087210 */ /* 0x001fc60007f3e0ff */
[----:B------:R-:W-:Y:S04]  /*ccf0*/  STS.U16 [R151+UR8+0x8900], R22 ;  /* 0x0089001697007988 */ /* 0x000fe80008000408 */
[----:B------:R0:W-:Y:S01]  /*cd00*/  STS.U16 [R151+UR8+0x8d00], R23 ;  /* 0x008d001797007988 */ /* 0x0001e20008000408 */
[----:B------:R-:W-:Y:S01]  /*cd10*/  PRMT R16, RZ, 0x7610, R16 ;  /* 0x00007610ff107816 */ /* 0x000fe20000000010 */
[----:B------:R-:W-:Y:S01]  /*cd20*/  IMAD.X R9, R150, 0x1, R0, P1 ;  /* 0x0000000196097824 */ /* 0x000fe200008e0600 */
[----:B------:R-:W-:Y:S01]  /*cd30*/  PRMT R15, RZ, 0x7610, R15 ;  /* 0x00007610ff0f7816 */ /* 0x000fe2000000000f */
[----:B------:R-:W2:Y:S04]  /*cd40*/  LDL R150, [R1+0x8e4] ;  /* 0x0008e40001967983 */ /* 0x000ea80000100800 */
[----:B------:R3:W2:Y:S04]  /*cd50*/  @!P0 LDG.E.U16 R16, desc[UR10][R8.64] ;  /* 0x0000000a08108981 */ /* 0x0006a8000c1e1500 */
[----:B0-----:R-:W2:Y:S01]  /*cd60*/  LDL R151, [R1+0x8f4] ;  /* 0x0008f40001977983 */ /* 0x001ea20000100800 */
[----:B---3--:R-:W-:-:S03]  /*cd70*/  IADD3 R8, P1, R149, R2, RZ ;  /* 0x0000000295087210 */ /* 0x008fc60007f3e0ff */
[----:B------:R-:W3:Y:S01]  /*cd80*/  LDL R149, [R1+0x8f0] ;  /* 0x0008f00001957983 */ /* 0x000ee20000100800 */
[----:B------:R-:W-:Y:S01]  /*cd90*/  PRMT R14, RZ, 0x7610, R14 ;  /* 0x00007610ff0e7816 */ /* 0x000fe2000000000e */
[----:B----4-:R-:W-:Y:S02]  /*cda0*/  IMAD.X R9, R12, 0x1, R0, P1 ;  /* 0x000000010c097824 */ /* 0x010fe400008e0600 */
[----:B------:R-:W4:Y:S04]  /*cdb0*/  LDL R12, [R1+0x7a4] ;  /* 0x0007a400010c7983 */ /* 0x000f280000100800 */
[----:B------:R0:W4:Y:S02]  /*cdc0*/  @!P0 LDG.E.U16 R15, desc[UR10][R8.64] ;  /* 0x0000000a080f8981 */ /* 0x000124000c1e1500 */
[----:B0-----:R-:W-:-:S02]  /*cdd0*/  IADD3 R8, P1, R7, R2, RZ ;  /* 0x0000000207087210 */ /* 0x001fc40007f3e0ff */
[----:B------:R-:W4:Y:S03]  /*cde0*/  LDL R7, [R1+0x8ec] ;  /* 0x0008ec0001077983 */ /* 0x000f260000100800 */
[----:B------:R-:W-:Y:S02]  /*cdf0*/  IMAD.X R9, R4, 0x1, R0, P1 ;  /* 0x0000000104097824 */ /* 0x000fe400008e0600 */
[----:B------:R-:W4:Y:S04]  /*ce00*/  LDL R4, [R1+0x79c] ;  /* 0x00079c0001047983 */ /* 0x000f280000100800 */
[----:B------:R0:W4:Y:S01]  /*ce10*/  @!P0 LDG.E.U16 R14, desc[UR10][R8.64] ;  /* 0x0000000a080e8981 */ /* 0x000122000c1e1500 */
[----:B------:R-:W-:-:S02]  /*ce20*/  PRMT R11, RZ, 0x7610, R11 ;  /* 0x00007610ff0b7816 */ /* 0x000fc4000000000b */
[-C--:B0-----:R-:W-:Y:S02]  /*ce30*/  IADD3 R8, P1, R6, R2.reuse, RZ ;  /* 0x0000000206087210 */ /* 0x081fe40007f3e0ff */
[----:B------:R-:W-:Y:S01]  /*ce40*/  PRMT R10, RZ, 0x7610, R10 ;  /* 0x00007610ff0a7816 */ /* 0x000fe2000000000a */
[----:B------:R-:W4:Y:S02]  /*ce50*/  LDL R6, [R1+0x78c] ;  /* 0x00078c0001067983 */ /* 0x000f240000100800 */
[----:B--2---:R-:W-:Y:S02]  /*ce60*/  IMAD.X R9, R5, 0x1, R0, P1 ;  /* 0x0000000105097824 */ /* 0x004fe400008e0600 */
[----:B------:R-:W2:Y:S04]  /*ce70*/  LDL R5, [R1+0x794] ;  /* 0x0007940001057983 */ /* 0x000ea80000100800 */
[----:B------:R0:W2:Y:S02]  /*ce80*/  @!P0 LDG.E.U16 R11, desc[UR10][R8.64] ;  /* 0x0000000a080b8981 */ /* 0x0000a4000c1e1500 */
[----:B0-----:R-:W-:-:S05]  /*ce90*/  IADD3 R8, P1, R151, R2, RZ ;  /* 0x0000000297087210 */ /* 0x001fca0007f3e0ff */
[----:B------:R-:W-:-:S05]  /*cea0*/  IMAD.X R9, R210, 0x1, R0, P1 ;  /* 0x00000001d2097824 */ /* 0x000fca00008e0600 */
[----:B------:R3:W2:Y:S02]  /*ceb0*/  @!P0 LDG.E.U16 R10, desc[UR10][R8.64] ;  /* 0x0000000a080a8981 */ /* 0x0006a4000c1e1500 */
[----:B---3--:R-:W-:Y:S02]  /*cec0*/  IADD3 R8, P1, R149, R2, RZ ;  /* 0x0000000295087210 */ /* 0x008fe40007f3e0ff */
[----:B------:R-:W3:Y:S01]  /*ced0*/  LDL R149, [R1+0x8e0] ;  /* 0x0008e00001957983 */ /* 0x000ee20000100800 */
[C---:B------:R-:W-:Y:S01]  /*cee0*/  IMAD.SHL.U32 R211, R232.reuse, 0x2, RZ ;  /* 0x00000002e8d37824 */ /* 0x040fe200078e00ff */
[----:B------:R-:W-:-:S04]  /*cef0*/  LOP3.LUT R207, R232, 0x40, RZ, 0xc0, !PT ;  /* 0x00000040e8cf7812 */ /* 0x000fc800078ec0ff */
[----:B------:R-:W-:Y:S02]  /*cf00*/  LOP3.LUT R211, R211, 0x7e, RZ, 0xc0, !PT ;  /* 0x0000007ed3d37812 */ /* 0x000fe400078ec0ff */
[----:B------:R-:W-:Y:S01]  /*cf10*/  PRMT R185, RZ, 0x7610, R185 ;  /* 0x00007610ffb97816 */ /* 0x000fe200000000b9 */
[----:B----4-:R-:W-:Y:S02]  /*cf20*/  IMAD.X R9, R12, 0x1, R0, P1 ;  /* 0x000000010c097824 */ /* 0x010fe400008e0600 */
[----:B------:R-:W4:Y:S04]  /*cf30*/  LDL R12, [R1+0x784] ;  /* 0x00078400010c7983 */ /* 0x000f280000100800 */
[----:B------:R0:W4:Y:S01]  /*cf40*/  @!P0 LDG.E.U16 R186, desc[UR10][R8.64] ;  /* 0x0000000a08ba8981 */ /* 0x000122000c1e1500 */
[----:B------:R-:W-:-:S03]  /*cf50*/  IMAD R207, R207, 0x40, R211 ;  /* 0x00000040cfcf7824 */ /* 0x000fc600078e02d3 */
[----:B------:R-:W4:Y:S01]  /*cf60*/  LDL R211, [R1+0x774] ;  /* 0x0007740001d37983 */ /* 0x000f220000100800 */
[----:B0-----:R-:W-:-:S03]  /*cf70*/  IADD3 R8, P1, R7, R2, RZ ;  /* 0x0000000207087210 */ /* 0x001fc60007f3e0ff */
[----:B------:R-:W4:Y:S02]  /*cf80*/  LDL R7, [R1+0x8dc] ;  /* 0x0008dc0001077983 */ /* 0x000f240000100800 */
[----:B------:R-:W-:Y:S02]  /*cf90*/  IMAD.X R9, R4, 0x1, R0, P1 ;  /* 0x0000000104097824 */ /* 0x000fe400008e0600 */
[----:B------:R-:W4:Y:S01]  /*cfa0*/  LDL R4, [R1+0x77c] ;  /* 0x00077c0001047983 */ /* 0x000f220000100800 */
[----:B------:R-:W-:-:S03]  /*cfb0*/  LOP3.LUT R207, R207, 0x30, RZ, 0x3c, !PT ;  /* 0x00000030cfcf7812 */ /* 0x000fc600078e3cff */
[----:B------:R0:W4:Y:S04]  /*cfc0*/  @!P0 LDG.E.U16 R185, desc[UR10][R8.64] ;  /* 0x0000000a08b98981 */ /* 0x000128000c1e1500 */
[----:B------:R-:W-:Y:S01]  /*cfd0*/  STS.U16 [R207+UR8+0x8180], R152 ;  /* 0x00818098cf007988 */ /* 0x000fe20008000408 */
[----:B0-----:R-:W-:-:S03]  /*cfe0*/  IADD3 R8, P1, R209, R2, RZ ;  /* 0x00000002d1087210 */ /* 0x001fc60007f3e0ff */
[----:B------:R-:W-:Y:S04]  /*cff0*/  STS.U16 [R207+UR8+0x8580], R153 ;  /* 0x00858099cf007988 */ /* 0x000fe80008000408 */
[----:B------:R-:W-:Y:S04]  /*d000*/  STS.U16 [R207+UR8+0x8980], R154 ;  /* 0x0089809acf007988 */ /* 0x000fe80008000408 */
[----:B------:R0:W-:Y:S01]  /*d010*/  STS.U16 [R207+UR8+0x8d80], R155 ;  /* 0x008d809bcf007988 */ /* 0x0001e20008000408 */
[----:B--2---:R-:W-:-:S03]  /*d020*/  IMAD.X R9, R5, 0x1, R0, P1 ;  /* 0x0000000105097824 */ /* 0x004fc600008e0600 */
[----:B------:R-:W2:Y:S01]  /*d030*/  LDL R5, [R1+0x8d4] ;  /* 0x0008d40001057983 */ /* 0x000ea20000100800 */
[----:B------:R-:W-:Y:S02]  /*d040*/  PRMT R184, RZ, 0x7610, R184 ;  /* 0x00007610ffb87816 */ /* 0x000fe400000000b8 */
[C---:B------:R-:W-:Y:S01]  /*d050*/  LOP3.LUT R151, R232.reuse, 0x40, RZ, 0xc0, !PT ;  /* 0x00000040e8977812 */ /* 0x040fe200078ec0ff */
[----:B------:R-:W2:Y:S01]  /*d060*/  LDL R209, [R1+0x76c] ;  /* 0x00076c0001d17983 */ /* 0x000ea20000100800 */
[----:B0-----:R-:W-:-:S03]  /*d070*/  IMAD.SHL.U32 R207, R232, 0x2, RZ ;  /* 0x00000002e8cf7824 */ /* 0x001fc600078e00ff */
[----:B------:R0:W2:Y:S02]  /*d080*/  @!P0 LDG.E.U16 R184, desc[UR10][R8.64] ;  /* 0x0000000a08b88981 */ /* 0x0000a4000c1e1500 */
[----:B------:R-:W-:-:S05]  /*d090*/  LOP3.LUT R207, R207, 0x7e, RZ, 0xc0, !PT ;  /* 0x0000007ecfcf7812 */ /* 0x000fca00078ec0ff */
[----:B------:R-:W-:Y:S01]  /*d0a0*/  IMAD R151, R151, 0x40, R207 ;  /* 0x0000004097977824 */ /* 0x000fe200078e02cf */
[----:B0-----:R-:W-:Y:S01]  /*d0b0*/  IADD3 R8, P1, R150, R2, RZ ;  /* 0x0000000296087210 */ /* 0x001fe20007f3e0ff */
[----:B------:R-:W2:Y:S01]  /*d0c0*/  LDL R207, [R1+0x8d0] ;  /* 0x0008d00001cf7983 */ /* 0x000ea20000100800 */
[----:B------:R-:W-:-:S03]  /*d0d0*/  PRMT R183, RZ, 0x7610, R183 ;  /* 0x00007610ffb77816 */ /* 0x000fc600000000b7 */
[----:B------:R-:W-:Y:S01]  /*d0e0*/  IMAD.X R9, R6, 0x1, R0, P1 ;  /* 0x0000000106097824 */ /* 0x000fe200008e0600 */
[----:B------:R-:W2:Y:S04]  /*d0f0*/  LDL R150, [R1+0x764] ;  /* 0x0007640001967983 */ /* 0x000ea80000100800 */
[----:B------:R3:W2:Y:S01]  /*d100*/  @!P0 LDG.E.U16 R183, desc[UR10][R8.64] ;  /* 0x0000000a08b78981 */ /* 0x0006a2000c1e1500 */
[----:B------:R-:W-:-:S05]  /*d110*/  LOP3.LUT R151, R151, 0x40, RZ, 0x3c, !PT ;  /* 0x0000004097977812 */ /* 0x000fca00078e3cff */
[----:B------:R-:W-:Y:S04]  /*d120*/  STS.U16 [R151+UR8+0x8200], R156 ;  /* 0x0082009c97007988 */ /* 0x000fe80008000408 */
[----:B------:R-:W-:Y:S04]  /*d130*/  STS.U16 [R151+UR8+0x8600], R157 ;  /* 0x0086009d97007988 */ /* 0x000fe80008000408 */
[----:B------:R-:W-:Y:S04]  /*d140*/  STS.U16 [R151+UR8+0x8a00], R158 ;  /* 0x008a009e97007988 */ /* 0x000fe80008000408 */
[----:B------:R0:W-:Y:S04]  /*d150*/  STS.U16 [R151+UR8+0x8e00], R159 ;  /* 0x008e009f97007988 */ /* 0x0001e80008000408 */
[----:B0-----:R-:W2:Y:S01]  /*d160*/  LDL R151, [R1+0x75c] ;  /* 0x00075c0001977983 */ /* 0x001ea20000100800 */
[----:B---3--:R-:W-:-:S03]  /*d170*/  IADD3 R8, P1, R149, R2, RZ ;  /* 0x0000000295087210 */ /* 0x008fc60007f3e0ff */
[----:B------:R-:W3:Y:S01]  /*d180*/  LDL R149, [R1+0x8cc] ;  /* 0x0008cc0001957983 */ /* 0x000ee20000100800 */
[----:B------:R-:W-:Y:S02]  /*d190*/  PRMT R182, RZ, 0x7610, R182 ;  /* 0x00007610ffb67816 */ /* 0x000fe400000000b6 */
[----:B------:R-:W-:Y:S01]  /*d1a0*/  PRMT R181, RZ, 0x7610, R181 ;  /* 0x00007610ffb57816 */ /* 0x000fe200000000b5 */
[----:B----4-:R-:W-:Y:S01]  /*d1b0*/  IMAD.X R9, R12, 0x1, R0, P1 ;  /* 0x000000010c097824 */ /* 0x010fe200008e0600 */
[----:B------:R-:W-:Y:S01]  /*d1c0*/  PRMT R180, RZ, 0x7610, R180 ;  /* 0x00007610ffb47816 */ /* 0x000fe200000000b4 */
[----:B------:R-:W4:Y:S04]  /*d1d0*/  LDL R12, [R1+0x8c8] ;  /* 0x0008c800010c7983 */ /* 0x000f280000100800 */
[----:B------:R0:W4:Y:S02]  /*d1e0*/  @!P0 LDG.E.U16 R182, desc[UR10][R8.64] ;  /* 0x0000000a08b68981 */ /* 0x000124000c1e1500 */
[----:B0-----:R-:W-:-:S02]  /*d1f0*/  IADD3 R8, P1, R7, R2, RZ ;  /* 0x0000000207087210 */ /* 0x001fc40007f3e0ff */
[----:B------:R-:W4:Y:S03]  /*d200*/  LDL R7, [R1+0x754] ;  /* 0x0007540001077983 */ /* 0x000f260000100800 */
[----:B------:R-:W-:Y:S01]  /*d210*/  IMAD.X R9, R4, 0x1, R0, P1 ;  /* 0x0000000104097824 */ /* 0x000fe200008e0600 */
[----:B------:R-:W-:Y:S01]  /*d220*/  PRMT R179, RZ, 0x7610, R179 ;  /* 0x00007610ffb37816 */ /* 0x000fe200000000b3 */
[----:B------:R-:W4:Y:S04]  /*d230*/  LDL R4, [R1+0x74c] ;  /* 0x00074c0001047983 */ /* 0x000f280000100800 */
[----:B------:R0:W4:Y:S02]  /*d240*/  @!P0 LDG.E.U16 R181, desc[UR10][R8.64] ;  /* 0x0000000a08b58981 */ /* 0x000124000c1e1500 */
[----:B0-----:R-:W-:-:S05]  /*d250*/  IADD3 R8, P1, R212, R2, RZ ;  /* 0x00000002d4087210 */ /* 0x001fca0007f3e0ff */
[----:B------:R-:W-:-:S05]  /*d260*/  IMAD.X R9, R211, 0x1, R0, P1 ;  /* 0x00000001d3097824 */ /* 0x000fca00008e0600 */
[----:B------:R2:W4:Y:S02]  /*d270*/  @!P0 LDG.E.U16 R180, desc[UR10][R8.64] ;  /* 0x0000000a08b48981 */ /* 0x000524000c1e1500 */
[----:B--2---:R-:W-:-:S05]  /*d280*/  IADD3 R8, P1, R5, R2, RZ ;  /* 0x0000000205087210 */ /* 0x004fca0007f3e0ff */
[----:B------:R-:W-:-:S05]  /*d290*/  IMAD.X R9, R209, 0x1, R0, P1 ;  /* 0x00000001d1097824 */ /* 0x000fca00008e0600 */
[----:B------:R0:W2:Y:S01]  /*d2a0*/  @!P0 LDG.E.U16 R179, desc[UR10][R8.64] ;  /* 0x0000000a08b38981 */ /* 0x0000a2000c1e1500 */
[----:B------:R-:W-:Y:S02]  /*d2b0*/  PRMT R178, RZ, 0x7610, R178 ;  /* 0x00007610ffb27816 */ /* 0x000fe400000000b2 */
[----:B0-----:R-:W-:-:S05]  /*d2c0*/  IADD3 R8, P1, R207, R2, RZ ;  /* 0x00000002cf087210 */ /* 0x001fca0007f3e0ff */
[----:B------:R-:W-:Y:S02]  /*d2d0*/  IMAD.X R9, R150, 0x1, R0, P1 ;  /* 0x0000000196097824 */ /* 0x000fe400008e0600 */
[----:B------:R-:W2:Y:S04]  /*d2e0*/  LDL.LU R150, [R1+0x8c4] ;  /* 0x0008c40001967983 */ /* 0x000ea80000300800 */
[----:B------:R3:W2:Y:S01]  /*d2f0*/  @!P0 LDG.E.U16 R178, desc[UR10][R8.64] ;  /* 0x0000000a08b28981 */ /* 0x0006a2000c1e1500 */
[C---:B------:R-:W-:Y:S01]  /*d300*/  IMAD.SHL.U32 R210, R232.reuse, 0x2, RZ ;  /* 0x00000002e8d27824 */ /* 0x040fe200078e00ff */
[----:B------:R-:W-:-:S04]  /*d310*/  LOP3.LUT R6, R232, 0x40, RZ, 0xc0, !PT ;  /* 0x00000040e8067812 */ /* 0x000fc800078ec0ff */
[----:B------:R-:W-:-:S05]  /*d320*/  LOP3.LUT R210, R210, 0x7e, RZ, 0xc0, !PT ;  /* 0x0000007ed2d27812 */ /* 0x000fca00078ec0ff */
[----:B------:R-:W-:Y:S01]  /*d330*/  IMAD R6, R6, 0x40, R210 ;  /* 0x0000004006067824 */ /* 0x000fe200078e02d2 */
[----:B---3--:R-:W-:Y:S02]  /*d340*/  IADD3 R8, P1, R149, R2, RZ ;  /* 0x0000000295087210 */ /* 0x008fe40007f3e0ff */
[----:B------:R-:W3:Y:S04]  /*d350*/  LDL.LU R149, [R1+0x744] ;  /* 0x0007440001957983 */ /* 0x000ee80000300800 */
[----:B------:R-:W3:Y:S01]  /*d360*/  LDL.LU R231, [R1+0x8c0] ;  /* 0x0008c00001e77983 */ /* 0x000ee20000300800 */
[----:B------:R-:W-:-:S03]  /*d370*/  IMAD.X R9, R151, 0x1, R0, P1 ;  /* 0x0000000197097824 */ /* 0x000fc600008e0600 */
[----:B------:R-:W3:Y:S04]  /*d380*/  LDL.LU R230, [R1+0x73c] ;  /* 0x00073c0001e67983 */ /* 0x000ee80000300800 */
[----:B------:R-:W3:Y:S04]  /*d390*/  LDL R217, [R1+0x8b8] ;  /* 0x0008b80001d97983 */ /* 0x000ee80000100800 */
[----:B------:R-:W3:Y:S04]  /*d3a0*/  LDL R210, [R1+0x72c] ;  /* 0x00072c0001d27983 */ /* 0x000ee80000100800 */
[----:B------:R-:W3:Y:S04]  /*d3b0*/  LDL R216, [R1+0x8b4] ;  /* 0x0008b40001d87983 */ /* 0x000ee80000100800 */
[----:B------:R-:W3:Y:S04]  /*d3c0*/  LDL R209, [R1+0x724] ;  /* 0x0007240001d17983 */ /* 0x000ee80000100800 */
[----:B------:R-:W3:Y:S04]  /*d3d0*/  LDL R215, [R1+0x8b0] ;  /* 0x0008b00001d77983 */ /* 0x000ee80000100800 */
[----:B------:R-:W3:Y:S04]  /*d3e0*/  LDL R151, [R1+0x71c] ;  /* 0x00071c0001977983 */ /* 0x000ee80000100800 */
[----:B------:R-:W3:Y:S04]  /*d3f0*/  LDL.LU R229, [R1+0x734] ;  /* 0x0007340001e57983 */ /* 0x000ee80000300800 */
[----:B------:R-:W3:Y:S01]  /*d400*/  LDL.LU R228, [R1+0x8bc] ;  /* 0x0008bc0001e47983 */ /* 0x000ee20000300800 */
[----:B------:R-:W-:-:S05]  /*d410*/  LOP3.LUT R6, R6, 0x50, RZ, 0x3c, !PT ;  /* 0x0000005006067812 */ /* 0x000fca00078e3cff */
[----:B------:R-:W-:Y:S04]  /*d420*/  STS.U16 [R6+UR8+0x8280], R160 ;  /* 0x008280a006007988 */ /* 0x000fe80008000408 */
[----:B------:R-:W-:Y:S04]  /*d430*/  STS.U16 [R6+UR8+0x8680], R161 ;  /* 0x008680a106007988 */ /* 0x000fe80008000408 */
[----:B------:R-:W-:Y:S01]  /*d440*/  STS.U16 [R6+UR8+0x8a80], R162 ;  /* 0x008a80a206007988 */ /* 0x000fe20008000408 */
[----:B------:R-:W-:-:S03]  /*d450*/  PRMT R172, RZ, 0x7610, R172 ;  /* 0x00007610ffac7816 */ /* 0x000fc600000000ac */
[----:B------:R0:W-:Y:S01]  /*d460*/  STS.U16 [R6+UR8+0x8e80], R163 ;  /* 0x008e80a306007988 */ /* 0x0001e20008000408 */
[----:B------:R-:W-:-:S03]  /*d470*/  LOP3.LUT R5, R232, 0x40, RZ, 0xc0, !PT ;  /* 0x00000040e8057812 */ /* 0x000fc600078ec0ff */
[----:B------:R4:W3:Y:S01]  /*d480*/  @!P0 LDG.E.U16 R172, desc[UR10][R8.64] ;  /* 0x0000000a08ac8981 */ /* 0x0008e2000c1e1500 */
[----:B0-----:R-:W-:-:S05]  /*d490*/  IMAD.SHL.U32 R6, R232, 0x2, RZ ;  /* 0x00000002e8067824 */ /* 0x001fca00078e00ff */
[----:B------:R-:W-:Y:S02]  /*d4a0*/  LOP3.LUT R6, R6, 0x7e, RZ, 0xc0, !PT ;  /* 0x0000007e06067812 */ /* 0x000fe400078ec0ff */
[----:B----4-:R-:W-:-:S03]  /*d4b0*/  IADD3 R8, P1, R12, R2, RZ ;  /* 0x000000020c087210 */ /* 0x010fc60007f3e0ff */
[----:B------:R-:W-:Y:S01]  /*d4c0*/  IMAD R5, R5, 0x40, R6 ;  /* 0x0000004005057824 */ /* 0x000fe200078e0206 */
[----:B------:R-:W-:Y:S01]  /*d4d0*/  PRMT R171, RZ, 0x7610, R171 ;  /* 0x00007610ffab7816 */ /* 0x000fe200000000ab */
[----:B------:R-:W-:-:S03]  /*d4e0*/  IMAD.X R9, R7, 0x1, R0, P1 ;  /* 0x0000000107097824 */ /* 0x000fc600008e0600 */
[----:B------:R-:W-:Y:S02]  /*d4f0*/  LOP3.LUT R5, R5, 0x60, RZ, 0x3c, !PT ;  /* 0x0000006005057812 */ /* 0x000fe400078e3cff */
[----:B------:R0:W4:Y:S04]  /*d500*/  @!P0 LDG.E.U16 R171, desc[UR10][R8.64] ;  /* 0x0000000a08ab8981 */ /* 0x000128000c1e1500 */
[----:B------:R-:W-:Y:S04]  /*d510*/  STS.U16 [R5+UR8+0x8300], R164 ;  /* 0x008300a405007988 */ /* 0x000fe80008000408 */
[----:B------:R-:W-:Y:S01]  /*d520*/  STS.U16 [R5+UR8+0x8700], R165 ;  /* 0x008700a505007988 */ /* 0x000fe20008000408 */
[----:B0-----:R-:W-:-:S03]  /*d530*/  IADD3 R8, P1, R4, R2, RZ ;  /* 0x0000000204087210 */ /* 0x001fc60007f3e0ff */
[----:B------:R-:W-:Y:S04]  /*d540*/  STS.U16 [R5+UR8+0x8b00], R166 ;  /* 0x008b00a605007988 */ /* 0x000fe80008000408 */
[----:B------:R0:W-:Y:S01]  /*d550*/  STS.U16 [R5+UR8+0x8f00], R167 ;  /* 0x008f00a705007988 */ /* 0x0001e20008000408 */
[----:B------:R-:W-:Y:S01]  /*d560*/  IMAD.X R9, R241, 0x1, R0, P1 ;  /* 0x00000001f1097824 */ /* 0x000fe200008e0600 */
[----:B0-----:R-:W-:-:S06]  /*d570*/  PRMT R167, RZ, 0x7610, R167 ;  /* 0x00007610ffa77816 */ /* 0x001fcc00000000a7 */
[----:B------:R2:W4:Y:S01]  /*d580*/  @!P0 LDG.E.U16 R167, desc[UR10][R8.64] ;  /* 0x0000000a08a78981 */ /* 0x000522000c1e1500 */
[----:B------:R-:W-:Y:S02]  /*d590*/  PRMT R164, RZ, 0x7610, R164 ;  /* 0x00007610ffa47816 */ /* 0x000fe400000000a4 */
[----:B--2---:R-:W-:Y:S01]  /*d5a0*/  IADD3 R8, P1, R150, R2, RZ ;  /* 0x0000000296087210 */ /* 0x004fe20007f3e0ff */
[C---:B------:R-:W-:Y:S01]  /*d5b0*/  IMAD.SHL.U32 R5, R232.reuse, 0x2, RZ ;  /* 0x00000002e8057824 */ /* 0x040fe200078e00ff */
[----:B------:R-:W-:Y:S01]  /*d5c0*/  PRMT R163, RZ, 0x7610, R163 ;  /* 0x00007610ffa37816 */ /* 0x000fe200000000a3 */
[----:B------:R-:W-:Y:S01]  /*d5d0*/  STL [R1+0xe58], R241 ;  /* 0x000e58f101007387 */ /* 0x000fe20000100800 */
[----:B------:R-:W-:Y:S02]  /*d5e0*/  LOP3.LUT R4, R232, 0x40, RZ, 0xc0, !PT ;  /* 0x00000040e8047812 */ /* 0x000fe400078ec0ff */
[----:B------:R-:W-:Y:S01]  /*d5f0*/  LOP3.LUT R5, R5, 0x7e, RZ, 0xc0, !PT ;  /* 0x0000007e05057812 */ /* 0x000fe200078ec0ff */
[----:B------:R-:W2:Y:S04]  /*d600*/  LDL R214, [R1+0x8ac] ;  /* 0x0008ac0001d67983 */ /* 0x000ea80000100800 */
[----:B------:R-:W4:Y:S01]  /*d610*/  LDL R213, [R1+0x714] ;  /* 0x0007140001d57983 */ /* 0x000f220000100800 */
[----:B------:R-:W-:Y:S01]  /*d620*/  IMAD R4, R4, 0x40, R5 ;  /* 0x0000004004047824 */ /* 0x000fe200078e0205 */
[----:B------:R-:W-:-:S02]  /*d630*/  PRMT R162, RZ, 0x7610, R162 ;  /* 0x00007610ffa27816 */ /* 0x000fc400000000a2 */
[----:B------:R-:W4:Y:S02]  /*d640*/  LDL R212, [R1+0x8a8] ;  /* 0x0008a80001d47983 */ /* 0x000f240000100800 */
[----:B------:R-:W-:Y:S02]  /*d650*/  LOP3.LUT R4, R4, 0x70, RZ, 0x3c, !PT ;  /* 0x0000007004047812 */ /* 0x000fe400078e3cff */
[----:B------:R-:W4:Y:S04]  /*d660*/  LDL R211, [R1+0x70c] ;  /* 0x00070c0001d37983 */ /* 0x000f280000100800 */
[----:B------:R-:W-:Y:S04]  /*d670*/  STS.U16 [R4+UR8+0x8380], R168 ;  /* 0x008380a804007988 */ /* 0x000fe80008000408 */
[----:B------:R-:W4:Y:S01]  /*d680*/  LDL.LU R12, [R1+0x838] ;  /* 0x00083800010c7983 */ /* 0x000f220000300800 */
[----:B------:R-:W-:-:S03]  /*d690*/  PRMT R161, RZ, 0x7610, R161 ;  /* 0x00007610ffa17816 */ /* 0x000fc600000000a1 */
[----:B------:R-:W-:Y:S04]  /*d6a0*/  STS.U16 [R4+UR8+0x8780], R169 ;  /* 0x008780a904007988 */ /* 0x000fe80008000408 */
[----:B------:R-:W4:Y:S04]  /*d6b0*/  LDL.LU R6, [R1+0x93c] ;  /* 0x00093c0001067983 */ /* 0x000f280000300800 */
[----:B------:R-:W-:Y:S04]  /*d6c0*/  STS.U16 [R4+UR8+0x8b80], R170 ;  /* 0x008b80aa04007988 */ /* 0x000fe80008000408 */
[----:B------:R-:W4:Y:S04]  /*d6d0*/  LDL.LU R7, [R1+0x840] ;  /* 0x0008400001077983 */ /* 0x000f280000300800 */
[----:B------:R0:W-:Y:S04]  /*d6e0*/  STS.U16 [R4+UR8+0x8f80], R173 ;  /* 0x008f80ad04007988 */ /* 0x0001e80008000408 */
[----:B------:R-:W4:Y:S04]  /*d6f0*/  LDL.LU R5, [R1+0x940] ;  /* 0x0009400001057983 */ /* 0x000f280000300800 */
[----:B0-----:R-:W4:Y:S04]  /*d700*/  LDL.LU R4, [R1+0x848] ;  /* 0x0008480001047983 */ /* 0x001f280000300800 */
[----:B------:R-:W4:Y:S01]  /*d710*/  LDL.LU R207, [R1+0x944] ;  /* 0x0009440001cf7983 */ /* 0x000f220000300800 */
[----:B------:R-:W-:-:S02]  /*d720*/  PRMT R160, RZ, 0x7610, R160 ;  /* 0x00007610ffa07816 */ /* 0x000fc400000000a0 */
[----:B------:R-:W-:Y:S01]  /*d730*/  PRMT R159, RZ, 0x7610, R159 ;  /* 0x00007610ff9f7816 */ /* 0x000fe2000000009f */
[----:B------:R-:W4:Y:S01]  /*d740*/  LDL R221, [R1+0x6d4] ;  /* 0x0006d40001dd7983 */ /* 0x000f220000100800 */
[----:B------:R-:W-:Y:S02]  /*d750*/  PRMT R158, RZ, 0x7610, R158 ;  /* 0x00007610ff9e7816 */ /* 0x000fe4000000009e */
[----:B------:R-:W-:Y:S01]  /*d760*/  PRMT R157, RZ, 0x7610, R157 ;  /* 0x00007610ff9d7816 */ /* 0x000fe2000000009d */
[----:B------:R-:W4:Y:S01]  /*d770*/  LDL R220, [R1+0x888] ;  /* 0x0008880001dc7983 */ /* 0x000f220000100800 */
[----:B------:R-:W-:Y:S02]  /*d780*/  PRMT R156, RZ, 0x7610, R156 ;  /* 0x00007610ff9c7816 */ /* 0x000fe4000000009c */
[----:B------:R-:W-:Y:S01]  /*d790*/  PRMT R155, RZ, 0x7610, R155 ;  /* 0x00007610ff9b7816 */ /* 0x000fe2000000009b */
[----:B------:R-:W4:Y:S01]  /*d7a0*/  LDL R219, [R1+0x6cc] ;  /* 0x0006cc0001db7983 */ /* 0x000f220000100800 */
[----:B---3--:R-:W-:Y:S01]  /*d7b0*/  IMAD.X R9, R149, 0x1, R0, P1 ;  /* 0x0000000195097824 */ /* 0x008fe200008e0600 */
[----:B------:R-:W-:-:S02]  /*d7c0*/  PRMT R154, RZ, 0x7610, R154 ;  /* 0x00007610ff9a7816 */ /* 0x000fc4000000009a */
[----:B------:R-:W-:Y:S02]  /*d7d0*/  PRMT R153, RZ, 0x7610, R153 ;  /* 0x00007610ff997816 */ /* 0x000fe40000000099 */
[----:B------:R-:W-:Y:S01]  /*d7e0*/  PRMT R152, RZ, 0x7610, R152 ;  /* 0x00007610ff987816 */ /* 0x000fe20000000098 */
[----:B------:R0:W3:Y:S01]  /*d7f0*/  @!P0 LDG.E.U16 R164, desc[UR10][R8.64] ;  /* 0x0000000a08a48981 */ /* 0x0000e2000c1e1500 */
[----:B------:R-:W-:Y:S02]  /*d800*/  PRMT R23, RZ, 0x7610, R23 ;  /* 0x00007610ff177816 */ /* 0x000fe40000000017 */
[----:B------:R-:W-:Y:S02]  /*d810*/  PRMT R22, RZ, 0x7610, R22 ;  /* 0x00007610ff167816 */ /* 0x000fe40000000016 */
[----:B------:R-:W-:Y:S02]  /*d820*/  PRMT R21, RZ, 0x7610, R21 ;  /* 0x00007610ff157816 */ /* 0x000fe40000000015 */
[----:B------:R-:W-:Y:S01]  /*d830*/  PRMT R20, RZ, 0x7610, R20 ;  /* 0x00007610ff147816 */ /* 0x000fe20000000014 */
[----:B------:R1:W-:Y:S01]  /*d840*/  STS.U16 [R3+UR8+0x1a00], R19 ;  /* 0x001a001303007988 */ /* 0x0003e20008000408 */
[----:B0-----:R-:W-:-:S03]  /*d850*/  IADD3 R8, P1, R231, R2, RZ ;  /* 0x00000002e7087210 */ /* 0x001fc60007f3e0ff */
[----:B------:R0:W-:Y:S02]  /*d860*/  STS.U16 [R3+UR8+0x1c00], R18 ;  /* 0x001c001203007988 */ /* 0x0001e40008000408 */
[----:B------:R-:W-:Y:S02]  /*d870*/  IMAD.X R9, R230, 0x1, R0, P1 ;  /* 0x00000001e6097824 */ /* 0x000fe400008e0600 */
[----:B------:R0:W-:Y:S04]  /*d880*/  STS.U16 [R3+UR8+0x1e00], R17 ;  /* 0x001e001103007988 */ /* 0x0001e80008000408 */
[----:B------:R1:W3:Y:S04]  /*d890*/  @!P0 LDG.E.U16 R163, desc[UR10][R8.64] ;  /* 0x0000000a08a38981 */ /* 0x0002e8000c1e1500 */
[----:B------:R-:W3:Y:S01]  /*d8a0*/  LDL R241, [R1+0x938] ;  /* 0x0009380001f17983 */ /* 0x000ee20000100800 */
[----:B-1----:R-:W-:-:S05]  /*d8b0*/  IADD3 R8, P1, R228, R2, RZ ;  /* 0x00000002e4087210 */ /* 0x002fca0007f3e0ff */
[----:B------:R-:W-:-:S05]  /*d8c0*/  IMAD.X R9, R229, 0x1, R0, P1 ;  /* 0x00000001e5097824 */ /* 0x000fca00008e0600 */
[----:B------:R1:W3:Y:S02]  /*d8d0*/  @!P0 LDG.E.U16 R162, desc[UR10][R8.64] ;  /* 0x0000000a08a28981 */ /* 0x0002e4000c1e1500 */
[-C--:B-1----:R-:W-:Y:S02]  /*d8e0*/  IADD3 R8, P1, R217, R2.reuse, RZ ;  /* 0x00000002d9087210 */ /* 0x082fe40007f3e0ff */
[----:B------:R-:W3:Y:S03]  /*d8f0*/  LDL R217, [R1+0x8a4] ;  /* 0x0008a40001d97983 */ /* 0x000ee60000100800 */
[----:B------:R-:W-:Y:S02]  /*d900*/  IMAD.X R9, R210, 0x1, R0, P1 ;  /* 0x00000001d2097824 */ /* 0x000fe400008e0600 */
[----:B------:R-:W3:Y:S04]  /*d910*/  LDL R210, [R1+0x704] ;  /* 0x0007040001d27983 */ /* 0x000ee80000100800 */
[----:B------:R1:W3:Y:S02]  /*d920*/  @!P0 LDG.E.U16 R161, desc[UR10][R8.64] ;  /* 0x0000000a08a18981 */ /* 0x0002e4000c1e1500 */
[----:B-1----:R-:W-:-:S02]  /*d930*/  IADD3 R8, P1, R216, R2, RZ ;  /* 0x00000002d8087210 */ /* 0x002fc40007f3e0ff */
        /* <DEDUP_REMOVED lines=9> */
[----:B--2---:R-:W-:-:S02]  /*d9d0*/  IADD3 R8, P1, R214, R2, RZ ;  /* 0x00000002d6087210 */ /* 0x004fc40007f3e0ff */
[----:B------:R-:W2:Y:S03]  /*d9e0*/  LDL R214, [R1+0x898] ;  /* 0x0008980001d67983 */ /* 0x000ea60000100800 */
[----:B----4-:R-:W-:Y:S02]  /*d9f0*/  IMAD.X R9, R213, 0x1, R0, P1 ;  /* 0x00000001d5097824 */ /* 0x010fe400008e0600 */
[----:B------:R-:W4:Y:S04]  /*da00*/  LDL R213, [R1+0x6ec] ;  /* 0x0006ec0001d57983 */ /* 0x000f280000100800 */
[----:B------:R1:W4:Y:S02]  /*da10*/  @!P0 LDG.E.U16 R158, desc[UR10][R8.64] ;  /* 0x0000000a089e8981 */ /* 0x000324000c1e1500 */
[----:B-1----:R-:W-:-:S02]  /*da20*/  IADD3 R8, P1, R212, R2, RZ ;  /* 0x00000002d4087210 */ /* 0x002fc40007f3e0ff */
[----:B------:R-:W4:Y:S03]  /*da30*/  LDL R212, [R1+0x894] ;  /* 0x0008940001d47983 */ /* 0x000f260000100800 */
[----:B------:R-:W-:Y:S02]  /*da40*/  IMAD.X R9, R211, 0x1, R0, P1 ;  /* 0x00000001d3097824 */ /* 0x000fe400008e0600 */
[----:B------:R-:W4:Y:S04]  /*da50*/  LDL R211, [R1+0x6e4] ;  /* 0x0006e40001d37983 */ /* 0x000f280000100800 */
[----:B------:R3:W4:Y:S02]  /*da60*/  @!P0 LDG.E.U16 R157, desc[UR10][R8.64] ;  /* 0x0000000a089d8981 */ /* 0x000724000c1e1500 */
[----:B---3--:R-:W-:-:S02]  /*da70*/  IADD3 R8, P1, R217, R2, RZ ;  /* 0x00000002d9087210 */ /* 0x008fc40007f3e0ff */
        /* <DEDUP_REMOVED lines=31> */
[----:B------:R-:W-:-:S05]  /*dc70*/  IMAD.X R9, R221, 0x1, R0, P1 ;  /* 0x00000001dd097824 */ /* 0x000fca00008e0600 */
[----:B------:R1:W3:Y:S02]  /*dc80*/  @!P0 LDG.E.U16 R22, desc[UR10][R8.64] ;  /* 0x0000000a08168981 */ /* 0x0002e4000c1e1500 */
[----:B-1----:R-:W-:-:S05]  /*dc90*/  IADD3 R8, P1, R220, R2, RZ ;  /* 0x00000002dc087210 */ /* 0x002fca0007f3e0ff */
[----:B------:R-:W-:-:S05]  /*dca0*/  IMAD.X R9, R219, 0x1, R0, P1 ;  /* 0x00000001db097824 */ /* 0x000fca00008e0600 */
[----:B------:R1:W3:Y:S02]  /*dcb0*/  @!P0 LDG.E.U16 R21, desc[UR10][R8.64] ;  /* 0x0000000a08158981 */ /* 0x0002e4000c1e1500 */
[----:B-1----:R-:W-:-:S05]  /*dcc0*/  IADD3 R8, P1, R217, R2, RZ ;  /* 0x00000002d9087210 */ /* 0x002fca0007f3e0ff */
[----:B------:R-:W-:-:S05]  /*dcd0*/  IMAD.X R9, R216, 0x1, R0, P1 ;  /* 0x00000001d8097824 */ /* 0x000fca00008e0600 */
[----:B------:R1:W3:Y:S01]  /*dce0*/  @!P0 LDG.E.U16 R20, desc[UR10][R8.64] ;  /* 0x0000000a08148981 */ /* 0x0002e2000c1e1500 */
[----:B------:R-:W-:Y:S02]  /*dcf0*/  PRMT R19, RZ, 0x7610, R19 ;  /* 0x00007610ff137816 */ /* 0x000fe40000000013 */
[----:B-1----:R-:W-:-:S05]  /*dd00*/  IADD3 R8, P1, R215, R2, RZ ;  /* 0x00000002d7087210 */ /* 0x002fca0007f3e0ff */
[----:B--2---:R-:W-:-:S05]  /*dd10*/  IMAD.X R9, R214, 0x1, R0, P1 ;  /* 0x00000001d6097824 */ /* 0x004fca00008e0600 */
[----:B------:R4:W2:Y:S01]  /*dd20*/  @!P0 LDG.E.U16 R19, desc[UR10][R8.64] ;  /* 0x0000000a08138981 */ /* 0x0008a2000c1e1500 */
[----:B0-----:R-:W-:Y:S02]  /*dd30*/  PRMT R18, RZ, 0x7610, R18 ;  /* 0x00007610ff127816 */ /* 0x001fe40000000012 */
[----:B----4-:R-:W-:-:S05]  /*dd40*/  IADD3 R8, P1, R213, R2, RZ ;  /* 0x00000002d5087210 */ /* 0x010fca0007f3e0ff */
[----:B------:R-:W-:-:S05]  /*dd50*/  IMAD.X R9, R212, 0x1, R0, P1 ;  /* 0x00000001d4097824 */ /* 0x000fca00008e0600 */
[----:B------:R0:W4:Y:S01]  /*dd60*/  @!P0 LDG.E.U16 R18, desc[UR10][R8.64] ;  /* 0x0000000a08128981 */ /* 0x000122000c1e1500 */
[----:B------:R-:W-:Y:S02]  /*dd70*/  PRMT R17, RZ, 0x7610, R17 ;  /* 0x00007610ff117816 */ /* 0x000fe40000000011 */
[----:B0-----:R-:W-:-:S05]  /*dd80*/  IADD3 R8, P1, R211, R2, RZ ;  /* 0x00000002d3087210 */ /* 0x001fca0007f3e0ff */
[----:B---3--:R-:W-:-:S05]  /*dd90*/  IMAD.X R9, R210, 0x1, R0, P1 ;  /* 0x00000001d2097824 */ /* 0x008fca00008e0600 */
[----:B------:R0:W3:Y:S02]  /*dda0*/  @!P0 LDG.E.U16 R17, desc[UR10][R8.64] ;  /* 0x0000000a08118981 */ /* 0x0000e4000c1e1500 */
[----:B0-----:R-:W-:-:S05]  /*ddb0*/  IADD3 R8, P1, R209, R2, RZ ;  /* 0x00000002d1087210 */ /* 0x001fca0007f3e0ff */
[----:B------:R-:W-:Y:S02]  /*ddc0*/  IMAD.X R9, R151, 0x1, R0, P1 ;  /* 0x0000000197097824 */ /* 0x000fe400008e0600 */
[----:B------:R-:W2:Y:S04]  /*ddd0*/  LDL R151, [R1+0x818] ;  /* 0x0008180001977983 */ /* 0x000ea80000100800 */
[----:B------:R-:W4:Y:S04]  /*dde0*/  LDL.LU R232, [R1+0x860] ;  /* 0x0008600001e87983 */ /* 0x000f280000300800 */
[----:B------:R-:W3:Y:S04]  /*ddf0*/  LDL.LU R227, [R1+0x69c] ;  /* 0x00069c0001e37983 */ /* 0x000ee80000300800 */
[----:B------:R-:W2:Y:S04]  /*de00*/  LDL.LU R226, [R1+0x654] ;  /* 0x0006540001e27983 */ /* 0x000ea80000300800 */
[----:B------:R-:W2:Y:S04]  /*de10*/  LDL.LU R225, [R1+0x850] ;  /* 0x0008500001e17983 */ /* 0x000ea80000300800 */
[----:B------:R-:W2:Y:S04]  /*de20*/  LDL.LU R224, [R1+0x858] ;  /* 0x0008580001e07983 */ /* 0x000ea80000300800 */
[----:B------:R-:W2:Y:S04]  /*de30*/  LDL.LU R223, [R1+0x664] ;  /* 0x0006640001df7983 */ /* 0x000ea80000300800 */
[----:B------:R-:W4:Y:S04]  /*de40*/  LDL.LU R222, [R1+0x694] ;  /* 0x0006940001de7983 */ /* 0x000f280000300800 */
[----:B------:R-:W2:Y:S04]  /*de50*/  LDL.LU R221, [R1+0x870] ;  /* 0x0008700001dd7983 */ /* 0x000ea80000300800 */
[----:B------:R-:W4:Y:S04]  /*de60*/  LDL.LU R220, [R1+0x85c] ;  /* 0x00085c0001dc7983 */ /* 0x000f280000300800 */
        /* <DEDUP_REMOVED lines=10> */
[----:B------:R0:W-:Y:S02]  /*df10*/  STS.U16 [R3+UR8+0x2000], R16 ;  /* 0x0020001003007988 */ /* 0x0001e40008000408 */
[----:B0-----:R-:W-:-:S02]  /*df20*/  PRMT R16, RZ, 0x7610, R16 ;  /* 0x00007610ff107816 */ /* 0x001fc40000000010 */
[----:B------:R0:W-:Y:S04]  /*df30*/  STS.U16 [R3+UR8+0x2200], R15 ;  /* 0x0022000f03007988 */ /* 0x0001e80008000408 */
[----:B------:R3:W4:Y:S01]  /*df40*/  @!P0 LDG.E.U16 R16, desc[UR10][R8.64] ;  /* 0x0000000a08108981 */ /* 0x000722000c1e1500 */
[----:B0-----:R-:W-:-:S03]  /*df50*/  PRMT R15, RZ, 0x7610, R15 ;  /* 0x00007610ff0f7816 */ /* 0x001fc6000000000f */
[----:B------:R0:W-:Y:S02]  /*df60*/  STS.U16 [R3+UR8+0x2400], R14 ;  /* 0x0024000e03007988 */ /* 0x0001e40008000408 */
[----:B0-----:R-:W-:Y:S02]  /*df70*/  PRMT R14, RZ, 0x7610, R14 ;  /* 0x00007610ff0e7816 */ /* 0x001fe4000000000e */
[----:B------:R0:W-:Y:S02]  /*df80*/  STS.U16 [R3+UR8+0x2600], R11 ;  /* 0x0026000b03007988 */ /* 0x0001e40008000408 */
[----:B0-----:R-:W-:Y:S02]  /*df90*/  PRMT R11, RZ, 0x7610, R11 ;  /* 0x00007610ff0b7816 */ /* 0x001fe4000000000b */
[----:B------:R0:W-:Y:S02]  /*dfa0*/  STS.U16 [R3+UR8+0x2800], R10 ;  /* 0x0028000a03007988 */ /* 0x0001e40008000408 */
[----:B0-----:R-:W-:-:S02]  /*dfb0*/  PRMT R10, RZ, 0x7610, R10 ;  /* 0x00007610ff0a7816 */ /* 0x001fc4000000000a */
[----:B------:R-:W-:Y:S02]  /*dfc0*/  PRMT R165, RZ, 0x7610, R165 ;  /* 0x00007610ffa57816 */ /* 0x000fe400000000a5 */
[----:B------:R-:W-:Y:S02]  /*dfd0*/  PRMT R166, RZ, 0x7610, R166 ;  /* 0x00007610ffa67816 */ /* 0x000fe400000000a6 */
[----:B------:R-:W-:Y:S01]  /*dfe0*/  PRMT R168, RZ, 0x7610, R168 ;  /* 0x00007610ffa87816 */ /* 0x000fe200000000a8 */
[----:B------:R0:W-:Y:S02]  /*dff0*/  STS.U16 [R3+UR8+0x200], R175 ;  /* 0x000200af03007988 */ /* 0x0001e40008000408 */
[----:B0-----:R-:W-:Y:S02]  /*e000*/  PRMT R175, RZ, 0x7610, R175 ;  /* 0x00007610ffaf7816 */ /* 0x001fe400000000af */
[----:B------:R0:W-:Y:S02]  /*e010*/  STS.U16 [R3+UR8+0x400], R176 ;  /* 0x000400b003007988 */ /* 0x0001e40008000408 */
[----:B0-----:R-:W-:-:S02]  /*e020*/  PRMT R176, RZ, 0x7610, R176 ;  /* 0x00007610ffb07816 */ /* 0x001fc400000000b0 */
[----:B------:R0:W-:Y:S02]  /*e030*/  STS.U16 [R3+UR8+0x600], R177 ;  /* 0x000600b103007988 */ /* 0x0001e40008000408 */
[----:B0-----:R-:W-:Y:S02]  /*e040*/  PRMT R177, RZ, 0x7610, R177 ;  /* 0x00007610ffb17816 */ /* 0x001fe400000000b1 */
[----:B------:R0:W-:Y:S01]  /*e050*/  STL [R1+0xba8], R207 ;  /* 0x000ba8cf01007387 */ /* 0x0001e20000100800 */
[----:B------:R-:W-:Y:S02]  /*e060*/  PRMT R205, RZ, 0x7610, R205 ;  /* 0x00007610ffcd7816 */ /* 0x000fe400000000cd */
[----:B------:R-:W-:Y:S02]  /*e070*/  PRMT R204, RZ, 0x7610, R204 ;  /* 0x00007610ffcc7816 */ /* 0x000fe400000000cc */
[----:B---3--:R-:W-:-:S05]  /*e080*/  IADD3 R8, P1, R227, R2, RZ ;  /* 0x00000002e3087210 */ /* 0x008fca0007f3e0ff */
[----:B------:R-:W-:-:S05]  /*e090*/  IMAD.X R9, R218, 0x1, R0, P1 ;  /* 0x00000001da097824 */ /* 0x000fca00008e0600 */
[----:B------:R2:W3:Y:S02]  /*e0a0*/  @!P0 LDG.E.U16 R15, desc[UR10][R8.64] ;  /* 0x0000000a080f8981 */ /* 0x0004e4000c1e1500 */
[----:B--2---:R-:W-:-:S05]  /*e0b0*/  IADD3 R8, P1, R221, R2, RZ ;  /* 0x00000002dd087210 */ /* 0x004fca0007f3e0ff */
[----:B----4-:R-:W-:-:S05]  /*e0c0*/  IMAD.X R9, R222, 0x1, R0, P1 ;  /* 0x00000001de097824 */ /* 0x010fca00008e0600 */
[----:B------:R1:W2:Y:S02]  /*e0d0*/  @!P0 LDG.E.U16 R14, desc[UR10][R8.64] ;  /* 0x0000000a080e8981 */ /* 0x0002a4000c1e1500 */
[----:B-1----:R-:W-:-:S05]  /*e0e0*/  IADD3 R8, P1, R211, R2, RZ ;  /* 0x00000002d3087210 */ /* 0x002fca0007f3e0ff */
[----:B------:R-:W-:-:S05]  /*e0f0*/  IMAD.X R9, R210, 0x1, R0, P1 ;  /* 0x00000001d2097824 */ /* 0x000fca00008e0600 */
[----:B------:R1:W4:Y:S02]  /*e100*/  @!P0 LDG.E.U16 R11, desc[UR10][R8.64] ;  /* 0x0000000a080b8981 */ /* 0x000324000c1e1500 */
        /* <DEDUP_REMOVED lines=20> */
[----:B------:R1:W3:Y:S02]  /*e250*/  @!P0 LDG.E.U16 R177, desc[UR10][R8.64] ;  /* 0x0000000a08b18981 */ /* 0x0002e4000c1e1500 */
[-C--:B-1----:R-:W-:Y:S02]  /*e260*/  IADD3 R8, P1, R207, R2.reuse, RZ ;  /* 0x00000002cf087210 */ /* 0x082fe40007f3e0ff */
[----:B0-----:R-:W2:Y:S03]  /*e270*/  LDL.LU R207, [R1+0x830] ;  /* 0x0008300001cf7983 */ /* 0x001ea60000300800 */
[----:B------:R-:W-:Y:S01]  /*e280*/  IMAD.X R9, R4, 0x1, R0, P1 ;  /* 0x0000000104097824 */ /* 0x000fe200008e0600 */
[----:B------:R0:W-:Y:S04]  /*e290*/  STL [R1+0xbac], R4 ;  /* 0x000bac0401007387 */ /* 0x0001e80000100800 */
[----:B------:R1:W4:Y:S04]  /*e2a0*/  @!P0 LDG.E.U16 R205, desc[UR10][R8.64] ;  /* 0x0000000a08cd8981 */ /* 0x000328000c1e1500 */
[----:B0-----:R-:W3:Y:S01]  /*e2b0*/  LDL.LU R4, [R1+0x934] ;  /* 0x0009340001047983 */ /* 0x001ee20000300800 */
[----:B-1----:R-:W-:-:S03]  /*e2c0*/  IADD3 R8, P1, R5, R2, RZ ;  /* 0x0000000205087210 */ /* 0x002fc60007f3e0ff */
[----:B------:R0:W-:Y:S02]  /*e2d0*/  STL [R1+0xbb0], R5 ;  /* 0x000bb00501007387 */ /* 0x0001e40000100800 */
[----:B------:R-:W-:-:S05]  /*e2e0*/  IMAD.X R9, R7, 0x1, R0, P1 ;  /* 0x0000000107097824 */ /* 0x000fca00008e0600 */
[----:B------:R1:W4:Y:S04]  /*e2f0*/  @!P0 LDG.E.U16 R204, desc[UR10][R8.64] ;  /* 0x0000000a08cc8981 */ /* 0x000328000c1e1500 */
[----:B0-----:R-:W4:Y:S04]  /*e300*/  LDL.LU R5, [R1+0x828] ;  /* 0x0008280001057983 */ /* 0x001f280000300800 */
[----:B------:R0:W-:Y:S01]  /*e310*/  STL [R1+0xbb4], R7 ;  /* 0x000bb40701007387 */ /* 0x0001e20000100800 */
[----:B-1----:R-:W-:-:S03]  /*e320*/  IADD3 R8, P1, R6, R2, RZ ;  /* 0x0000000206087210 */ /* 0x002fc60007f3e0ff */
[----:B0-----:R-:W4:Y:S04]  /*e330*/  LDL.LU R7, [R1+0x930] ;  /* 0x0009300001077983 */ /* 0x001f280000300800 */
[----:B------:R0:W-:Y:S01]  /*e340*/  STL [R1+0xbb8], R6 ;  /* 0x000bb80601007387 */ /* 0x0001e20000100800 */
[----:B------:R-:W-:-:S03]  /*e350*/  IMAD.X R9, R12, 0x1, R0, P1 ;  /* 0x000000010c097824 */ /* 0x000fc600008e0600 */
[----:B0-----:R-:W4:Y:S04]  /*e360*/  LDL.LU R6, [R1+0x820] ;  /* 0x0008200001067983 */ /* 0x001f280000300800 */
[----:B------:R0:W-:Y:S04]  /*e370*/  STL [R1+0xbbc], R12 ;  /* 0x000bbc0c01007387 */ /* 0x0001e80000100800 */
[----:B0-----:R-:W4:Y:S01]  /*e380*/  LDL.LU R12, [R1+0x92c] ;  /* 0x00092c00010c7983 */ /* 0x001f220000300800 */
[----:B------:R-:W-:-:S06]  /*e390*/  PRMT R203, RZ, 0x7610, R203 ;  /* 0x00007610ffcb7816 */ /* 0x000fcc00000000cb */
[----:B------:R0:W4:Y:S01]  /*e3a0*/  @!P0 LDG.E.U16 R203, desc[UR10][R8.64] ;  /* 0x0000000a08cb8981 */ /* 0x000122000c1e1500 */
[----:B------:R-:W-:Y:S02]  /*e3b0*/  PRMT R202, RZ, 0x7610, R202 ;  /* 0x00007610ffca7816 */ /* 0x000fe400000000ca */
[-C--:B0-----:R-:W-:Y:S02]  /*e3c0*/  IADD3 R8, P1, R241, R2.reuse, RZ ;  /* 0x00000002f1087210 */ /* 0x081fe40007f3e0ff */
[----:B------:R-:W-:Y:S02]  /*e3d0*/  PRMT R201, RZ, 0x7610, R201 ;  /* 0x00007610ffc97816 */ /* 0x000fe400000000c9 */
[----:B------:R-:W-:Y:S01]  /*e3e0*/  PRMT R200, RZ, 0x7610, R200 ;  /* 0x00007610ffc87816 */ /* 0x000fe200000000c8 */
[----:B--2---:R-:W-:Y:S01]  /*e3f0*/  IMAD.X R9, R207, 0x1, R0, P1 ;  /* 0x00000001cf097824 */ /* 0x004fe200008e0600 */
[----:B------:R0:W-:Y:S04]  /*e400*/  STL [R1+0xbc0], R207 ;  /* 0x000bc0cf01007387 */ /* 0x0001e80000100800 */
[----:B------:R3:W2:Y:S04]  /*e410*/  @!P0 LDG.E.U16 R202, desc[UR10][R8.64] ;  /* 0x0000000a08ca8981 */ /* 0x0006a8000c1e1500 */
[----:B0-----:R-:W2:Y:S01]  /*e420*/  LDL.LU R207, [R1+0x928] ;  /* 0x0009280001cf7983 */ /* 0x001ea20000300800 */
[----:B---3--:R-:W-:-:S03]  /*e430*/  IADD3 R8, P1, R4, R2, RZ ;  /* 0x0000000204087210 */ /* 0x008fc60007f3e0ff */
[----:B------:R0:W-:Y:S04]  /*e440*/  STL [R1+0xbc4], R4 ;  /* 0x000bc40401007387 */ /* 0x0001e80000100800 */
[----:B0-----:R-:W3:Y:S01]  /*e450*/  LDL.LU R4, [R1+0x810] ;  /* 0x0008100001047983 */ /* 0x001ee20000300800 */
[----:B----4-:R-:W-:-:S03]  /*e460*/  IMAD.X R9, R5, 0x1, R0, P1 ;  /* 0x0000000105097824 */ /* 0x010fc600008e0600 */
[----:B------:R0:W-:Y:S04]  /*e470*/  STL [R1+0xbc8], R5 ;  /* 0x000bc80501007387 */ /* 0x0001e80000100800 */
[----:B------:R1:W4:Y:S04]  /*e480*/  @!P0 LDG.E.U16 R201, desc[UR10][R8.64] ;  /* 0x0000000a08c98981 */ /* 0x000328000c1e1500 */
[----:B0-----:R-:W4:Y:S01]  /*e490*/  LDL.LU R5, [R1+0x924] ;  /* 0x0009240001057983 */ /* 0x001f220000300800 */
[----:B-1----:R-:W-:-:S03]  /*e4a0*/  IADD3 R8, P1, R7, R2, RZ ;  /* 0x0000000207087210 */ /* 0x002fc60007f3e0ff */
[----:B------:R0:W-:Y:S04]  /*e4b0*/  STL [R1+0xbcc], R7 ;  /* 0x000bcc0701007387 */ /* 0x0001e80000100800 */
[----:B0-----:R-:W4:Y:S01]  /*e4c0*/  LDL.LU R7, [R1+0x808] ;  /* 0x0008080001077983 */ /* 0x001f220000300800 */
[----:B------:R-:W-:-:S03]  /*e4d0*/  IMAD.X R9, R6, 0x1, R0, P1 ;  /* 0x0000000106097824 */ /* 0x000fc600008e0600 */
[----:B------:R0:W-:Y:S04]  /*e4e0*/  STL [R1+0xbd0], R6 ;  /* 0x000bd00601007387 */ /* 0x0001e80000100800 */
[----:B------:R1:W4:Y:S04]  /*e4f0*/  @!P0 LDG.E.U16 R200, desc[UR10][R8.64] ;  /* 0x0000000a08c88981 */ /* 0x000328000c1e1500 */
[----:B0-----:R-:W4:Y:S01]  /*e500*/  LDL.LU R6, [R1+0x920] ;  /* 0x0009200001067983 */ /* 0x001f220000300800 */
[----:B-1----:R-:W-:-:S03]  /*e510*/  IADD3 R8, P1, R12, R2, RZ ;  /* 0x000000020c087210 */ /* 0x002fc60007f3e0ff */
[----:B------:R0:W-:Y:S04]  /*e520*/  STL [R1+0xbd4], R12 ;  /* 0x000bd40c01007387 */ /* 0x0001e80000100800 */
[----:B0-----:R-:W4:Y:S01]  /*e530*/  LDL.LU R12, [R1+0x800] ;  /* 0x00080000010c7983 */ /* 0x001f220000300800 */
[----:B------:R-:W-:Y:S01]  /*e540*/  PRMT R199, RZ, 0x7610, R199 ;  /* 0x00007610ffc77816 */ /* 0x000fe200000000c7 */
[----:B------:R-:W-:Y:S02]  /*e550*/  IMAD.X R9, R151, 0x1, R0, P1 ;  /* 0x0000000197097824 */ /* 0x000fe400008e0600 */
[----:B------:R-:W4:Y:S04]  /*e560*/  LDL R241, [R1+0x91c] ;  /* 0x00091c0001f17983 */ /* 0x000f280000100800 */
[----:B------:R-:W4:Y:S04]  /*e570*/  LDL R151, [R1+0x7e0] ;  /* 0x0007e00001977983 */ /* 0x000f280000100800 */
[----:B------:R2:W4:Y:S01]  /*e580*/  @!P0 LDG.E.U16 R199, desc[UR10][R8.64] ;  /* 0x0000000a08c78981 */ /* 0x000522000c1e1500 */
[----:B------:R-:W-:-:S02]  /*e590*/  PRMT R198, RZ, 0x7610, R198 ;  /* 0x00007610ffc67816 */ /* 0x000fc400000000c6 */
[----:B------:R-:W-:Y:S02]  /*e5a0*/  PRMT R197, RZ, 0x7610, R197 ;  /* 0x00007610ffc57816 */ /* 0x000fe400000000c5 */
[----:B--2---:R-:W-:Y:S01]  /*e5b0*/  IADD3 R8, P1, R207, R2, RZ ;  /* 0x00000002cf087210 */ /* 0x004fe20007f3e0ff */
[----:B------:R0:W-:Y:S04]  /*e5c0*/  STL [R1+0xbd8], R207 ;  /* 0x000bd8cf01007387 */ /* 0x0001e80000100800 */
[----:B0-----:R-:W2:Y:S01]  /*e5d0*/  LDL.LU R207, [R1+0x7f8] ;  /* 0x0007f80001cf7983 */ /* 0x001ea20000300800 */
[----:B---3--:R-:W-:-:S03]  /*e5e0*/  IMAD.X R9, R4, 0x1, R0, P1 ;  /* 0x0000000104097824 */ /* 0x008fc600008e0600 */
[----:B------:R0:W-:Y:S04]  /*e5f0*/  STL [R1+0xbdc], R4 ;  /* 0x000bdc0401007387 */ /* 0x0001e80000100800 */
[----:B------:R4:W3:Y:S04]  /*e600*/  @!P0 LDG.E.U16 R198, desc[UR10][R8.64] ;  /* 0x0000000a08c68981 */ /* 0x0008e8000c1e1500 */
[----:B0-----:R-:W3:Y:S01]  /*e610*/  LDL.LU R4, [R1+0x918] ;  /* 0x0009180001047983 */ /* 0x001ee20000300800 */
[----:B----4-:R-:W-:-:S03]  /*e620*/  IADD3 R8, P1, R5, R2, RZ ;  /* 0x0000000205087210 */ /* 0x010fc60007f3e0ff */
        /* <DEDUP_REMOVED lines=11> */
[----:B0-----:R-:W4:Y:S01]  /*e6e0*/  LDL.LU R12, [R1+0x910] ;  /* 0x00091000010c7983 */ /* 0x001f220000300800 */
[----:B------:R-:W-:-:S06]  /*e6f0*/  PRMT R196, RZ, 0x7610, R196 ;  /* 0x00007610ffc47816 */ /* 0x000fcc00000000c4 */
[----:B------:R0:W4:Y:S04]  /*e700*/  @!P0 LDG.E.U16 R196, desc[UR10][R8.64] ;  /* 0x0000000a08c48981 */ /* 0x000128000c1e1500 */
[----:B------:R1:W-:Y:S01]  /*e710*/  STS.U16 [R3+UR8+0x800], R195 ;  /* 0x000800c303007988 */ /* 0x0003e20008000408 */
[----:B0-----:R-:W-:Y:S02]  /*e720*/  IADD3 R8, P1, R241, R2, RZ ;  /* 0x00000002f1087210 */ /* 0x001fe40007f3e0ff */
[----:B-1----:R-:W-:Y:S01]  /*e730*/  PRMT R195, RZ, 0x7610, R195 ;  /* 0x00007610ffc37816 */ /* 0x002fe200000000c3 */
[----:B------:R0:W-:Y:S02]  /*e740*/  STS.U16 [R3+UR8+0xa00], R194 ;  /* 0x000a00c203007988 */ /* 0x0001e40008000408 */
[----:B0-----:R-:W-:-:S02]  /*e750*/  PRMT R194, RZ, 0x7610, R194 ;  /* 0x00007610ffc27816 */ /* 0x001fc400000000c2 */
[----:B------:R0:W-:Y:S02]  /*e760*/  STS.U16 [R3+UR8+0xc00], R193 ;  /* 0x000c00c103007988 */ /* 0x0001e40008000408 */
[----:B0-----:R-:W-:Y:S01]  /*e770*/  PRMT R193, RZ, 0x7610, R193 ;  /* 0x00007610ffc17816 */ /* 0x001fe200000000c1 */
        /* <DEDUP_REMOVED lines=22> */
[----:B------:R0:W-:Y:S04]  /*e8e0*/  STS.U16 [R3+UR8+0xe00], R192 ;  /* 0x000e00c003007988 */ /* 0x0001e80008000408 */
[----:B------:R-:W4:Y:S04]  /*e8f0*/  LDL R241, [R1+0x7c0] ;  /* 0x0007c00001f17983 */ /* 0x000f280000100800 */
[----:B------:R-:W4:Y:S01]  /*e900*/  LDL R151, [R1+0x600] ;  /* 0x0006000001977983 */ /* 0x000f220000100800 */
[----:B0-----:R-:W-:-:S03]  /*e910*/  PRMT R192, RZ, 0x7610, R192 ;  /* 0x00007610ffc07816 */ /* 0x001fc600000000c0 */
[----:B------:R0:W-:Y:S04]  /*e920*/  STS.U16 [R3+UR8+0x1000], R191 ;  /* 0x001000bf03007988 */ /* 0x0001e80008000408 */
[----:B------:R2:W4:Y:S01]  /*e930*/  @!P0 LDG.E.U16 R192, desc[UR10][R8.64] ;  /* 0x0000000a08c08981 */ /* 0x000522000c1e1500 */
[----:B0-----:R-:W-:-:S03]  /*e940*/  PRMT R191, RZ, 0x7610, R191 ;  /* 0x00007610ffbf7816 */ /* 0x001fc600000000bf */
[----:B------:R0:W-:Y:S02]  /*e950*/  STS.U16 [R3+UR8+0x1200], R190 ;  /* 0x001200be03007988 */ /* 0x0001e40008000408 */
[----:B0-----:R-:W-:Y:S02]  /*e960*/  PRMT R190, RZ, 0x7610, R190 ;  /* 0x00007610ffbe7816 */ /* 0x001fe400000000be */
        /* <DEDUP_REMOVED lines=19> */
[----:B0-----:R-:W4:Y:S04]  /*eaa0*/  LDL.LU R12, [R1+0x7a8] ;  /* 0x0007a800010c7983 */ /* 0x001f280000300800 */
[----:B------:R0:W-:Y:S02]  /*eab0*/  STS.U16 [R3+UR8+0x1400], R189 ;  /* 0x001400bd03007988 */ /* 0x0001e40008000408 */
[----:B0-----:R-:W-:-:S02]  /*eac0*/  PRMT R189, RZ, 0x7610, R189 ;  /* 0x00007610ffbd7816 */ /* 0x001fc400000000bd */
[----:B------:R0:W-:Y:S04]  /*ead0*/  STS.U16 [R3+UR8+0x1600], R188 ;  /* 0x001600bc03007988 */ /* 0x0001e80008000408 */
[----:B------:R1:W4:Y:S01]  /*eae0*/  @!P0 LDG.E.U16 R189, desc[UR10][R8.64] ;  /* 0x0000000a08bd8981 */ /* 0x000322000c1e1500 */
[----:B0-----:R-:W-:Y:S02]  /*eaf0*/  PRMT R188, RZ, 0x7610, R188 ;  /* 0x00007610ffbc7816 */ /* 0x001fe400000000bc */
[----:B-1----:R-:W-:Y:S01]  /*eb00*/  IADD3 R8, P1, R241, R2, RZ ;  /* 0x00000002f1087210 */ /* 0x002fe20007f3e0ff */
        /* <DEDUP_REMOVED lines=11> */
[----:B----4-:R-:W-:-:S05]  /*ebc0*/  IMAD.X R9, R5, 0x1, R0, P1 ;  /* 0x0000000105097824 */ /* 0x010fca00008e0600 */
[----:B------:R0:W4:Y:S02]  /*ebd0*/  @!P0 LDG.E.U16 R187, desc[UR10][R8.64] ;  /* 0x0000000a08bb8981 */ /* 0x000124000c1e1500 */
[----:B0-----:R-:W-:Y:S02]  /*ebe0*/  IADD3 R8, P1, R7, R2, RZ ;  /* 0x0000000207087210 */ /* 0x001fe40007f3e0ff */
[----:B------:R0:W-:Y:S04]  /*ebf0*/  STL [R1+0xc28], R5 ;  /* 0x000c280501007387 */ /* 0x0001e80000100800 */
[----:B0-----:R-:W4:Y:S01]  /*ec00*/  LDL.LU R5, [R1+0x790] ;  /* 0x0007900001057983 */ /* 0x001f220000300800 */
[----:B------:R-:W-:-:S03]  /*ec10*/  IMAD.X R9, R6, 0x1, R0, P1 ;  /* 0x0000000106097824 */ /* 0x000fc600008e0600 */
[----:B------:R-:W-:Y:S04]  /*ec20*/  STL [R1+0xc2c], R7 ;  /* 0x000c2c0701007387 */ /* 0x000fe80000100800 */
[----:B------:R0:W4:Y:S04]  /*ec30*/  @!P0 LDG.E.U16 R186, desc[UR10][R8.64] ;  /* 0x0000000a08ba8981 */ /* 0x000128000c1e1500 */
[----:B------:R-:W-:Y:S01]  /*ec40*/  STL [R1+0xc30], R6 ;  /* 0x000c300601007387 */ /* 0x000fe20000100800 */
[----:B0-----:R-:W-:-:S03]  /*ec50*/  IADD3 R8, P1, R12, R2, RZ ;  /* 0x000000020c087210 */ /* 0x001fc60007f3e0ff */
[----:B------:R0:W-:Y:S02]  /*ec60*/  STL [R1+0xc34], R12 ;  /* 0x000c340c01007387 */ /* 0x0001e40000100800 */
[----:B------:R-:W-:Y:S02]  /*ec70*/  IMAD.X R9, R151, 0x1, R0, P1 ;  /* 0x0000000197097824 */ /* 0x000fe400008e0600 */
[----:B------:R-:W4:Y:S04]  /*ec80*/  LDL R151, [R1+0x770] ;  /* 0x0007700001977983 */ /* 0x000f280000100800 */
[----:B0-----:R-:W4:Y:S04]  /*ec90*/  LDL.LU R12, [R1+0x778] ;  /* 0x00077800010c7983 */ /* 0x001f280000300800 */
        /* <DEDUP_REMOVED lines=13> */
[----:B------:R0:W-:Y:S02]  /*ed70*/  STS.U16 [R3+UR8+0x3600], R180 ;  /* 0x003600b403007988 */ /* 0x0001e40008000408 */
[----:B0-----:R-:W-:Y:S02]  /*ed80*/  PRMT R180, RZ, 0x7610, R180 ;  /* 0x00007610ffb47816 */ /* 0x001fe400000000b4 */
[----:B------:R0:W-:Y:S02]  /*ed90*/  STS.U16 [R3+UR8+0x3800], R179 ;  /* 0x003800b303007988 */ /* 0x0001e40008000408 */
[----:B0-----:R-:W-:Y:S02]  /*eda0*/  PRMT R179, RZ, 0x7610, R179 ;  /* 0x00007610ffb37816 */ /* 0x001fe400000000b3 */
[----:B--2---:R-:W-:-:S05]  /*edb0*/  IADD3 R8, P1, R207, R2, RZ ;  /* 0x00000002cf087210 */ /* 0x004fca0007f3e0ff */
[----:B------:R-:W-:-:S05]  /*edc0*/  IMAD.X R9, R252, 0x1, R0, P1 ;  /* 0x00000001fc097824 */ /* 0x000fca00008e0600 */
[----:B------:R3:W2:Y:S02]  /*edd0*/  @!P0 LDG.E.U16 R184, desc[UR10][R8.64] ;  /* 0x0000000a08b88981 */ /* 0x0006a4000c1e1500 */
[----:B---3--:R-:W-:-:S05]  /*ede0*/  IADD3 R8, P1, R4, R2, RZ ;  /* 0x0000000204087210 */ /* 0x008fca0007f3e0ff */
[----:B------:R-:W-:-:S05]  /*edf0*/  IMAD.X R9, R251, 0x1, R0, P1 ;  /* 0x00000001fb097824 */ /* 0x000fca00008e0600 */
[----:B------:R4:W3:Y:S02]  /*ee00*/  @!P0 LDG.E.U16 R183, desc[UR10][R8.64] ;  /* 0x0000000a08b78981 */ /* 0x0008e4000c1e1500 */
[----:B----4-:R-:W-:-:S05]  /*ee10*/  IADD3 R8, P1, R5, R2, RZ ;  /* 0x0000000205087210 */ /* 0x010fca0007f3e0ff */
[----:B------:R-:W-:-:S05]  /*ee20*/  IMAD.X R9, R250, 0x1, R0, P1 ;  /* 0x00000001fa097824 */ /* 0x000fca00008e0600 */
[----:B------:R0:W4:Y:S04]  /*ee30*/  @!P0 LDG.E.U16 R182, desc[UR10][R8.64] ;  /* 0x0000000a08b68981 */ /* 0x000128000c1e1500 */
[----:B------:R1:W-:Y:S04]  /*ee40*/  STL [R1+0xc38], R207 ;  /* 0x000c38cf01007387 */ /* 0x0003e80000100800 */
[----:B-1----:R-:W2:Y:S01]  /*ee50*/  LDL.LU R207, [R1+0x768] ;  /* 0x0007680001cf7983 */ /* 0x002ea20000300800 */
[----:B0-----:R-:W-:-:S05]  /*ee60*/  IADD3 R8, P1, R7, R2, RZ ;  /* 0x0000000207087210 */ /* 0x001fca0007f3e0ff */
[----:B------:R-:W-:-:S05]  /*ee70*/  IMAD.X R9, R249, 0x1, R0, P1 ;  /* 0x00000001f9097824 */ /* 0x000fca00008e0600 */
[----:B------:R0:W4:Y:S04]  /*ee80*/  @!P0 LDG.E.U16 R181, desc[UR10][R8.64] ;  /* 0x0000000a08b58981 */ /* 0x000128000c1e1500 */
[----:B------:R1:W-:Y:S01]  /*ee90*/  STL [R1+0xc3c], R252 ;  /* 0x000c3cfc01007387 */ /* 0x0003e20000100800 */
[----:B0-----:R-:W-:-:S03]  /*eea0*/  IADD3 R8, P1, R6, R2, RZ ;  /* 0x0000000206087210 */ /* 0x001fc60007f3e0ff */
[----:B-1----:R-:W3:Y:S02]  /*eeb0*/  LDL.LU R252, [R1+0x760] ;  /* 0x0007600001fc7983 */ /* 0x002ee40000300800 */
[----:B------:R-:W-:Y:S02]  /*eec0*/  IMAD.X R9, R248, 0x1, R0, P1 ;  /* 0x00000001f8097824 */ /* 0x000fe400008e0600 */
[----:B------:R0:W-:Y:S04]  /*eed0*/  STL [R1+0xc40], R4 ;  /* 0x000c400401007387 */ /* 0x0001e80000100800 */
[----:B------:R1:W4:Y:S04]  /*eee0*/  @!P0 LDG.E.U16 R180, desc[UR10][R8.64] ;  /* 0x0000000a08b48981 */ /* 0x000328000c1e1500 */
[----:B0-----:R-:W4:Y:S04]  /*eef0*/  LDL.LU R4, [R1+0x758] ;  /* 0x0007580001047983 */ /* 0x001f280000300800 */
[----:B------:R-:W-:Y:S01]  /*ef00*/  STL [R1+0xc44], R251 ;  /* 0x000c44fb01007387 */ /* 0x000fe20000100800 */
[----:B-1----:R-:W-:-:S03]  /*ef10*/  IADD3 R8, P1, R12, R2, RZ ;  /* 0x000000020c087210 */ /* 0x002fc60007f3e0ff */
[----:B------:R-:W-:Y:S04]  /*ef20*/  STL [R1+0xc48], R5 ;  /* 0x000c480501007387 */ /* 0x000fe80000100800 */
[----:B------:R-:W-:Y:S04]  /*ef30*/  STL [R1+0xe5c], R250 ;  /* 0x000e5cfa01007387 */ /* 0x000fe80000100800 */
[----:B------:R-:W-:Y:S04]  /*ef40*/  STL [R1+0xe60], R7 ;  /* 0x000e600701007387 */ /* 0x000fe80000100800 */
[----:B------:R-:W-:Y:S01]  /*ef50*/  STL [R1+0xe64], R249 ;  /* 0x000e64f901007387 */ /* 0x000fe20000100800 */
[----:B------:R-:W-:-:S03]  /*ef60*/  IMAD.X R9, R247, 0x1, R0, P1 ;  /* 0x00000001f7097824 */ /* 0x000fc600008e0600 */
[----:B------:R-:W-:Y:S04]  /*ef70*/  STL [R1+0xe68], R6 ;  /* 0x000e680601007387 */ /* 0x000fe80000100800 */
[----:B------:R-:W-:Y:S04]  /*ef80*/  STL [R1+0xe6c], R248 ;  /* 0x000e6cf801007387 */ /* 0x000fe80000100800 */
[----:B------:R-:W-:Y:S04]  /*ef90*/  STL [R1+0xe70], R12 ;  /* 0x000e700c01007387 */ /* 0x000fe80000100800 */
[----:B------:R0:W-:Y:S04]  /*efa0*/  STL [R1+0xe74], R247 ;  /* 0x000e74f701007387 */ /* 0x0001e80000100800 */
[----:B------:R1:W4:Y:S04]  /*efb0*/  @!P0 LDG.E.U16 R179, desc[UR10][R8.64] ;  /* 0x0000000a08b38981 */ /* 0x000328000c1e1500 */
[----:B0-----:R-:W4:Y:S04]  /*efc0*/  LDL.LU R247, [R1+0x6f0] ;  /* 0x0006f00001f77983 */ /* 0x001f280000300800 */
[----:B------:R-:W4:Y:S04]  /*efd0*/  LDL.LU R12, [R1+0x6f8] ;  /* 0x0006f800010c7983 */ /* 0x000f280000300800 */
[----:B------:R-:W4:Y:S04]  /*efe0*/  LDL.LU R248, [R1+0x700] ;  /* 0x0007000001f87983 */ /* 0x000f280000300800 */
[----:B------:R-:W4:Y:S01]  /*eff0*/  LDL.LU R6, [R1+0x708] ;  /* 0x0007080001067983 */ /* 0x000f220000300800 */
[----:B-1----:R-:W-:-:S03]  /*f000*/  IADD3 R8, P1, R151, R2, RZ ;  /* 0x0000000297087210 */ /* 0x002fc60007f3e0ff */
[----:B------:R-:W4:Y:S04]  /*f010*/  LDL.LU R249, [R1+0x710] ;  /* 0x0007100001f97983 */ /* 0x000f280000300800 */
[----:B------:R-:W4:Y:S04]  /*f020*/  LDL.LU R7, [R1+0x718] ;  /* 0x0007180001077983 */ /* 0x000f280000300800 */
[----:B------:R-:W4:Y:S04]  /*f030*/  LDL.LU R250, [R1+0x720] ;  /* 0x0007200001fa7983 */ /* 0x000f280000300800 */
[----:B------:R-:W4:Y:S04]  /*f040*/  LDL.LU R241, [R1+0x728] ;  /* 0x0007280001f17983 */ /* 0x000f280000300800 */
[----:B------:R-:W4:Y:S04]  /*f050*/  LDL.LU R151, [R1+0x740] ;  /* 0x0007400001977983 */ /* 0x000f280000300800 */
[----:B------:R-:W4:Y:S04]  /*f060*/  LDL.LU R5, [R1+0x748] ;  /* 0x0007480001057983 */ /* 0x000f280000300800 */
[----:B------:R-:W4:Y:S01]  /*f070*/  LDL.LU R251, [R1+0x750] ;  /* 0x0007500001fb7983 */ /* 0x000f220000300800 */
[----:B------:R-:W-:-:S03]  /*f080*/  IMAD.X R9, R246, 0x1, R0, P1 ;  /* 0x00000001f6097824 */ /* 0x000fc600008e0600 */
[----:B------:R0:W-:Y:S02]  /*f090*/  STS.U16 [R3+UR8+0x3a00], R178 ;  /* 0x003a00b203007988 */ /* 0x0001e40008000408 */
[----:B0-----:R-:W-:Y:S02]  /*f0a0*/  PRMT R178, RZ, 0x7610, R178 ;  /* 0x00007610ffb27816 */ /* 0x001fe400000000b2 */
[----:B------:R0:W-:Y:S04]  /*f0b0*/  STS.U16 [R3+UR8], R174 ;  /* 0x000000ae03007988 */ /* 0x0001e80008000408 */
[----:B------:R2:W4:Y:S01]  /*f0c0*/  @!P0 LDG.E.U16 R178, desc[UR10][R8.64] ;  /* 0x0000000a08b28981 */ /* 0x000522000c1e1500 */
[----:B0-----:R-:W-:Y:S02]  /*f0d0*/  PRMT R174, RZ, 0x7610, R174 ;  /* 0x00007610ffae7816 */ /* 0x001fe400000000ae */
[----:B------:R-:W-:Y:S01]  /*f0e0*/  PRMT R173, RZ, 0x7610, R173 ;  /* 0x00007610ffad7816 */ /* 0x000fe200000000ad */
[----:B------:R0:W-:Y:S02]  /*f0f0*/  STS.U16 [R3+UR8+0x3c00], R172 ;  /* 0x003c00ac03007988 */ /* 0x0001e40008000408 */
[----:B0-----:R-:W-:-:S02]  /*f100*/  PRMT R172, RZ, 0x7610, R172 ;  /* 0x00007610ffac7816 */ /* 0x001fc400000000ac */
[----:B------:R0:W-:Y:S04]  /*f110*/  STS.U16 [R3+UR8+0x3e00], R171 ;  /* 0x003e00ab03007988 */ /* 0x0001e80008000408 */
[----:B------:R1:W-:Y:S01]  /*f120*/  STL [R1+0xe78], R246 ;  /* 0x000e78f601007387 */ /* 0x0003e20000100800 */
[----:B0-----:R-:W-:-:S03]  /*f130*/  PRMT R171, RZ, 0x7610, R171 ;  /* 0x00007610ffab7816 */ /* 0x001fc600000000ab */
[----:B-1----:R-:W4:Y:S01]  /*f140*/  LDL.LU R246, [R1+0x6e8] ;  /* 0x0006e80001f67983 */ /* 0x002f220000300800 */
[----:B------:R-:W-:Y:S02]  /*f150*/  PRMT R170, RZ, 0x7610, R170 ;  /* 0x00007610ffaa7816 */ /* 0x000fe400000000aa */
        /* <DEDUP_REMOVED lines=10> */
[----:B-1----:R-:W2:Y:S04]  /*f200*/  LDL.LU R207, [R1+0x6e0] ;  /* 0x0006e00001cf7983 */ /* 0x002ea80000300800 */
[----:B------:R1:W-:Y:S04]  /*f210*/  STL [R1+0xe80], R245 ;  /* 0x000e80f501007387 */ /* 0x0003e80000100800 */
[----:B-1----:R-:W3:Y:S04]  /*f220*/  LDL.LU R245, [R1+0x6d8] ;  /* 0x0006d80001f57983 */ /* 0x002ee80000300800 */
[----:B------:R1:W-:Y:S04]  /*f230*/  STL [R1+0xe84], R252 ;  /* 0x000e84fc01007387 */ /* 0x0003e80000100800 */
[----:B-1----:R-:W4:Y:S04]  /*f240*/  LDL.LU R252, [R1+0x6d0] ;  /* 0x0006d00001fc7983 */ /* 0x002f280000300800 */
[----:B------:R1:W-:Y:S04]  /*f250*/  STL [R1+0xe88], R244 ;  /* 0x000e88f401007387 */ /* 0x0003e80000100800 */
[----:B-1----:R-:W4:Y:S01]  /*f260*/  LDL.LU R244, [R1+0x6c8] ;  /* 0x0006c80001f47983 */ /* 0x002f220000300800 */
[----:B0-----:R-:W-:-:S05]  /*f270*/  IADD3 R8, P1, R251, R2, RZ ;  /* 0x00000002fb087210 */ /* 0x001fca0007f3e0ff */
[----:B------:R-:W-:Y:S01]  /*f280*/  IMAD.X R9, R242, 0x1, R0, P1 ;  /* 0x00000001f2097824 */ /* 0x000fe200008e0600 */
[----:B------:R0:W-:Y:S04]  /*f290*/  STL [R1+0xe8c], R4 ;  /* 0x000e8c0401007387 */ /* 0x0001e80000100800 */
[----:B------:R1:W4:Y:S04]  /*f2a0*/  @!P0 LDG.E.U16 R171, desc[UR10][R8.64] ;  /* 0x0000000a08ab8981 */ /* 0x000328000c1e1500 */
[----:B0-----:R-:W4:Y:S01]  /*f2b0*/  LDL.LU R4, [R1+0x6c0] ;  /* 0x0006c00001047983 */ /* 0x001f220000300800 */
[----:B-1----:R-:W-:-:S03]  /*f2c0*/  IADD3 R8, P1, R5, R2, RZ ;  /* 0x0000000205087210 */ /* 0x002fc60007f3e0ff */
[----:B------:R0:W-:Y:S02]  /*f2d0*/  STL [R1+0xe90], R243 ;  /* 0x000e90f301007387 */ /* 0x0001e40000100800 */
[----:B------:R-:W-:-:S05]  /*f2e0*/  IMAD.X R9, R240, 0x1, R0, P1 ;  /* 0x00000001f0097824 */ /* 0x000fca00008e0600 */
[----:B------:R1:W4:Y:S04]  /*f2f0*/  @!P0 LDG.E.U16 R170, desc[UR10][R8.64] ;  /* 0x0000000a08aa8981 */ /* 0x000328000c1e1500 */
[----:B0-----:R-:W4:Y:S04]  /*f300*/  LDL.LU R243, [R1+0x6b8] ;  /* 0x0006b80001f37983 */ /* 0x001f280000300800 */
[----:B------:R0:W-:Y:S01]  /*f310*/  STL [R1+0xe94], R251 ;  /* 0x000e94fb01007387 */ /* 0x0001e20000100800 */
[----:B-1----:R-:W-:Y:S01]  /*f320*/  IMAD.MOV.U32 R9, RZ, RZ, R232 ;  /* 0x000000ffff097224 */ /* 0x002fe200078e00e8 */
[----:B------:R-:W-:-:S02]  /*f330*/  IADD3 R8, P1, R151, R2, RZ ;  /* 0x0000000297087210 */ /* 0x000fc40007f3e0ff */
[----:B0-----:R-:W4:Y:S04]  /*f340*/  LDL.LU R251, [R1+0x6b0] ;  /* 0x0006b00001fb7983 */ /* 0x001f280000300800 */
[----:B------:R0:W-:Y:S04]  /*f350*/  STL [R1+0xe98], R242 ;  /* 0x000e98f201007387 */ /* 0x0001e80000100800 */
[----:B0-----:R-:W4:Y:S04]  /*f360*/  LDL.LU R242, [R1+0x6a8] ;  /* 0x0006a80001f27983 */ /* 0x001f280000300800 */
[----:B------:R0:W-:Y:S04]  /*f370*/  STL [R1+0xe9c], R5 ;  /* 0x000e9c0501007387 */ /* 0x0001e80000100800 */
[----:B0-----:R-:W4:Y:S04]  /*f380*/  LDL.LU R5, [R1+0x6a0] ;  /* 0x0006a00001057983 */ /* 0x001f280000300800 */
[----:B------:R-:W2:Y:S04]  /*f390*/  LDL.LU R232, [R1+0xf78] ;  /* 0x000f780001e87983 */ /* 0x000ea80000300800 */
[----:B------:R0:W-:Y:S02]  /*f3a0*/  STL.64 [R1+0xe50], R150 ;  /* 0x000e509601007387 */ /* 0x0001e40000100a00 */
[----:B0-----:R-:W-:-:S02]  /*f3b0*/  IMAD.MOV.U32 R150, RZ, RZ, R231 ;  /* 0x000000ffff967224 */ /* 0x001fc400078e00e7 */
[----:B------:R-:W3:Y:S01]  /*f3c0*/  LDL.LU R231, [R1+0xf74] ;  /* 0x000f740001e77983 */ /* 0x000ee20000300800 */
[----:B------:R-:W-:-:S03]  /*f3d0*/  IMAD.MOV.U32 R151, RZ, RZ, R230 ;  /* 0x000000ffff977224 */ /* 0x000fc600078e00e6 */
[----:B------:R-:W4:Y:S04]  /*f3e0*/  LDL.LU R230, [R1+0xf70] ;  /* 0x000f700001e67983 */ /* 0x000f280000300800 */
[----:B------:R0:W-:Y:S04]  /*f3f0*/  STL.64 [R1+0xe48], R148 ;  /* 0x000e489401007387 */ /* 0x0001e80000100a00 */
[----:B0-----:R-:W2:Y:S04]  /*f400*/  LDL.LU R148, [R1+0x730] ;  /* 0x0007300001947983 */ /* 0x001ea80000300800 */
[----:B------:R-:W3:Y:S04]  /*f410*/  LDL.LU R149, [R1+0x738] ;  /* 0x0007380001957983 */ /* 0x000ee80000300800 */
[----:B------:R0:W-:Y:S02]  /*f420*/  STL.64 [R1+0xe40], R146 ;  /* 0x000e409201007387 */ /* 0x0001e40000100a00 */
[----:B0-----:R-:W-:-:S02]  /*f430*/  IMAD.MOV.U32 R146, RZ, RZ, R229 ;  /* 0x000000ffff927224 */ /* 0x001fc400078e00e5 */
[----:B------:R-:W4:Y:S01]  /*f440*/  LDL.LU R229, [R1+0xf6c] ;  /* 0x000f6c0001e57983 */ /* 0x000f220000300800 */
[----:B------:R-:W-:-:S03]  /*f450*/  IMAD.MOV.U32 R147, RZ, RZ, R228 ;  /* 0x000000ffff937224 */ /* 0x000fc600078e00e4 */
[----:B------:R-:W4:Y:S04]  /*f460*/  LDL.LU R228, [R1+0xf68] ;  /* 0x000f680001e47983 */ /* 0x000f280000300800 */
[----:B------:R0:W-:Y:S02]  /*f470*/  STL.64 [R1+0xe38], R144 ;  /* 0x000e389001007387 */ /* 0x0001e40000100a00 */
[----:B0-----:R-:W-:Y:S02]  /*f480*/  IMAD.MOV.U32 R145, RZ, RZ, R227 ;  /* 0x000000ffff917224 */ /* 0x001fe400078e00e3 */
[----:B------:R-:W4:Y:S04]  /*f490*/  LDL.LU R227, [R1+0xf64] ;  /* 0x000f640001e37983 */ /* 0x000f280000300800 */
[----:B------:R-:W4:Y:S04]  /*f4a0*/  LDL.LU R144, [R1+0x698] ;  /* 0x0006980001907983 */ /* 0x000f280000300800 */
[----:B------:R0:W-:Y:S02]  /*f4b0*/  STL.64 [R1+0xe30], R142 ;  /* 0x000e308e01007387 */ /* 0x0001e40000100a00 */
[----:B0-----:R-:W-:-:S02]  /*f4c0*/  IMAD.MOV.U32 R142, RZ, RZ, R226 ;  /* 0x000000ffff8e7224 */ /* 0x001fc400078e00e2 */
[----:B------:R-:W4:Y:S04]  /*f4d0*/  LDL.LU R226, [R1+0xf60] ;  /* 0x000f600001e27983 */ /* 0x000f280000300800 */
[----:B------:R0:W-:Y:S02]  /*f4e0*/  STL.64 [R1+0xe28], R140 ;  /* 0x000e288c01007387 */ /* 0x0001e40000100a00 */
[----:B0-----:R-:W-:Y:S02]  /*f4f0*/  IMAD.MOV.U32 R141, RZ, RZ, R225 ;  /* 0x000000ffff8d7224 */ /* 0x001fe400078e00e1 */
[----:B------:R-:W4:Y:S01]  /*f500*/  LDL.LU R225, [R1+0xf5c] ;  /* 0x000f5c0001e17983 */ /* 0x000f220000300800 */
[----:B------:R-:W-:-:S03]  /*f510*/  IMAD.MOV.U32 R140, RZ, RZ, R224 ;  /* 0x000000ffff8c7224 */ /* 0x000fc600078e00e0 */
        /* <DEDUP_REMOVED lines=33> */
[----:B------:R-:W4:Y:S04]  /*f730*/  LDL.LU R210, [R1+0xf24] ;  /* 0x000f240001d27983 */ /* 0x000f280000300800 */
[----:B------:R0:W-:Y:S02]  /*f740*/  STL.64 [R1+0xde8], R124 ;  /* 0x000de87c01007387 */ /* 0x0001e40000100a00 */
[----:B0-----:R-:W-:-:S02]  /*f750*/  IMAD.MOV.U32 R125, RZ, RZ, R209 ;  /* 0x000000ffff7d7224 */ /* 0x001fc400078e00d1 */
[----:B------:R-:W4:Y:S04]  /*f760*/  LDL.LU R209, [R1+0xf20] ;  /* 0x000f200001d17983 */ /* 0x000f280000300800 */
[----:B------:R-:W-:Y:S04]  /*f770*/  STL.64 [R1+0xde0], R122 ;  /* 0x000de07a01007387 */ /* 0x000fe80000100a00 */
        /* <DEDUP_REMOVED lines=49> */
[----:B------:R0:W-:Y:S01]  /*fa90*/  STS.U16 [R3+UR8+0x7e00], R177 ;  /* 0x007e00b103007988 */ /* 0x0001e20008000408 */
[----:B------:R-:W-:-:S03]  /*faa0*/  LOP3.LUT R124, R3, 0x20, RZ, 0x3c, !PT ;  /* 0x00000020037c7812 */ /* 0x000fc600078e3cff */
[----:B0-----:R-:W4:Y:S04]  /*fab0*/  LDL.LU R177, [R1+0x690] ;  /* 0x0006900001b17983 */ /* 0x001f280000300800 */
[----:B------:R-:W-:Y:S04]  /*fac0*/  STS.U16 [R3+UR8+0x4000], R167 ;  /* 0x004000a703007988 */ /* 0x000fe80008000408 */
        /* <DEDUP_REMOVED lines=32> */
[----:B------:R0:W-:Y:S04]  /*fcd0*/  STS.U16 [R124+UR8+0x500], R203 ;  /* 0x000500cb7c007988 */ /* 0x0001e80008000408 */
[----:B0-----:R-:W4:Y:S04]  /*fce0*/  LDL.LU R203, [R1+0x688] ;  /* 0x0006880001cb7983 */ /* 0x001f280000300800 */
        /* <DEDUP_REMOVED lines=14> */
[----:B------:R0:W-:Y:S01]  /*fdd0*/  STS.U16 [R124+UR8+0x1d00], R191 ;  /* 0x001d00bf7c007988 */ /* 0x0001e20008000408 */
[----:B------:R-:W-:Y:S01]  /*fde0*/  IMAD.MOV.U32 R126, RZ, RZ, R9 ;  /* 0x000000ffff7e7224 */ /* 0x000fe200078e0009 */
[----:B------:R-:W-:-:S02]  /*fdf0*/  PRMT R169, RZ, 0x7610, R169 ;  /* 0x00007610ffa97816 */ /* 0x000fc400000000a9 */
[----:B0-----:R-:W4:Y:S01]  /*fe00*/  LDL.LU R191, [R1+0x668] ;  /* 0x0006680001bf7983 */ /* 0x001f220000300800 */
[----:B------:R-:W-:-:S03]  /*fe10*/  IMAD.X R9, R239, 0x1, R0, P1 ;  /* 0x00000001ef097824 */ /* 0x000fc600008e0600 */
[----:B------:R-:W-:Y:S04]  /*fe20*/  STS.U16 [R124+UR8+0x1f00], R190 ;  /* 0x001f00be7c007988 */ /* 0x000fe80008000408 */
[----:B------:R-:W-:Y:S04]  /*fe30*/  STS.U16 [R124+UR8+0x2100], R189 ;  /* 0x002100bd7c007988 */ /* 0x000fe80008000408 */
[----:B------:R0:W-:Y:S04]  /*fe40*/  STS.U16 [R124+UR8+0x2300], R188 ;  /* 0x002300bc7c007988 */ /* 0x0001e80008000408 */
[----:B------:R3:W4:Y:S04]  /*fe50*/  @!P0 LDG.E.U16 R169, desc[UR10][R8.64] ;  /* 0x0000000a08a98981 */ /* 0x000728000c1e1500 */
[----:B0-----:R-:W4:Y:S01]  /*fe60*/  LDL.LU R188, [R1+0x660] ;  /* 0x0006600001bc7983 */ /* 0x001f220000300800 */
[----:B---3--:R-:W-:-:S03]  /*fe70*/  IADD3 R8, P1, R149, R2, RZ ;  /* 0x0000000295087210 */ /* 0x008fc60007f3e0ff */
[----:B------:R-:W-:Y:S01]  /*fe80*/  STS.U16 [R124+UR8+0x2500], R187 ;  /* 0x002500bb7c007988 */ /* 0x000fe20008000408 */
[----:B------:R-:W-:Y:S01]  /*fe90*/  PRMT R168, RZ, 0x7610, R168 ;  /* 0x00007610ffa87816 */ /* 0x000fe200000000a8 */
[----:B------:R-:W-:Y:S02]  /*fea0*/  IMAD.X R9, R238, 0x1, R0, P1 ;  /* 0x00000001ee097824 */ /* 0x000fe400008e0600 */
[----:B------:R-:W-:Y:S04]  /*feb0*/  STS.U16 [R124+UR8+0x2700], R186 ;  /* 0x002700ba7c007988 */ /* 0x000fe80008000408 */
[----:B------:R0:W-:Y:S04]  /*fec0*/  STS.U16 [R124+UR8+0x2900], R185 ;  /* 0x002900b97c007988 */ /* 0x0001e80008000408 */
[----:B------:R2:W3:Y:S04]  /*fed0*/  @!P0 LDG.E.U16 R168, desc[UR10][R8.64] ;  /* 0x0000000a08a88981 */ /* 0x0004e8000c1e1500 */
[----:B0-----:R-:W3:Y:S01]  /*fee0*/  LDL.LU R185, [R1+0x658] ;  /* 0x0006580001b97983 */ /* 0x001ee20000300800 */
[----:B--2---:R-:W-:-:S02]  /*fef0*/  IADD3 R8, P1, R148, R2, RZ ;  /* 0x0000000294087210 */ /* 0x004fc40007f3e0ff */
[----:B------:R-:W-:-:S03]  /*ff00*/  PRMT R167, RZ, 0x7610, R167 ;  /* 0x00007610ffa77816 */ /* 0x000fc600000000a7 */
[----:B------:R-:W-:-:S05]  /*ff10*/  IMAD.X R9, R237, 0x1, R0, P1 ;  /* 0x00000001ed097824 */ /* 0x000fca00008e0600 */
[----:B------:R0:W2:Y:S01]  /*ff20*/  @!P0 LDG.E.U16 R167, desc[UR10][R8.64] ;  /* 0x0000000a08a78981 */ /* 0x0000a2000c1e1500 */
[----:B------:R-:W-:Y:S02]  /*ff30*/  PRMT R166, RZ, 0x7610, R166 ;  /* 0x00007610ffa67816 */ /* 0x000fe400000000a6 */
[----:B0-----:R-:W-:-:S05]  /*ff40*/  IADD3 R8, P1, R241, R2, RZ ;  /* 0x00000002f1087210 */ /* 0x001fca0007f3e0ff */
        /* <DEDUP_REMOVED lines=24> */
[----:B----4-:R-:W-:-:S05]  /*100d0*/  IMAD.X R9, R230, 0x1, R0, P1 ;  /* 0x00000001e6097824 */ /* 0x010fca00008e0600 */
[----:B------:R0:W4:Y:S01]  /*100e0*/  @!P0 LDG.E.U16 R160, desc[UR10][R8.64] ;  /* 0x0000000a08a08981 */ /* 0x000122000c1e1500 */
[----:B------:R-:W-:Y:S02]  /*100f0*/  PRMT R159, RZ, 0x7610, R159 ;  /* 0x00007610ff9f7816 */ /* 0x000fe4000000009f */
[----:B0-----:R-:W-:-:S05]  /*10100*/  IADD3 R8, P1, R247, R2, RZ ;  /* 0x00000002f7087210 */ /* 0x001fca0007f3e0ff */
[----:B------:R-:W-:-:S05]  /*10110*/  IMAD.X R9, R229, 0x1, R0, P1 ;  /* 0x00000001e5097824 */ /* 0x000fca00008e0600 */
        /* <DEDUP_REMOVED lines=74> */
[----:B---3--:R-:W-:-:S05]  /*105c0*/  IADD3 R8, P1, R185, R2, RZ ;  /* 0x00000002b9087210 */ /* 0x008fca0007f3e0ff */
[----:B------:R-:W-:-:S05]  /*105d0*/  IMAD.X R9, R209, 0x1, R0, P1 ;  /* 0x00000001d1097824 */ /* 0x000fca00008e0600 */
[----:B------:R-:W3:Y:S01]  /*105e0*/  @!P0 LDG.E.U16 R10, desc[UR10][R8.64] ;  /* 0x0000000a080a8981 */ /* 0x000ee2000c1e1500 */
[----:B------:R-:W-:Y:S01]  /*105f0*/  IMAD.MOV.U32 R143, RZ, RZ, R13 ;  /* 0x000000ffff8f7224 */ /* 0x000fe200078e000d */
[----:B------:R-:W-:Y:S01]  /*10600*/  UMOV UR24, UR12 ;  /* 0x0000000c00187c82 */ /* 0x000fe20008000000 */
[----:B------:R-:W-:Y:S01]  /*10610*/  UMOV UR25, UR13 ;  /* 0x0000000d00197c82 */ /* 0x000fe20008000000 */
[----:B------:R-:W-:Y:S01]  /*10620*/  STL.64 [R1+0xf18], R150 ;  /* 0x000f189601007387 */ /* 0x000fe20000100a00 */
[----:B------:R-:W-:Y:S01]  /*10630*/  UMOV UR28, UR4 ;  /* 0x00000004001c7c82 */ /* 0x000fe20008000000 */
[----:B------:R-:W-:Y:S01]  /*10640*/  UMOV UR29, UR5 ;  /* 0x00000005001d7c82 */ /* 0x000fe20008000000 */
[----:B------:R-:W0:Y:S01]  /*10650*/  LDC R13, c[0x0][0x23c] ;  /* 0x00008f00ff0d7b82 */ /* 0x000e220000000800 */
        /* <DEDUP_REMOVED lines=12> */
[----:B------:R-:W-:Y:S04]  /*10720*/  STL [R1+0xeb0], R125 ;  /* 0x000eb07d01007387 */ /* 0x000fe80000100800 */
[----:B------:R-:W3:Y:S04]  /*10730*/  LDL.LU.64 R24, [R1+0x400] ;  /* 0x0004000001187983 */ /* 0x000ee80000300a00 */
[----:B------:R-:W3:Y:S04]  /*10740*/  LDL.LU.64 R26, [R1+0x408] ;  /* 0x00040800011a7983 */ /* 0x000ee80000300a00 */
[----:B------:R-:W3:Y:S04]  /*10750*/  LDL.LU.64 R28, [R1+0x410] ;  /* 0x00041000011c7983 */ /* 0x000ee80000300a00 */
[----:B------:R-:W3:Y:S04]  /*10760*/  LDL.LU.64 R30, [R1+0x418] ;  /* 0x00041800011e7983 */ /* 0x000ee80000300a00 */
[----:B------:R-:W3:Y:S04]  /*10770*/  LDL.LU.64 R32, [R1+0x420] ;  /* 0x0004200001207983 */ /* 0x000ee80000300a00 */
[----:B------:R-:W3:Y:S04]  /*10780*/  LDL.LU.64 R34, [R1+0x428] ;  /* 0x0004280001227983 */ /* 0x000ee80000300a00 */
[----:B------:R-:W3:Y:S04]  /*10790*/  LDL.LU.64 R36, [R1+0x430] ;  /* 0x0004300001247983 */ /* 0x000ee80000300a00 */
[----:B------:R-:W-:Y:S04]  /*107a0*/  STS.U16 [R124+UR8+0x2b00], R184 ;  /* 0x002b00b87c007988 */ /* 0x000fe80008000408 */
        /* <DEDUP_REMOVED lines=29> */
[----:B--2---:R-:W-:Y:S04]  /*10980*/  STS.U16 [R124+UR8+0x4700], R167 ;  /* 0x004700a77c007988 */ /* 0x004fe80008000408 */
[----:B------:R-:W2:Y:S04]  /*10990*/  LDL.LU.64 R68, [R1+0x4b0] ;  /* 0x0004b00001447983 */ /* 0x000ea80000300a00 */
[----:B------:R-:W-:Y:S04]  /*109a0*/  STS.U16 [R124+UR8+0x4900], R166 ;  /* 0x004900a67c007988 */ /* 0x000fe80008000408 */
        /* <DEDUP_REMOVED lines=11> */
[----:B----4-:R-:W-:Y:S04]  /*10a60*/  STS.U16 [R124+UR8+0x5500], R160 ;  /* 0x005500a07c007988 */ /* 0x010fe80008000408 */
        /* <DEDUP_REMOVED lines=39> */
[----:B---3--:R1:W-:Y:S04]  /*10ce0*/  STS.U16 [R124+UR8+0x7d00], R10 ;  /* 0x007d000a7c007988 */ /* 0x0083e80008000408 */
[----:B------:R-:W2:Y:S01]  /*10cf0*/  LDL.LU.64 R122, [R1+0x588] ;  /* 0x00058800017a7983 */ /* 0x000ea20000300a00 */
[----:B------:R3:W-:Y:S06]  /*10d00*/  MEMBAR.ALL.CTA ;  /* 0x0000000000007992 */ /* 0x0007ec0000008000 */
[----:B---3--:R-:W3:Y:S04]  /*10d10*/  FENCE.VIEW.ASYNC.S ;  /* 0x00000000000073c6 */ /* 0x008ee80000000000 */
[----:B-1----:R-:W2:Y:S04]  /*10d20*/  LDL.LU.64 R124, [R1+0x590] ;  /* 0x00059000017c7983 */ /* 0x002ea80000300a00 */
[----:B------:R-:W2:Y:S04]  /*10d30*/  LDL.LU.64 R126, [R1+0x598] ;  /* 0x00059800017e7983 */ /* 0x000ea80000300a00 */
        /* <DEDUP_REMOVED lines=11> */
[----:B------:R-:W2:Y:S01]  /*10df0*/  LDL.LU.64 R150, [R1+0x5f8] ;  /* 0x0005f80001967983 */ /* 0x000ea20000300a00 */
[----:B---3--:R-:W-:Y:S06]  /*10e00*/  BAR.SYNC.DEFER_BLOCKING 0x0 ;  /* 0x0000000000007b1d */ /* 0x008fec0000010000 */
[----:B--2---:R-:W-:-:S06]  /*10e10*/  WARPGROUP.ARRIVE ;  /* 0x00000000000079c5 */ /* 0x004fcc0000000000 */
[----:B------:R-:W-:Y:S03]  /*10e20*/  HGMMA.64x256x16.F32.BF16 R24, gdesc[UR12].tnspA, R24, gsb0 ;  /* 0x23e000000c1879f0 */ /* 0x000fe60008001818 */
[----:B------:R-:W-:Y:S02]  /*10e30*/  WARPGROUP.DEPBAR.LE gsb0, 0x0 ;  /* 0x00008000000079c5 */ /* 0x000fe40000010000 */
[----:B------:R-:W-:-:S15]  /*10e40*/  WARPGROUP.ARRIVE ;  /* 0x00000000000079c5 */ /* 0x000fde0000000000 */
[----:B------:R-:W-:-:S08]  /*10e50*/  NOP ;  /* 0x0000000000007918 */ /* 0x000fd00000000000 */
[----:B------:R-:W-:Y:S03]  /*10e60*/  HGMMA.64x256x16.F32.BF16 R24, gdesc[UR4].tnspA, R24, gsb0 ;  /* 0x23e00000041879f0 */ /* 0x000fe60008001818 */
[----:B------:R-:W-:Y:S02]  /*10e70*/  WARPGROUP.DEPBAR.LE gsb0, 0x0 ;  /* 0x00008000000079c5 */ /* 0x000fe40000010000 */
        /* <DEDUP_REMOVED lines=63> */
[----:B------:R1:W-:Y:S01]  /*11270*/  STL.64 [R1+0x5f8], R150 ;  /* 0x0005f89601007387 */ /* 0x0003e20000100a00 */
[----:B------:R-:W-:-:S03]  /*11280*/  IMAD.MOV.U32 R17, RZ, RZ, R130 ;  /* 0x000000ffff117224 */ /* 0x000fc600078e0082 */
[----:B-1----:R-:W2:Y:S04]  /*11290*/  LDL.LU.64 R150, [R1+0xf18] ;  /* 0x000f180001967983 */ /* 0x002ea80000300a00 */
[----:B------:R-:W3:Y:S04]  /*112a0*/  LDL.LU.64 R148, [R1+0xf10] ;  /* 0x000f100001947983 */ /* 0x000ee80000300a00 */
[----:B------:R-:W4:Y:S04]  /*112b0*/  LDL.LU.64 R146, [R1+0xf08] ;  /* 0x000f080001927983 */ /* 0x000f280000300a00 */
[----:B------:R-:W2:Y:S04]  /*112c0*/  LDL.LU.64 R144, [R1+0xf00] ;  /* 0x000f000001907983 */ /* 0x000ea80000300a00 */
[----:B------:R-:W3:Y:S04]  /*112d0*/  LDL.LU.64 R142, [R1+0xef8] ;  /* 0x000ef800018e7983 */ /* 0x000ee80000300a00 */
[----:B------:R-:W4:Y:S04]  /*112e0*/  LDL.LU.64 R140, [R1+0xef0] ;  /* 0x000ef000018c7983 */ /* 0x000f280000300a00 */
[----:B------:R-:W2:Y:S01]  /*112f0*/  LDL.LU.64 R138, [R1+0xee8] ;  /* 0x000ee800018a7983 */ /* 0x000ea20000300a00 */
[----:B------:R-:W-:-:S03]  /*11300*/  IMAD.MOV.U32 R16, RZ, RZ, R128 ;  /* 0x000000ffff107224 */ /* 0x000fc600078e0080 */
[----:B------:R-:W2:Y:S01]  /*11310*/  LDL.LU.64 R136, [R1+0xee0] ;  /* 0x000ee00001887983 */ /* 0x000ea20000300a00 */
[----:B------:R-:W-:-:S03]  /*11320*/  IMAD.MOV.U32 R21, RZ, RZ, R126 ;  /* 0x000000ffff157224 */ /* 0x000fc600078e007e */
[----:B------:R-:W2:Y:S04]  /*11330*/  LDL.LU.64 R134, [R1+0xed8] ;  /* 0x000ed80001867983 */ /* 0x000ea80000300a00 */
[----:B------:R-:W2:Y:S04]  /*11340*/  LDL.LU.64 R132, [R1+0xed0] ;  /* 0x000ed00001847983 */ /* 0x000ea80000300a00 */
[----:B------:R-:W2:Y:S04]  /*11350*/  LDL.LU.64 R130, [R1+0xec8] ;  /* 0x000ec80001827983 */ /* 0x000ea80000300a00 */
[----:B------:R-:W2:Y:S04]  /*11360*/  LDL.LU.64 R128, [R1+0xec0] ;  /* 0x000ec00001807983 */ /* 0x000ea80000300a00 */
[----:B------:R-:W2:Y:S04]  /*11370*/  LDL.LU.64 R126, [R1+0xeb8] ;  /* 0x000eb800017e7983 */ /* 0x000ea80000300a00 */
[----:B------:R-:W2:Y:S01]  /*11380*/  LDL.LU R125, [R1+0xeb0] ;  /* 0x000eb000017d7983 */ /* 0x000ea20000300800 */
[----:B------:R-:W-:-:S05]  /*11390*/  IMAD.MOV.U32 R20, RZ, RZ, R124 ;  /* 0x000000ffff147224 */ /* 0x000fca00078e007c */
[----:B------:R-:W-:Y:S04]  /*113a0*/  STL.64 [R1+0xea8], R20 ;  /* 0x000ea81401007387 */ /* 0x000fe80000100a00 */
[----:B------:R1:W-:Y:S04]  /*113b0*/  STL.64 [R1+0xea0], R16 ;  /* 0x000ea01001007387 */ /* 0x0003e80000100a00 */
        /* <DEDUP_REMOVED lines=54> */
[----:B---3--:R-:W-:-:S02]  /*11720*/  IMAD.MOV.U32 R183, RZ, RZ, R142 ;  /* 0x000000ffffb77224 */ /* 0x008fc400078e008e */
[----:B------:R-:W-:Y:S02]  /*11730*/  IMAD.MOV.U32 R182, RZ, RZ, R143 ;  /* 0x000000ffffb67224 */ /* 0x000fe400078e008f */
[----:B----4-:R-:W-:Y:S02]  /*11740*/  IMAD.MOV.U32 R190, RZ, RZ, R140 ;  /* 0x000000ffffbe7224 */ /* 0x010fe400078e008c */
[----:B------:R-:W-:Y:S02]  /*11750*/  IMAD.MOV.U32 R184, RZ, RZ, R141 ;  /* 0x000000ffffb87224 */ /* 0x000fe400078e008d */
[----:B--2---:R-:W-:Y:S02]  /*11760*/  IMAD.MOV.U32 R176, RZ, RZ, R138 ;  /* 0x000000ffffb07224 */ /* 0x004fe400078e008a */
[----:B------:R-:W-:Y:S02]  /*11770*/  IMAD.MOV.U32 R189, RZ, RZ, R139 ;  /* 0x000000ffffbd7224 */ /* 0x000fe400078e008b */
[----:B------:R-:W-:-:S02]  /*11780*/  IMAD.MOV.U32 R193, RZ, RZ, R136 ;  /* 0x000000ffffc17224 */ /* 0x000fc400078e0088 */
[----:B------:R-:W-:Y:S02]  /*11790*/  IMAD.MOV.U32 R175, RZ, RZ, R137 ;  /* 0x000000ffffaf7224 */ /* 0x000fe400078e0089 */
[----:B------:R-:W-:Y:S02]  /*117a0*/  IMAD.MOV.U32 R198, RZ, RZ, R134 ;  /* 0x000000ffffc67224 */ /* 0x000fe400078e0086 */
[----:B------:R-:W-:Y:S02]  /*117b0*/  IMAD.MOV.U32 R199, RZ, RZ, R135 ;  /* 0x000000ffffc77224 */ /* 0x000fe400078e0087 */
[----:B------:R-:W-:Y:S02]  /*117c0*/  IMAD.MOV.U32 R186, RZ, RZ, R132 ;  /* 0x000000ffffba7224 */ /* 0x000fe400078e0084 */
        /* <DEDUP_REMOVED lines=18> */
[----:B0-----:R-:W-:-:S02]  /*118f0*/  IMAD.SHL.U32 R13, R13, 0x20, RZ ;  /* 0x000000200d0d7824 */ /* 0x001fc400078e00ff */
[----:B------:R-:W-:Y:S02]  /*11900*/  IMAD.MOV.U32 R10, RZ, RZ, R182 ;  /* 0x000000ffff0a7224 */ /* 0x000fe400078e00b6 */
[----:B------:R-:W-:Y:S02]  /*11910*/  IMAD.MOV.U32 R11, RZ, RZ, R208 ;  /* 0x000000ffff0b7224 */ /* 0x000fe400078e00d0 */
[----:B------:R-:W-:Y:S02]  /*11920*/  IMAD.MOV.U32 R8, RZ, RZ, R184 ;  /* 0x000000ffff087224 */ /* 0x000fe400078e00b8 */
[----:B------:R-:W-:Y:S02]  /*11930*/  IMAD.MOV.U32 R9, RZ, RZ, R183 ;  /* 0x000000ffff097224 */ /* 0x000fe400078e00b7 */
[----:B------:R-:W-:-:S04]  /*11940*/  IMAD.WIDE R10, R13, 0x2, R10 ;  /* 0x000000020d0a7825 */ /* 0x000fc800078e020a */
[----:B------:R-:W-:Y:S01]  /*11950*/  IMAD.WIDE R8, R13, 0x2, R8 ;  /* 0x000000020d087825 */ /* 0x000fe200078e0208 */
[----:B------:R0:W-:Y:S03]  /*11960*/  STL [R1+0x650], R10 ;  /* 0x0006500a01007387 */ /* 0x0001e60000100800 */
[----:B------:R-:W-:Y:S01]  /*11970*/  IMAD.MOV.U32 R208, RZ, RZ, R11 ;  /* 0x000000ffffd07224 */ /* 0x000fe200078e000b */
[----:B------:R1:W-:Y:S04]  /*11980*/  STL [R1+0x850], R8 ;  /* 0x0008500801007387 */ /* 0x0003e80000100800 */
[----:B------:R3:W-:Y:S01]  /*11990*/  STL [R1+0x654], R9 ;  /* 0x0006540901007387 */ /* 0x0007e20000100800 */
[----:B0-----:R-:W-:-:S02]  /*119a0*/  IMAD.MOV.U32 R10, RZ, RZ, R185 ;  /* 0x000000ffff0a7224 */ /* 0x001fc400078e00b9 */
[----:B------:R-:W-:Y:S01]  /*119b0*/  IMAD.MOV.U32 R11, RZ, RZ, R209 ;  /* 0x000000ffff0b7224 */ /* 0x000fe200078e00d1 */
[----:B--2---:R-:W-:-:S06]  /*119c0*/  WARPGROUP.ARRIVE ;  /* 0x00000000000079c5 */ /* 0x004fcc0000000000 */
[----:B------:R-:W-:Y:S01]  /*119d0*/  HGMMA.64x256x16.F32.BF16 R16, gdesc[UR24].tnspA, R16, gsb0 ;  /* 0x23e00000181079f0 */ /* 0x000fe20008001810 */
[----:B-1----:R-:W-:Y:S02]  /*119e0*/  IMAD.MOV.U32 R8, RZ, RZ, R187 ;  /* 0x000000ffff087224 */ /* 0x002fe400078e00bb */
[----:B---3--:R-:W-:Y:S02]  /*119f0*/  IMAD.MOV.U32 R9, RZ, RZ, R186 ;  /* 0x000000ffff097224 */ /* 0x008fe400078e00ba */
[----:B------:R-:W-:-:S04]  /*11a00*/  IMAD.WIDE R10, R13, 0x2, R10 ;  /* 0x000000020d0a7825 */ /* 0x000fc800078e020a */
[----:B------:R-:W-:Y:S01]  /*11a10*/  IMAD.WIDE R8, R13, 0x2, R8 ;  /* 0x000000020d087825 */ /* 0x000fe200078e0208 */
[----:B------:R0:W-:Y:S03]  /*11a20*/  STL [R1+0x658], R10 ;  /* 0x0006580a01007387 */ /* 0x0001e60000100800 */
[----:B------:R-:W-:Y:S01]  /*11a30*/  IMAD.MOV.U32 R209, RZ, RZ, R11 ;  /* 0x000000ffffd17224 */ /* 0x000fe200078e000b */
[----:B------:R1:W-:Y:S04]  /*11a40*/  STL [R1+0x854], R8 ;  /* 0x0008540801007387 */ /* 0x0003e80000100800 */
[----:B------:R2:W-:Y:S01]  /*11a50*/  STL [R1+0x65c], R9 ;  /* 0x00065c0901007387 */ /* 0x0005e20000100800 */
[----:B0-----:R-:W-:-:S02]  /*11a60*/  IMAD.MOV.U32 R10, RZ, RZ, R188 ;  /* 0x000000ffff0a7224 */ /* 0x001fc400078e00bc */
[----:B------:R-:W-:Y:S02]  /*11a70*/  IMAD.MOV.U32 R11, RZ, RZ, R210 ;  /* 0x000000ffff0b7224 */ /* 0x000fe400078e00d2 */
[----:B-1----:R-:W-:Y:S02]  /*11a80*/  IMAD.MOV.U32 R8, RZ, RZ, R190 ;  /* 0x000000ffff087224 */ /* 0x002fe400078e00be */
[----:B--2---:R-:W-:Y:S02]  /*11a90*/  IMAD.MOV.U32 R9, RZ, RZ, R189 ;  /* 0x000000ffff097224 */ /* 0x004fe400078e00bd */
        /* <DEDUP_REMOVED lines=34> */
[----:B------:R1:W-:Y:S01]  /*11cc0*/  STL [R1+0x864], R8 ;  /* 0x0008640801007387 */ /* 0x0003e20000100800 */
[----:B------:R-:W-:Y:S02]  /*11cd0*/  WARPGROUP.DEPBAR.LE gsb0, 0x0 ;  /* 0x00008000000079c5 */ /* 0x000fe40000010000 */
[----:B------:R-:W-:-:S06]  /*11ce0*/  WARPGROUP.ARRIVE ;  /* 0x00000000000079c5 */ /* 0x000fcc0000000000 */
[----:B------:R-:W-:Y:S01]  /*11cf0*/  HGMMA.64x256x16.F32.BF16 R16, gdesc[UR28].tnspA, R16, gsb0 ;  /* 0x23e000001c1079f0 */ /* 0x000fe20008001810 */
[----:B------:R2:W-:Y:S01]  /*11d00*/  STL [R1+0x67c], R9 ;  /* 0x00067c0901007387 */ /* 0x0005e20000100800 */
[----:B0-----:R-:W-:Y:S02]  /*11d10*/  IMAD.MOV.U32 R10, RZ, RZ, R200 ;  /* 0x000000ffff0a7224 */ /* 0x001fe400078e00c8 */
[----:B------:R-:W-:Y:S02]  /*11d20*/  IMAD.MOV.U32 R11, RZ, RZ, R214 ;  /* 0x000000ffff0b7224 */ /* 0x000fe400078e00d6 */
[----:B-1----:R-:W-:Y:S02]  /*11d30*/  IMAD.MOV.U32 R8, RZ, RZ, R202 ;  /* 0x000000ffff087224 */ /* 0x002fe400078e00ca */
[----:B------:R-:W-:-:S04]  /*11d40*/  IMAD.WIDE R10, R13, 0x2, R10 ;  /* 0x000000020d0a7825 */ /* 0x000fc800078e020a */
[----:B--2---:R-:W-:Y:S02]  /*11d50*/  IMAD.MOV.U32 R9, RZ, RZ, R201 ;  /* 0x000000ffff097224 */ /* 0x004fe400078e00c9 */
        /* <DEDUP_REMOVED lines=21> */
[----:B------:R0:W-:Y:S04]  /*11eb0*/  STL [R1+0x690], R10 ;  /* 0x0006900a01007387 */ /* 0x0001e80000100800 */
[----:B------:R1:W-:Y:S04]  /*11ec0*/  STL [R1+0x870], R8 ;  /* 0x0008700801007387 */ /* 0x0003e80000100800 */
[----:B------:R2:W-:Y:S01]  /*11ed0*/  STL [R1+0x694], R9 ;  /* 0x0006940901007387 */ /* 0x0005e20000100800 */
[----:B------:R-:W-:-:S02]  /*11ee0*/  IMAD.MOV.U32 R216, RZ, RZ, R11 ;  /* 0x000000ffffd87224 */ /* 0x000fc400078e000b */
[----:B0-----:R-:W-:Y:S02]  /*11ef0*/  IMAD.MOV.U32 R10, RZ, RZ, R144 ;  /* 0x000000ffff0a7224 */ /* 0x001fe400078e0090 */
[----:B------:R-:W-:Y:S02]  /*11f00*/  IMAD.MOV.U32 R11, RZ, RZ, R217 ;  /* 0x000000ffff0b7224 */ /* 0x000fe400078e00d9 */
[----:B-1----:R-:W-:Y:S02]  /*11f10*/  IMAD.MOV.U32 R8, RZ, RZ, R145 ;  /* 0x000000ffff087224 */ /* 0x002fe400078e0091 */
[----:B--2---:R-:W-:Y:S02]  /*11f20*/  IMAD.MOV.U32 R9, RZ, RZ, R218 ;  /* 0x000000ffff097224 */ /* 0x004fe400078e00da */
[----:B------:R-:W-:-:S04]  /*11f30*/  IMAD.WIDE R10, R13, 0x2, R10 ;  /* 0x000000020d0a7825 */ /* 0x000fc800078e020a */
[----:B------:R-:W-:-:S04]  /*11f40*/  IMAD.WIDE R8, R13, 0x2, R8 ;  /* 0x000000020d087825 */ /* 0x000fc800078e0208 */
[----:B------:R-:W-:Y:S02]  /*11f50*/  IMAD.MOV.U32 R15, RZ, RZ, R146 ;  /* 0x000000ffff0f7224 */ /* 0x000fe400078e0092 */
[----:B------:R-:W-:Y:S02]  /*11f60*/  IMAD.MOV.U32 R14, RZ, RZ, R148 ;  /* 0x000000ffff0e7224 */ /* 0x000fe400078e0094 */
[----:B------:R-:W-:Y:S01]  /*11f70*/  IMAD.MOV.U32 R218, RZ, RZ, R9 ;  /* 0x000000ffffda7224 */ /* 0x000fe200078e0009 */
[----:B------:R-:W-:Y:S02]  /*11f80*/  WARPGROUP.DEPBAR.LE gsb0, 0x0 ;  /* 0x00008000000079c5 */ /* 0x000fe40000010000 */
[----:B------:R-:W-:Y:S04]  /*11f90*/  STL.64 [R1+0x200], R16 ;  /* 0x0002001001007387 */ /* 0x000fe80000100a00 */
[----:B------:R-:W-:Y:S04]  /*11fa0*/  STL.64 [R1+0x208], R18 ;  /* 0x0002081201007387 */ /* 0x000fe80000100a00 */
[----:B------:R0:W-:Y:S04]  /*11fb0*/  STL.64 [R1+0x210], R20 ;  /* 0x0002101401007387 */ /* 0x0001e80000100a00 */
[----:B------:R-:W-:Y:S04]  /*11fc0*/  STL.64 [R1+0x218], R22 ;  /* 0x0002181601007387 */ /* 0x000fe80000100a00 */
[----:B------:R1:W-:Y:S04]  /*11fd0*/  STL.64 [R1+0x220], R24 ;  /* 0x0002201801007387 */ /* 0x0003e80000100a00 */
        /* <DEDUP_REMOVED lines=59> */
[----:B0-----:R0:W5:Y:S04]  /*12390*/  LDL.LU.64 R20, [R1+0xea8] ;  /* 0x000ea80001147983 */ /* 0x0011680000300a00 */
[----:B------:R0:W5:Y:S04]  /*123a0*/  LDL.LU.64 R16, [R1+0xea0] ;  /* 0x000ea00001107983 */ /* 0x0001680000300a00 */
[----:B-1----:R-:W4:Y:S04]  /*123b0*/  LDL.LU.64 R24, [R1] ;  /* 0x0000000001187983 */ /* 0x002f280000300a00 */
[----:B--2---:R-:W2:Y:S01]  /*123c0*/  LDL.LU.64 R26, [R1+0x8] ;  /* 0x00000800011a7983 */ /* 0x004ea20000300a00 */
[----:B------:R-:W-:-:S03]  /*123d0*/  IMAD.MOV.U32 R152, RZ, RZ, R36 ;  /* 0x000000ffff987224 */ /* 0x000fc600078e0024 */
[----:B---3--:R-:W2:Y:S01]  /*123e0*/  LDL.LU.64 R28, [R1+0x10] ;  /* 0x00001000011c7983 */ /* 0x008ea20000300a00 */
[----:B------:R-:W-:-:S03]  /*123f0*/  IMAD.MOV.U32 R153, RZ, RZ, R38 ;  /* 0x000000ffff997224 */ /* 0x000fc600078e0026 */
[----:B----4-:R-:W2:Y:S01]  /*12400*/  LDL.LU.64 R30, [R1+0x18] ;  /* 0x00001800011e7983 */ /* 0x010ea20000300a00 */
[----:B------:R-:W-:-:S03]  /*12410*/  IMAD.MOV.U32 R155, RZ, RZ, R41 ;  /* 0x000000ffff9b7224 */ /* 0x000fc600078e0029 */
[----:B------:R-:W2:Y:S01]  /*12420*/  LDL.LU.64 R32, [R1+0x20] ;  /* 0x0000200001207983 */ /* 0x000ea20000300a00 */
[----:B------:R-:W-:-:S03]  /*12430*/  IMAD.MOV.U32 R154, RZ, RZ, R40 ;  /* 0x000000ffff9a7224 */ /* 0x000fc600078e0028 */
[----:B------:R-:W2:Y:S01]  /*12440*/  LDL.LU.64 R34, [R1+0x28] ;  /* 0x0000280001227983 */ /* 0x000ea20000300a00 */
[----:B------:R-:W-:-:S03]  /*12450*/  IMAD.MOV.U32 R157, RZ, RZ, R43 ;  /* 0x000000ffff9d7224 */ /* 0x000fc600078e002b */
[----:B------:R-:W2:Y:S01]  /*12460*/  LDL.LU.64 R36, [R1+0x30] ;  /* 0x0000300001247983 */ /* 0x000ea20000300a00 */
[----:B------:R-:W-:-:S03]  /*12470*/  IMAD.MOV.U32 R156, RZ, RZ, R42 ;  /* 0x000000ffff9c7224 */ /* 0x000fc600078e002a */
[----:B------:R-:W2:Y:S01]  /*12480*/  LDL.LU.64 R38, [R1+0x38] ;  /* 0x0000380001267983 */ /* 0x000ea20000300a00 */
[----:B------:R-:W-:Y:S02]  /*12490*/  IMAD.MOV.U32 R159, RZ, RZ, R45 ;  /* 0x000000ffff9f7224 */ /* 0x000fe400078e002d */
[----:B------:R-:W-:Y:S01]  /*124a0*/  IMAD.MOV.U32 R158, RZ, RZ, R44 ;  /* 0x000000ffff9e7224 */ /* 0x000fe200078e002c */
[----:B------:R-:W2:Y:S01]  /*124b0*/  LDL.LU.64 R40, [R1+0x40] ;  /* 0x0000400001287983 */ /* 0x000ea20000300a00 */
[----:B------:R-:W-:Y:S02]  /*124c0*/  IMAD.MOV.U32 R161, RZ, RZ, R47 ;  /* 0x000000ffffa17224 */ /* 0x000fe400078e002f */
[----:B------:R-:W-:Y:S01]  /*124d0*/  IMAD.MOV.U32 R160, RZ, RZ, R46 ;  /* 0x000000ffffa07224 */ /* 0x000fe200078e002e */
[----:B------:R-:W2:Y:S01]  /*124e0*/  LDL.LU.64 R42, [R1+0x48] ;  /* 0x00004800012a7983 */ /* 0x000ea20000300a00 */
[----:B------:R-:W-:Y:S02]  /*124f0*/  IMAD.MOV.U32 R163, RZ, RZ, R49 ;  /* 0x000000ffffa37224 */ /* 0x000fe400078e0031 */
[----:B------:R-:W-:Y:S01]  /*12500*/  IMAD.MOV.U32 R162, RZ, RZ, R48 ;  /* 0x000000ffffa27224 */ /* 0x000fe200078e0030 */
[----:B------:R-:W2:Y:S01]  /*12510*/  LDL.LU.64 R44, [R1+0x50] ;  /* 0x00005000012c7983 */ /* 0x000ea20000300a00 */
[----:B------:R-:W-:-:S02]  /*12520*/  IMAD.MOV.U32 R165, RZ, RZ, R51 ;  /* 0x000000ffffa57224 */ /* 0x000fc400078e0033 */
        /* <DEDUP_REMOVED lines=62> */
[----:B------:R-:W-:-:S03]  /*12910*/  IMAD.MOV.U32 R206, RZ, RZ, R92 ;  /* 0x000000ffffce7224 */ /* 0x000fc600078e005c */
        /* <DEDUP_REMOVED lines=25> */
[----:B------:R-:W-:-:S03]  /*12ab0*/  IMAD.MOV.U32 R18, RZ, RZ, R147 ;  /* 0x000000ffff127224 */ /* 0x000fc600078e0093 */
[----:B------:R-:W2:Y:S01]  /*12ac0*/  LDL.LU.64 R138, [R1+0x1c8] ;  /* 0x0001c800018a7983 */ /* 0x000ea20000300a00 */
[----:B------:R-:W-:-:S03]  /*12ad0*/  IMAD.MOV.U32 R19, RZ, RZ, R149 ;  /* 0x000000ffff137224 */ /* 0x000fc600078e0095 */
        /* <DEDUP_REMOVED lines=8> */
[----:B------:R-:W-:Y:S04]  /*12b60*/  STL [R1+0x698], R10 ;  /* 0x0006980a01007387 */ /* 0x000fe80000100800 */
[----:B------:R1:W-:Y:S04]  /*12b70*/  STL [R1+0x69c], R8 ;  /* 0x00069c0801007387 */ /* 0x0003e80000100800 */
[----:B-1----:R-:W3:Y:S04]  /*12b80*/  LDL.LU R8, [R1+0x6a4] ;  /* 0x0006a40001087983 */ /* 0x002ee80000300800 */
[----:B------:R-:W3:Y:S01]  /*12b90*/  LDL.LU R9, [R1+0x874] ;  /* 0x0008740001097983 */ /* 0x000ee20000300800 */
[----:B------:R-:W-:-:S02]  /*12ba0*/  IMAD.MOV.U32 R217, RZ, RZ, R11 ;  /* 0x000000ffffd97224 */ /* 0x000fc400078e000b */
[----:B------:R-:W-:Y:S02]  /*12bb0*/  IMAD.MOV.U32 R10, RZ, RZ, R5 ;  /* 0x000000ffff0a7224 */ /* 0x000fe400078e0005 */
[----:B------:R-:W-:Y:S01]  /*12bc0*/  IMAD.MOV.U32 R11, RZ, RZ, R219 ;  /* 0x000000ffff0b7224 */ /* 0x000fe200078e00db */
[----:B------:R-:W4:Y:S01]  /*12bd0*/  LDL.LU R5, [R1+0xe9c] ;  /* 0x000e9c0001057983 */ /* 0x000f220000300800 */
[----:B------:R-:W-:-:S05]  /*12be0*/  IMAD.WIDE R10, R13, 0x2, R10 ;  /* 0x000000020d0a7825 */ /* 0x000fca00078e020a */
[----:B------:R-:W-:Y:S01]  /*12bf0*/  STL [R1+0x6a0], R10 ;  /* 0x0006a00a01007387 */ /* 0x000fe20000100800 */
[----:B---3--:R-:W-:-:S04]  /*12c00*/  LOP3.LUT R9, R9, R8, RZ, 0x3c, !PT ;  /* 0x0000000809097212 */ /* 0x008fc800078e3cff */
[----:B------:R-:W-:-:S04]  /*12c10*/  LOP3.LUT R8, R9, R8, RZ, 0x3c, !PT ;  /* 0x0000000809087212 */ /* 0x000fc800078e3cff */
[----:B------:R-:W-:-:S03]  /*12c20*/  LOP3.LUT R9, R9, R8, RZ, 0x3c, !PT ;  /* 0x0000000809097212 */ /* 0x000fc600078e3cff */
[----:B------:R-:W-:-:S05]  /*12c30*/  IMAD.WIDE R8, R13, 0x2, R8 ;  /* 0x000000020d087825 */ /* 0x000fca00078e0208 */
[----:B------:R1:W-:Y:S04]  /*12c40*/  STL [R1+0x874], R8 ;  /* 0x0008740801007387 */ /* 0x0003e80000100800 */
[----:B------:R3:W-:Y:S04]  /*12c50*/  STL [R1+0x6a4], R9 ;  /* 0x0006a40901007387 */ /* 0x0007e80000100800 */
[----:B-1----:R-:W2:Y:S04]  /*12c60*/  LDL.LU R8, [R1+0x6ac] ;  /* 0x0006ac0001087983 */ /* 0x002ea80000300800 */
[----:B---3--:R-:W2:Y:S01]  /*12c70*/  LDL.LU R9, [R1+0x878] ;  /* 0x0008780001097983 */ /* 0x008ea20000300800 */
[----:B------:R-:W-:-:S02]  /*12c80*/  IMAD.MOV.U32 R219, RZ, RZ, R11 ;  /* 0x000000ffffdb7224 */ /* 0x000fc400078e000b */
[----:B------:R-:W-:Y:S02]  /*12c90*/  IMAD.MOV.U32 R10, RZ, RZ, R242 ;  /* 0x000000ffff0a7224 */ /* 0x000fe400078e00f2 */
[----:B------:R-:W-:Y:S01]  /*12ca0*/  IMAD.MOV.U32 R11, RZ, RZ, R220 ;  /* 0x000000ffff0b7224 */ /* 0x000fe200078e00dc */
[----:B------:R-:W3:Y:S01]  /*12cb0*/  LDL.LU R242, [R1+0xe98] ;  /* 0x000e980001f27983 */ /* 0x000ee20000300800 */
[----:B------:R-:W-:-:S05]  /*12cc0*/  IMAD.WIDE R10, R13, 0x2, R10 ;  /* 0x000000020d0a7825 */ /* 0x000fca00078e020a */
[----:B------:R-:W-:Y:S01]  /*12cd0*/  STL [R1+0x6a8], R10 ;  /* 0x0006a80a01007387 */ /* 0x000fe20000100800 */
[----:B--2---:R-:W-:-:S04]  /*12ce0*/  LOP3.LUT R9, R9, R8, RZ, 0x3c, !PT ;  /* 0x0000000809097212 */ /* 0x004fc800078e3cff */
[----:B------:R-:W-:-:S04]  /*12cf0*/  LOP3.LUT R8, R9, R8, RZ, 0x3c, !PT ;  /* 0x0000000809087212 */ /* 0x000fc800078e3cff */
[----:B------:R-:W-:-:S03]  /*12d00*/  LOP3.LUT R9, R9, R8, RZ, 0x3c, !PT ;  /* 0x0000000809097212 */ /* 0x000fc600078e3cff */
[----:B------:R-:W-:-:S05]  /*12d10*/  IMAD.WIDE R8, R13, 0x2, R8 ;  /* 0x000000020d087825 */ /* 0x000fca00078e0208 */
[----:B------:R1:W-:Y:S04]  /*12d20*/  STL [R1+0x878], R8 ;  /* 0x0008780801007387 */ /* 0x0003e80000100800 */
[----:B------:R2:W-:Y:S04]  /*12d30*/  STL [R1+0x6ac], R9 ;  /* 0x0006ac0901007387 */ /* 0x0005e80000100800 */
[----:B-1----:R-:W4:Y:S04]  /*12d40*/  LDL.LU R8, [R1+0x6b4] ;  /* 0x0006b40001087983 */ /* 0x002f280000300800 */
[----:B--2---:R-:W4:Y:S01]  /*12d50*/  LDL.LU R9, [R1+0x87c] ;  /* 0x00087c0001097983 */ /* 0x004f220000300800 */
[----:B------:R-:W-:-:S02]  /*12d60*/  IMAD.MOV.U32 R220, RZ, RZ, R11 ;  /* 0x000000ffffdc7224 */ /* 0x000fc400078e000b */
[----:B------:R-:W-:Y:S02]  /*12d70*/  IMAD.MOV.U32 R10, RZ, RZ, R251 ;  /* 0x000000ffff0a7224 */ /* 0x000fe400078e00fb */
[----:B------:R-:W-:Y:S01]  /*12d80*/  IMAD.MOV.U32 R11, RZ, RZ, R221 ;  /* 0x000000ffff0b7224 */ /* 0x000fe200078e00dd */
[----:B------:R-:W2:Y:S01]  /*12d90*/  LDL.LU R251, [R1+0xe94] ;  /* 0x000e940001fb7983 */ /* 0x000ea20000300800 */
[----:B------:R-:W-:-:S05]  /*12da0*/  IMAD.WIDE R10, R13, 0x2, R10 ;  /* 0x000000020d0a7825 */ /* 0x000fca00078e020a */
[----:B------:R-:W-:Y:S01]  /*12db0*/  STL [R1+0x6b0], R10 ;  /* 0x0006b00a01007387 */ /* 0x000fe20000100800 */
[----:B----4-:R-:W-:-:S04]  /*12dc0*/  LOP3.LUT R9, R9, R8, RZ, 0x3c, !PT ;  /* 0x0000000809097212 */ /* 0x010fc800078e3cff */
[----:B------:R-:W-:-:S04]  /*12dd0*/  LOP3.LUT R8, R9, R8, RZ, 0x3c, !PT ;  /* 0x0000000809087212 */ /* 0x000fc800078e3cff */
[----:B------:R-:W-:-:S03]  /*12de0*/  LOP3.LUT R9, R9, R8, RZ, 0x3c, !PT ;  /* 0x0000000809097212 */ /* 0x000fc600078e3cff */
[----:B------:R-:W-:-:S05]  /*12df0*/  IMAD.WIDE R8, R13, 0x2, R8 ;  /* 0x000000020d087825 */ /* 0x000fca00078e0208 */
[----:B------:R1:W-:Y:S04]  /*12e00*/  STL [R1+0x87c], R8 ;  /* 0x00087c0801007387 */ /* 0x0003e80000100800 */
[----:B------:R4:W-:Y:S04]  /*12e10*/  STL [R1+0x6b4], R9 ;  /* 0x0006b40901007387 */ /* 0x0009e80000100800 */
[----:B-1----:R-:W3:Y:S04]  /*12e20*/  LDL.LU R8, [R1+0x6bc] ;  /* 0x0006bc0001087983 */ /* 0x002ee80000300800 */
[----:B----4-:R-:W3:Y:S01]  /*12e30*/  LDL.LU R9, [R1+0x880] ;  /* 0x0008800001097983 */ /* 0x010ee20000300800 */
        /* <DEDUP_REMOVED lines=182> */
[----:B------:R-:W-:Y:S01]  /*139a0*/  WARPGROUP.ARRIVE ;  /* 0x00000000000079c5 */ /* 0x000fe20000000000 */
[----:B------:R-:W-:Y:S01]  /*139b0*/  UMOV UR18, UR14 ;  /* 0x0000000e00127c82 */ /* 0x000fe20008000000 */
[----:B------:R-:W-:-:S04]  /*139c0*/  UMOV UR19, UR15 ;  /* 0x0000000f00137c82 */ /* 0x000fc80008000000 */
[----:B------:R-:W-:Y:S01]  /*139d0*/  HGMMA.64x256x16.F32.BF16 R24, gdesc[UR16].tnspA, R24, gsb0 ;  /* 0x23e00000101879f0 */ /* 0x000fe20008001818 */
[----:B------:R-:W-:Y:S02]  /*139e0*/  IMAD.MOV.U32 R234, RZ, RZ, R11 ;  /* 0x000000ffffea7224 */ /* 0x000fe400078e000b */
[----:B------:R-:W-:Y:S02]  /*139f0*/  IMAD.MOV.U32 R10, RZ, RZ, R250 ;  /* 0x000000ffff0a7224 */ /* 0x000fe400078e00fa */
[----:B------:R-:W-:Y:S01]  /*13a00*/  IMAD.MOV.U32 R11, RZ, RZ, R235 ;  /* 0x000000ffff0b7224 */ /* 0x000fe200078e00eb */
[----:B------:R-:W3:Y:S01]  /*13a10*/  LDL.LU R250, [R1+0xe5c] ;  /* 0x000e5c0001fa7983 */ /* 0x000ee20000300800 */
[----:B------:R-:W-:-:S05]  /*13a20*/  IMAD.WIDE R10, R13, 0x2, R10 ;  /* 0x000000020d0a7825 */ /* 0x000fca00078e020a */
[----:B------:R-:W-:Y:S01]  /*13a30*/  STL [R1+0x720], R10 ;  /* 0x0007200a01007387 */ /* 0x000fe20000100800 */
[----:B------:R-:W-:Y:S01]  /*13a40*/  UMOV UR22, UR6 ;  /* 0x0000000600167c82 */ /* 0x000fe20008000000 */
[----:B------:R-:W-:Y:S01]  /*13a50*/  UMOV UR23, UR7 ;  /* 0x0000000700177c82 */ /* 0x000fe20008000000 */
        /* <DEDUP_REMOVED lines=8> */
[----:B------:R-:W-:-:S02]  /*13ae0*/  WARPGROUP.DEPBAR.LE gsb0, 0x0 ;  /* 0x00008000000079c5 */ /* 0x000fc40000010000 */
[----:B------:R-:W-:-:S06]  /*13af0*/  WARPGROUP.ARRIVE ;  /* 0x00000000000079c5 */ /* 0x000fcc0000000000 */
[----:B------:R-:W-:Y:S01]  /*13b00*/  HGMMA.64x256x16.F32.BF16 R24, gdesc[UR20].tnspA, R24, gsb0 ;  /* 0x23e00000141879f0 */ /* 0x000fe20008001818 */
[----:B------:R-:W-:Y:S02]  /*13b10*/  IMAD.MOV.U32 R235, RZ, RZ, R11 ;  /* 0x000000ffffeb7224 */ /* 0x000fe400078e000b */
[----:B------:R-:W-:Y:S02]  /*13b20*/  IMAD.MOV.U32 R10, RZ, RZ, R241 ;  /* 0x000000ffff0a7224 */ /* 0x000fe400078e00f1 */
[----:B------:R-:W-:Y:S01]  /*13b30*/  IMAD.MOV.U32 R11, RZ, RZ, R236 ;  /* 0x000000ffff0b7224 */ /* 0x000fe200078e00ec */
[----:B------:R-:W2:Y:S01]  /*13b40*/  LDL.LU R241, [R1+0xe58] ;  /* 0x000e580001f17983 */ /* 0x000ea20000300800 */
[----:B------:R-:W-:-:S04]  /*13b50*/  IMAD.WIDE R10, R13, 0x2, R10 ;  /* 0x000000020d0a7825 */ /* 0x000fc800078e020a */
[----:B------:R-:W-:Y:S01]  /*13b60*/  IMAD.MOV.U32 R236, RZ, RZ, R11 ;  /* 0x000000ffffec7224 */ /* 0x000fe200078e000b */
[----:B------:R1:W-:Y:S02]  /*13b70*/  STL [R1+0x728], R10 ;  /* 0x0007280a01007387 */ /* 0x0003e40000100800 */
[----:B-1----:R-:W-:Y:S02]  /*13b80*/  IMAD.MOV.U32 R10, RZ, RZ, R14 ;  /* 0x000000ffff0a7224 */ /* 0x002fe400078e000e */
[----:B------:R-:W-:Y:S02]  /*13b90*/  IMAD.MOV.U32 R11, RZ, RZ, R237 ;  /* 0x000000ffff0b7224 */ /* 0x000fe400078e00ed */
[----:B------:R-:W-:Y:S01]  /*13ba0*/  IMAD.WIDE R10, R13, 0x2, R10 ;  /* 0x000000020d0a7825 */ /* 0x000fe200078e020a */
[----:B----4-:R-:W-:-:S04]  /*13bb0*/  LOP3.LUT R9, R9, R8, RZ, 0x3c, !PT ;  /* 0x0000000809097212 */ /* 0x010fc800078e3cff */
[----:B------:R-:W-:-:S04]  /*13bc0*/  LOP3.LUT R8, R9, R8, RZ, 0x3c, !PT ;  /* 0x0000000809087212 */ /* 0x000fc800078e3cff */
[----:B------:R-:W-:-:S03]  /*13bd0*/  LOP3.LUT R9, R9, R8, RZ, 0x3c, !PT ;  /* 0x0000000809097212 */ /* 0x000fc600078e3cff */
[----:B------:R-:W-:-:S05]  /*13be0*/  IMAD.WIDE R8, R13, 0x2, R8 ;  /* 0x000000020d087825 */ /* 0x000fca00078e0208 */
[----:B------:R1:W-:Y:S04]  /*13bf0*/  STL [R1+0x8b8], R8 ;  /* 0x0008b80801007387 */ /* 0x0003e80000100800 */
[----:B------:R4:W-:Y:S01]  /*13c00*/  STL [R1+0x72c], R9 ;  /* 0x00072c0901007387 */ /* 0x0009e20000100800 */
[----:B-1----:R-:W-:Y:S02]  /*13c10*/  IMAD.MOV.U32 R8, RZ, RZ, R18 ;  /* 0x000000ffff087224 */ /* 0x002fe400078e0012 */
[----:B----4-:R-:W-:Y:S02]  /*13c20*/  IMAD.MOV.U32 R9, RZ, RZ, R15 ;  /* 0x000000ffff097224 */ /* 0x010fe400078e000f */
[----:B------:R-:W-:Y:S01]  /*13c30*/  IMAD.WIDE R8, R13, 0x2, R8 ;  /* 0x000000020d087825 */ /* 0x000fe200078e0208 */
[----:B------:R-:W-:Y:S01]  /*13c40*/  STL [R1+0x730], R10 ;  /* 0x0007300a01007387 */ /* 0x000fe20000100800 */
[----:B------:R-:W-:-:S03]  /*13c50*/  WARPGROUP.DEPBAR.LE gsb0, 0x0 ;  /* 0x00008000000079c5 */ /* 0x000fc60000010000 */
[----:B------:R-:W-:Y:S04]  /*13c60*/  STL [R1+0x8bc], R8 ;  /* 0x0008bc0801007387 */ /* 0x000fe80000100800 */
[----:B------:R-:W-:Y:S04]  /*13c70*/  STL [R1+0x734], R9 ;  /* 0x0007340901007387 */ /* 0x000fe80000100800 */
[----:B------:R-:W-:Y:S04]  /*13c80*/  STL.64 [R1], R24 ;  /* 0x0000001801007387 */ /* 0x000fe80000100a00 */
        /* <DEDUP_REMOVED lines=62> */
[----:B------:R1:W-:Y:S04]  /*14070*/  STL.64 [R1+0x1f8], R150 ;  /* 0x0001f89601007387 */ /* 0x0003e80000100a00 */
[----:B-1----:R-:W4:Y:S04]  /*14080*/  LDL.LU.64 R150, [R1+0xe50] ;  /* 0x000e500001967983 */ /* 0x002f280000300a00 */
[----:B------:R-:W3:Y:S04]  /*14090*/  LDL.LU.64 R148, [R1+0xe48] ;  /* 0x000e480001947983 */ /* 0x000ee80000300a00 */
        /* <DEDUP_REMOVED lines=52> */
[----:B------:R-:W-:-:S03]  /*143e0*/  LOP3.LUT R9, R9, R8, RZ, 0x3c, !PT ;  /* 0x0000000809097212 */ /* 0x000fc600078e3cff */
[----:B------:R-:W2:Y:S04]  /*143f0*/  LDL.LU.64 R62, [R1+0xcf0] ;  /* 0x000cf000013e7983 */ /* 0x000ea80000300a00 */
[----:B------:R-:W2:Y:S04]  /*14400*/  LDL.LU.64 R60, [R1+0xce8] ;  /* 0x000ce800013c7983 */ /* 0x000ea80000300a00 */
[----:B------:R-:W2:Y:S04]  /*14410*/  LDL.LU.64 R58, [R1+0xce0] ;  /* 0x000ce000013a7983 */ /* 0x000ea80000300a00 */
[----:B------:R-:W2:Y:S01]  /*14420*/  LDL.LU.64 R56, [R1+0xcd8] ;  /* 0x000cd80001387983 */ /* 0x000ea20000300a00 */
[----:B------:R-:W-:-:S03]  /*14430*/  LOP3.LUT R8, R9, R8, RZ, 0x3c, !PT ;  /* 0x0000000809087212 */ /* 0x000fc600078e3cff */
[----:B------:R-:W2:Y:S04]  /*14440*/  LDL.LU.64 R54, [R1+0xcd0] ;  /* 0x000cd00001367983 */ /* 0x000ea80000300a00 */
[----:B------:R-:W2:Y:S04]  /*14450*/  LDL.LU.64 R52, [R1+0xcc8] ;  /* 0x000cc80001347983 */ /* 0x000ea80000300a00 */
[----:B------:R-:W2:Y:S01]  /*14460*/  LDL.LU.64 R50, [R1+0xcc0] ;  /* 0x000cc00001327983 */ /* 0x000ea20000300a00 */
[----:B------:R-:W-:-:S03]  /*14470*/  IMAD.MOV.U32 R10, RZ, RZ, R11 ;  /* 0x000000ffff0a7224 */ /* 0x000fc600078e000b */
[----:B------:R-:W2:Y:S01]  /*14480*/  LDL.LU.64 R48, [R1+0xcb8] ;  /* 0x000cb80001307983 */ /* 0x000ea20000300a00 */
[----:B------:R-:W-:-:S03]  /*14490*/  IMAD.MOV.U32 R11, RZ, RZ, R238 ;  /* 0x000000ffff0b7224 */ /* 0x000fc600078e00ee */
[----:B------:R-:W2:Y:S01]  /*144a0*/  LDL.LU.64 R46, [R1+0xcb0] ;  /* 0x000cb000012e7983 */ /* 0x000ea20000300a00 */
[----:B------:R-:W-:-:S03]  /*144b0*/  LOP3.LUT R9, R9, R8, RZ, 0x3c, !PT ;  /* 0x0000000809097212 */ /* 0x000fc600078e3cff */
[----:B------:R-:W2:Y:S04]  /*144c0*/  LDL.LU.64 R44, [R1+0xca8] ;  /* 0x000ca800012c7983 */ /* 0x000ea80000300a00 */
[----:B------:R-:W2:Y:S04]  /*144d0*/  LDL.LU.64 R42, [R1+0xca0] ;  /* 0x000ca000012a7983 */ /* 0x000ea80000300a00 */
[----:B------:R-:W2:Y:S01]  /*144e0*/  LDL.LU.64 R40, [R1+0xc98] ;  /* 0x000c980001287983 */ /* 0x000ea20000300a00 */
[----:B------:R-:W-:-:S03]  /*144f0*/  IMAD.WIDE R10, R13, 0x2, R10 ;  /* 0x000000020d0a7825 */ /* 0x000fc600078e020a */
[----:B------:R-:W2:Y:S01]  /*14500*/  LDL.LU.64 R38, [R1+0xc90] ;  /* 0x000c900001267983 */ /* 0x000ea20000300a00 */
[----:B------:R-:W-:-:S03]  /*14510*/  IMAD.WIDE R8, R13, 0x2, R8 ;  /* 0x000000020d087825 */ /* 0x000fc600078e0208 */
[----:B------:R-:W2:Y:S04]  /*14520*/  LDL.LU.64 R36, [R1+0xc88] ;  /* 0x000c880001247983 */ /* 0x000ea80000300a00 */
[----:B------:R-:W2:Y:S04]  /*14530*/  LDL.LU.64 R34, [R1+0xc80] ;  /* 0x000c800001227983 */ /* 0x000ea80000300a00 */
[----:B------:R-:W2:Y:S04]  /*14540*/  LDL.LU.64 R32, [R1+0xc78] ;  /* 0x000c780001207983 */ /* 0x000ea80000300a00 */
[----:B------:R-:W2:Y:S04]  /*14550*/  LDL.LU.64 R30, [R1+0xc70] ;  /* 0x000c7000011e7983 */ /* 0x000ea80000300a00 */
[----:B------:R-:W2:Y:S04]  /*14560*/  LDL.LU.64 R28, [R1+0xc68] ;  /* 0x000c6800011c7983 */ /* 0x000ea80000300a00 */
[----:B------:R-:W2:Y:S04]  /*14570*/  LDL.LU.64 R26, [R1+0xc60] ;  /* 0x000c6000011a7983 */ /* 0x000ea80000300a00 */
[----:B------:R-:W2:Y:S04]  /*14580*/  LDL.LU.64 R24, [R1+0xc58] ;  /* 0x000c580001187983 */ /* 0x000ea80000300a00 */
[----:B------:R-:W-:Y:S04]  /*14590*/  STL [R1+0x738], R10 ;  /* 0x0007380a01007387 */ /* 0x000fe80000100800 */
[----:B------:R-:W-:Y:S04]  /*145a0*/  STL [R1+0x8c0], R8 ;  /* 0x0008c00801007387 */ /* 0x000fe80000100800 */
[----:B------:R4:W-:Y:S01]  /*145b0*/  STL [R1+0x73c], R9 ;  /* 0x00073c0901007387 */ /* 0x0009e20000100800 */
[----:B------:R-:W-:-:S02]  /*145c0*/  IMAD.MOV.U32 R238, RZ, RZ, R11 ;  /* 0x000000ffffee7224 */ /* 0x000fc400078e000b */
[----:B------:R-:W-:Y:S02]  /*145d0*/  IMAD.MOV.U32 R11, RZ, RZ, R239 ;  /* 0x000000ffff0b7224 */ /* 0x000fe400078e00ef */
[----:B----4-:R-:W-:Y:S02]  /*145e0*/  IMAD.MOV.U32 R9, RZ, RZ, R150 ;  /* 0x000000ffff097224 */ /* 0x010fe400078e0096 */
[----:B---3--:R-:W-:Y:S02]  /*145f0*/  IMAD.MOV.U32 R8, RZ, RZ, R149 ;  /* 0x000000ffff087224 */ /* 0x008fe400078e0095 */
[----:B------:R-:W-:Y:S01]  /*14600*/  IMAD.MOV.U32 R10, RZ, RZ, R151 ;  /* 0x000000ffff0a7224 */ /* 0x000fe200078e0097 */
[----:B------:R-:W3:Y:S02]  /*14610*/  LDL.LU R149, [R1+0xc54] ;  /* 0x000c540001957983 */ /* 0x000ee40000300800 */
[-C--:B------:R-:W-:Y:S01]  /*14620*/  LOP3.LUT R9, R9, R8.reuse, RZ, 0x3c, !PT ;  /* 0x0000000809097212 */ /* 0x080fe200078e3cff */
[----:B------:R-:W-:Y:S01]  /*14630*/  IMAD.WIDE R10, R13, 0x2, R10 ;  /* 0x000000020d0a7825 */ /* 0x000fe200078e020a */
[----:B------:R-:W3:Y:S02]  /*14640*/  LDL.LU R150, [R1+0xc50] ;  /* 0x000c500001967983 */ /* 0x000ee40000300800 */
[----:B------:R-:W-:-:S02]  /*14650*/  LOP3.LUT R8, R9, R8, RZ, 0x3c, !PT ;  /* 0x0000000809087212 */ /* 0x000fc400078e3cff */
[----:B------:R-:W3:Y:S02]  /*14660*/  LDL.LU R151, [R1+0xc4c] ;  /* 0x000c4c0001977983 */ /* 0x000ee40000300800 */
[----:B------:R-:W-:-:S03]  /*14670*/  LOP3.LUT R9, R9, R8, RZ, 0x3c, !PT ;  /* 0x0000000809097212 */ /* 0x000fc600078e3cff */
[----:B------:R-:W-:Y:S01]  /*14680*/  IMAD.WIDE R8, R13, 0x2, R8 ;  /* 0x000000020d087825 */ /* 0x000fe200078e0208 */
[----:B------:R-:W-:Y:S04]  /*14690*/  STL [R1+0x740], R10 ;  /* 0x0007400a01007387 */ /* 0x000fe80000100800 */
[----:B------:R-:W-:Y:S04]  /*146a0*/  STL [R1+0x8c4], R8 ;  /* 0x0008c40801007387 */ /* 0x000fe80000100800 */
[----:B------:R1:W-:Y:S04]  /*146b0*/  STL [R1+0x744], R9 ;  /* 0x0007440901007387 */ /* 0x0003e80000100800 */
[----:B-1----:R-:W4:Y:S01]  /*146c0*/  LDL.LU R9, [R1+0x74c] ;  /* 0x00074c0001097983 */ /* 0x002f220000300800 */
[----:B------:R-:W-:-:S02]  /*146d0*/  IMAD.MOV.U32 R239, RZ, RZ, R11 ;  /* 0x000000ffffef7224 */ /* 0x000fc400078e000b */
[----:B------:R-:W-:Y:S02]  /*146e0*/  IMAD.MOV.U32 R10, RZ, RZ, R5 ;  /* 0x000000ffff0a7224 */ /* 0x000fe400078e0005 */
[----:B------:R-:W-:Y:S01]  /*146f0*/  IMAD.MOV.U32 R11, RZ, RZ, R240 ;  /* 0x000000ffff0b7224 */ /* 0x000fe200078e00f0 */
[----:B------:R-:W3:Y:S01]  /*14700*/  LDL.LU R5, [R1+0xc48] ;  /* 0x000c480001057983 */ /* 0x000ee20000300800 */
[----:B------:R-:W-:-:S05]  /*14710*/  IMAD.WIDE R10, R13, 0x2, R10 ;  /* 0x000000020d0a7825 */ /* 0x000fca00078e020a */
[----:B------:R-:W-:Y:S01]  /*14720*/  STL [R1+0x748], R10 ;  /* 0x0007480a01007387 */ /* 0x000fe20000100800 */
[----:B----4-:R-:W-:Y:S02]  /*14730*/  IMAD.MOV.U32 R8, RZ, RZ, R9 ;  /* 0x000000ffff087224 */ /* 0x010fe400078e0009 */
[----:B--2---:R-:W-:Y:S02]  /*14740*/  IMAD.MOV.U32 R9, RZ, RZ, R241 ;  /* 0x000000ffff097224 */ /* 0x004fe400078e00f1 */
[----:B------:R-:W-:-:S04]  /*14750*/  IMAD.WIDE R8, R13, 0x2, R8 ;  /* 0x000000020d087825 */ /* 0x000fc800078e0208 */
[----:B------:R-:W-:Y:S01]  /*14760*/  IMAD.MOV.U32 R241, RZ, RZ, R9 ;  /* 0x000000fffff17224 */ /* 0x000fe200078e0009 */
[----:B------:R1:W-:Y:S04]  /*14770*/  STL [R1+0x74c], R8 ;  /* 0x00074c0801007387 */ /* 0x0003e80000100800 */
[----:B-1----:R-:W2:Y:S04]  /*14780*/  LDL.LU R8, [R1+0x754] ;  /* 0x0007540001087983 */ /* 0x002ea80000300800 */
[----:B------:R-:W2:Y:S01]  /*14790*/  LDL.LU R9, [R1+0x8c8] ;  /* 0x0008c80001097983 */ /* 0x000ea20000300800 */
[----:B------:R-:W-:-:S02]  /*147a0*/  IMAD.MOV.U32 R240, RZ, RZ, R11 ;  /* 0x000000fffff07224 */ /* 0x000fc400078e000b */
[----:B------:R-:W-:Y:S02]  /*147b0*/  IMAD.MOV.U32 R10, RZ, RZ, R251 ;  /* 0x000000ffff0a7224 */ /* 0x000fe400078e00fb */
[----:B------:R-:W-:Y:S01]  /*147c0*/  IMAD.MOV.U32 R11, RZ, RZ, R242 ;  /* 0x000000ffff0b7224 */ /* 0x000fe200078e00f2 */
[----:B------:R-:W4:Y:S01]  /*147d0*/  LDL.LU R251, [R1+0xc44] ;  /* 0x000c440001fb7983 */ /* 0x000f220000300800 */
        /* <DEDUP_REMOVED lines=8> */
[----:B-1----:R-:W3:Y:S04]  /*14860*/  LDL.LU R8, [R1+0x75c] ;  /* 0x00075c0001087983 */ /* 0x002ee80000300800 */
[----:B--2---:R-:W3:Y:S01]  /*14870*/  LDL.LU R9, [R1+0x8cc] ;  /* 0x0008cc0001097983 */ /* 0x004ee20000300800 */
[----:B------:R-:W-:-:S02]  /*14880*/  IMAD.MOV.U32 R242, RZ, RZ, R11 ;  /* 0x000000fffff27224 */ /* 0x000fc400078e000b */
[----:B------:R-:W-:Y:S02]  /*14890*/  IMAD.MOV.U32 R10, RZ, RZ, R4 ;  /* 0x000000ffff0a7224 */ /* 0x000fe400078e0004 */
[----:B------:R-:W-:Y:S01]  /*148a0*/  IMAD.MOV.U32 R11, RZ, RZ, R243 ;  /* 0x000000ffff0b7224 */ /* 0x000fe200078e00f3 */
[----:B------:R-:W2:Y:S01]  /*148b0*/  LDL.LU R4, [R1+0xc40] ;  /* 0x000c400001047983 */ /* 0x000ea20000300800 */
        /* <DEDUP_REMOVED lines=8> */
[----:B-1----:R-:W4:Y:S04]  /*14940*/  LDL.LU R8, [R1+0x764] ;  /* 0x0007640001087983 */ /* 0x002f280000300800 */
[----:B---3--:R-:W4:Y:S01]  /*14950*/  LDL.LU R9, [R1+0x8d0] ;  /* 0x0008d00001097983 */ /* 0x008f220000300800 */
[----:B------:R-:W-:-:S02]  /*14960*/  IMAD.MOV.U32 R243, RZ, RZ, R11 ;  /* 0x000000fffff37224 */ /* 0x000fc400078e000b */
[----:B------:R-:W-:Y:S02]  /*14970*/  IMAD.MOV.U32 R10, RZ, RZ, R252 ;  /* 0x000000ffff0a7224 */ /* 0x000fe400078e00fc */
[----:B------:R-:W-:Y:S01]  /*14980*/  IMAD.MOV.U32 R11, RZ, RZ, R244 ;  /* 0x000000ffff0b7224 */ /* 0x000fe200078e00f4 */
[----:B------:R-:W3:Y:S01]  /*14990*/  LDL.LU R252, [R1+0xc3c] ;  /* 0x000c3c0001fc7983 */ /* 0x000ee20000300800 */
        /* <DEDUP_REMOVED lines=8> */
[----:B-1----:R-:W2:Y:S04]  /*14a20*/  LDL.LU R8, [R1+0x76c] ;  /* 0x00076c0001087983 */ /* 0x002ea80000300800 */
[----:B----4-:R-:W2:Y:S01]  /*14a30*/  LDL.LU R9, [R1+0x8d4] ;  /* 0x0008d40001097983 */ /* 0x010ea20000300800 */
[----:B------:R-:W-:-:S02]  /*14a40*/  IMAD.MOV.U32 R244, RZ, RZ, R11 ;  /* 0x000000fffff47224 */ /* 0x000fc400078e000b */
[----:B------:R-:W-:Y:S02]  /*14a50*/  IMAD.MOV.U32 R10, RZ, RZ, R207 ;  /* 0x000000ffff0a7224 */ /* 0x000fe400078e00cf */
[----:B------:R-:W-:Y:S01]  /*14a60*/  IMAD.MOV.U32 R11, RZ, RZ, R245 ;  /* 0x000000ffff0b7224 */ /* 0x000fe200078e00f5 */
[----:B------:R-:W4:Y:S01]  /*14a70*/  LDL.LU R207, [R1+0xc38] ;  /* 0x000c380001cf7983 */ /* 0x000f220000300800 */
[----:B------:R-:W-:-:S05]  /*14a80*/  IMAD.WIDE R10, R13, 0x2, R10 ;  /* 0x000000020d0a7825 */ /* 0x000fca00078e020a */
[----:B------:R1:W-:Y:S01]  /*14a90*/  STL [R1+0x768], R10 ;  /* 0x0007680a01007387 */ /* 0x0003e20000100800 */
[----:B------:R-:W-:-:S03]  /*14aa0*/  IMAD.MOV.U32 R245, RZ, RZ, R11 ;  /* 0x000000fffff57224 */ /* 0x000fc600078e000b */
[----:B-1----:R-:W3:Y:S04]  /*14ab0*/  LDL.LU R10, [R1+0x8d8] ;  /* 0x0008d800010a7983 */ /* 0x002ee80000300800 */
[----:B------:R-:W4:Y:S01]  /*14ac0*/  LDL.LU R11, [R1+0x770] ;  /* 0x00077000010b7983 */ /* 0x000f220000300800 */
[----:B--2---:R-:W-:-:S04]  /*14ad0*/  LOP3.LUT R9, R9, R8, RZ, 0x3c, !PT ;  /* 0x0000000809097212 */ /* 0x004fc800078e3cff */
[----:B------:R-:W-:-:S04]  /*14ae0*/  LOP3.LUT R8, R9, R8, RZ, 0x3c, !PT ;  /* 0x0000000809087212 */ /* 0x000fc800078e3cff */
[----:B------:R-:W-:-:S03]  /*14af0*/  LOP3.LUT R9, R9, R8, RZ, 0x3c, !PT ;  /* 0x0000000809097212 */ /* 0x000fc600078e3cff */
[----:B------:R-:W-:-:S05]  /*14b00*/  IMAD.WIDE R8, R13, 0x2, R8 ;  /* 0x000000020d087825 */ /* 0x000fca00078e0208 */
[----:B------:R1:W-:Y:S04]  /*14b10*/  STL [R1+0x8d4], R8 ;  /* 0x0008d40801007387 */ /* 0x0003e80000100800 */
[----:B------:R3:W-:Y:S04]  /*14b20*/  STL [R1+0x76c], R9 ;  /* 0x00076c0901007387 */ /* 0x0007e80000100800 */
[----:B-1----:R-:W2:Y:S01]  /*14b30*/  LDL.LU R8, [R1+0x774] ;  /* 0x0007740001087983 */ /* 0x002ea20000300800 */
[----:B---3--:R-:W-:Y:S02]  /*14b40*/  IMAD.MOV.U32 R9, RZ, RZ, R10 ;  /* 0x000000ffff097224 */ /* 0x008fe400078e000a */
[----:B----4-:R-:W-:-:S02]  /*14b50*/  IMAD.MOV.U32 R10, RZ, RZ, R11 ;  /* 0x000000ffff0a7224 */ /* 0x010fc400078e000b */
[----:B------:R-:W-:Y:S02]  /*14b60*/  IMAD.MOV.U32 R11, RZ, RZ, R246 ;  /* 0x000000ffff0b7224 */ /* 0x000fe400078e00f6 */
        /* <DEDUP_REMOVED lines=97> */
[----:B------:R-:W-:-:S02]  /*15180*/  IMAD.MOV.U32 R10, RZ, RZ, R12 ;  /* 0x000000ffff0a7224 */ /* 0x000fc400078e000c */
[----:B------:R-:W3:Y:S02]  /*15190*/  LDL.LU R12, [R1+0xc1c] ;  /* 0x000c1c00010c7983 */ /* 0x000ee40000300800 */
[----:B----4-:R-:W-:-:S05]  /*151a0*/  IMAD.WIDE R10, R13, 0x2, R10 ;  /* 0x000000020d0a7825 */ /* 0x010fca00078e020a */
[----:B------:R1:W-:Y:S04]  /*151b0*/  STL [R1+0x7a8], R10 ;  /* 0x0007a80a01007387 */ /* 0x0003e80000100800 */
[----:B------:R4:W-:Y:S01]  /*151c0*/  STL [R1+0x600], R11 ;  /* 0x0006000b01007387 */ /* 0x0009e20000100800 */
[----:B-1----:R-:W-:-:S03]  /*151d0*/  IMAD.MOV.U32 R10, RZ, RZ, R6 ;  /* 0x000000ffff0a7224 */ /* 0x002fc600078e0006 */
[----:B------:R-:W3:Y:S01]  /*151e0*/  LDL.LU R6, [R1+0xc18] ;  /* 0x000c180001067983 */ /* 0x000ee20000300800 */
[----:B----4-:R-:W-:-:S03]  /*151f0*/  IMAD.MOV.U32 R11, RZ, RZ, R7 ;  /* 0x000000ffff0b7224 */ /* 0x010fc600078e0007 */
[----:B------:R-:W4:Y:S01]  /*15200*/  LDL.LU R7, [R1+0xc14] ;  /* 0x000c140001077983 */ /* 0x000f220000300800 */
        /* <DEDUP_REMOVED lines=8> */
[----:B------:R-:W-:-:S04]  /*15290*/  LOP3.LUT R11, R11, R10, RZ, 0x3c, !PT ;  /* 0x0000000a0b0b7212 */ /* 0x000fc800078e3cff */
[----:B------:R-:W-:-:S04]  /*152a0*/  LOP3.LUT R10, R11, R10, RZ, 0x3c, !PT ;  /* 0x0000000a0b0a7212 */ /* 0x000fc800078e3cff */
[----:B------:R-:W-:-:S03]  /*152b0*/  LOP3.LUT R11, R11, R10, RZ, 0x3c, !PT ;  /* 0x0000000a0b0b7212 */ /* 0x000fc600078e3cff */
[----:B------:R-:W-:-:S05]  /*152c0*/  IMAD.WIDE R10, R13, 0x2, R10 ;  /* 0x000000020d0a7825 */ /* 0x000fca00078e020a */
[----:B------:R1:W-:Y:S04]  /*152d0*/  STL [R1+0x7b0], R10 ;  /* 0x0007b00a01007387 */ /* 0x0003e80000100800 */
[----:B------:R2:W-:Y:S01]  /*152e0*/  STL [R1+0x604], R11 ;  /* 0x0006040b01007387 */ /* 0x0005e20000100800 */
[----:B-1----:R-:W-:-:S03]  /*152f0*/  IMAD.MOV.U32 R10, RZ, RZ, R5 ;  /* 0x000000ffff0a7224 */ /* 0x002fc600078e0005 */
[----:B------:R-:W4:Y:S01]  /*15300*/  LDL.LU R5, [R1+0xc10] ;  /* 0x000c100001057983 */ /* 0x000f220000300800 */
[----:B--2---:R-:W-:-:S03]  /*15310*/  IMAD.MOV.U32 R11, RZ, RZ, R4 ;  /* 0x000000ffff0b7224 */ /* 0x004fc600078e0004 */
[----:B------:R-:W2:Y:S01]  /*15320*/  LDL.LU R4, [R1+0xc0c] ;  /* 0x000c0c0001047983 */ /* 0x000ea20000300800 */
        /* <DEDUP_REMOVED lines=8> */
[----:B------:R-:W-:-:S04]  /*153b0*/  LOP3.LUT R11, R11, R10, RZ, 0x3c, !PT ;  /* 0x0000000a0b0b7212 */ /* 0x000fc800078e3cff */
[----:B------:R-:W-:-:S04]  /*153c0*/  LOP3.LUT R10, R11, R10, RZ, 0x3c, !PT ;  /* 0x0000000a0b0a7212 */ /* 0x000fc800078e3cff */
[----:B------:R-:W-:-:S03]  /*153d0*/  LOP3.LUT R11, R11, R10, RZ, 0x3c, !PT ;  /* 0x0000000a0b0b7212 */ /* 0x000fc600078e3cff */
[----:B------:R-:W-:-:S05]  /*153e0*/  IMAD.WIDE R10, R13, 0x2, R10 ;  /* 0x000000020d0a7825 */ /* 0x000fca00078e020a */
[----:B------:R1:W-:Y:S04]  /*153f0*/  STL [R1+0x7b8], R10 ;  /* 0x0007b80a01007387 */ /* 0x0003e80000100800 */
[----:B------:R3:W-:Y:S01]  /*15400*/  STL [R1+0x608], R11 ;  /* 0x0006080b01007387 */ /* 0x0007e20000100800 */
[----:B-1----:R-:W-:-:S03]  /*15410*/  IMAD.MOV.U32 R10, RZ, RZ, R207 ;  /* 0x000000ffff0a7224 */ /* 0x002fc600078e00cf */
[----:B------:R-:W2:Y:S04]  /*15420*/  LDL.LU R207, [R1+0xc08] ;  /* 0x000c080001cf7983 */ /* 0x000ea80000300800 */
[----:B---3--:R-:W3:Y:S01]  /*15430*/  LDL.LU R11, [R1+0x7c0] ;  /* 0x0007c000010b7983 */ /* 0x008ee20000300800 */
        /* <DEDUP_REMOVED lines=8> */
[----:B---3--:R-:W-:-:S04]  /*154c0*/  LOP3.LUT R11, R11, R10, RZ, 0x3c, !PT ;  /* 0x0000000a0b0b7212 */ /* 0x008fc800078e3cff */
[----:B------:R-:W-:-:S04]  /*154d0*/  LOP3.LUT R10, R11, R10, RZ, 0x3c, !PT ;  /* 0x0000000a0b0a7212 */ /* 0x000fc800078e3cff */
[----:B------:R-:W-:-:S03]  /*154e0*/  LOP3.LUT R11, R11, R10, RZ, 0x3c, !PT ;  /* 0x0000000a0b0b7212 */ /* 0x000fc600078e3cff */
[----:B------:R-:W-:-:S05]  /*154f0*/  IMAD.WIDE R10, R13, 0x2, R10 ;  /* 0x000000020d0a7825 */ /* 0x000fca00078e020a */
[----:B------:R1:W-:Y:S04]  /*15500*/  STL [R1+0x7c0], R10 ;  /* 0x0007c00a01007387 */ /* 0x0003e80000100800 */
[----:B------:R3:W-:Y:S01]  /*15510*/  STL [R1+0x60c], R11 ;  /* 0x00060c0b01007387 */ /* 0x0007e20000100800 */
[----:B-1----:R-:W-:Y:S02]  /*15520*/  IMAD.MOV.U32 R10, RZ, RZ, R12 ;  /* 0x000000ffff0a7224 */ /* 0x002fe400078e000c */
[----:B---3--:R-:W-:Y:S01]  /*15530*/  IMAD.MOV.U32 R11, RZ, RZ, R6 ;  /* 0x000000ffff0b7224 */ /* 0x008fe200078e0006 */
[----:B------:R-:W3:Y:S04]  /*15540*/  LDL.LU R12, [R1+0xc04] ;  /* 0x000c0400010c7983 */ /* 0x000ee80000300800 */
[-C--:B------:R-:W-:Y:S01]  /*15550*/  LOP3.LUT R11, R11, R10.reuse, RZ, 0x3c, !PT ;  /* 0x0000000a0b0b7212 */ /* 0x080fe200078e3cff */
[----:B------:R-:W4:Y:S03]  /*15560*/  LDL.LU R6, [R1+0xc00] ;  /* 0x000c000001067983 */ /* 0x000f260000300800 */
[----:B------:R-:W-:-:S04]  /*15570*/  LOP3.LUT R10, R11, R10, RZ, 0x3c, !PT ;  /* 0x0000000a0b0a7212 */ /* 0x000fc800078e3cff */
[----:B------:R-:W-:-:S03]  /*15580*/  LOP3.LUT R11, R11, R10, RZ, 0x3c, !PT ;  /* 0x0000000a0b0b7212 */ /* 0x000fc600078e3cff */
[----:B------:R-:W-:Y:S01]  /*15590*/  IMAD.WIDE R10, R13, 0x2, R10 ;  /* 0x000000020d0a7825 */ /* 0x000fe200078e020a */
[----:B--2---:R-:W-:-:S04]  /*155a0*/  LOP3.LUT R9, R9, R8, RZ, 0x3c, !PT ;  /* 0x0000000809097212 */ /* 0x004fc800078e3cff */
[----:B------:R-:W-:-:S04]  /*155b0*/  LOP3.LUT R8, R9, R8, RZ, 0x3c, !PT ;  /* 0x0000000809087212 */ /* 0x000fc800078e3cff */
[----:B------:R-:W-:-:S03]  /*155c0*/  LOP3.LUT R9, R9, R8, RZ, 0x3c, !PT ;  /* 0x0000000809097212 */ /* 0x000fc600078e3cff */
[----:B------:R-:W-:-:S05]  /*155d0*/  IMAD.WIDE R8, R13, 0x2, R8 ;  /* 0x000000020d087825 */ /* 0x000fca00078e0208 */
[----:B------:R1:W-:Y:S04]  /*155e0*/  STL [R1+0x900], R8 ;  /* 0x0009000801007387 */ /* 0x0003e80000100800 */
[----:B------:R2:W-:Y:S04]  /*155f0*/  STL [R1+0x7c4], R9 ;  /* 0x0007c40901007387 */ /* 0x0005e80000100800 */
[----:B-1----:R-:W3:Y:S04]  /*15600*/  LDL.LU R8, [R1+0x7cc] ;  /* 0x0007cc0001087983 */ /* 0x002ee80000300800 */
[----:B--2---:R-:W3:Y:S04]  /*15610*/  LDL.LU R9, [R1+0x904] ;  /* 0x0009040001097983 */ /* 0x004ee80000300800 */
[----:B------:R1:W-:Y:S04]  /*15620*/  STL [R1+0x7c8], R10 ;  /* 0x0007c80a01007387 */ /* 0x0003e80000100800 */
[----:B------:R2:W-:Y:S04]  /*15630*/  STL [R1+0x610], R11 ;  /* 0x0006100b01007387 */ /* 0x0005e80000100800 */
[----:B-1----:R-:W4:Y:S04]  /*15640*/  LDL.LU R10, [R1+0x614] ;  /* 0x00061400010a7983 */ /* 0x002f280000300800 */
[----:B--2---:R-:W4:Y:S01]  /*15650*/  LDL.LU R11, [R1+0x7d4] ;  /* 0x0007d400010b7983 */ /* 0x004f220000300800 */
[----:B---3--:R-:W-:-:S04]  /*15660*/  LOP3.LUT R9, R9, R8, RZ, 0x3c, !PT ;  /* 0x0000000809097212 */ /* 0x008fc800078e3cff */
[----:B------:R-:W-:-:S04]  /*15670*/  LOP3.LUT R8, R9, R8, RZ, 0x3c, !PT ;  /* 0x0000000809087212 */ /* 0x000fc800078e3cff */
[----:B------:R-:W-:-:S03]  /*15680*/  LOP3.LUT R9, R9, R8, RZ, 0x3c, !PT ;  /* 0x0000000809097212 */ /* 0x000fc600078e3cff */
[----:B------:R-:W-:Y:S01]  /*15690*/  IMAD.WIDE R8, R13, 0x2, R8 ;  /* 0x000000020d087825 */ /* 0x000fe200078e0208 */
[----:B----4-:R-:W-:-:S04]  /*156a0*/  LOP3.LUT R11, R11, R10, RZ, 0x3c, !PT ;  /* 0x0000000a0b0b7212 */ /* 0x010fc800078e3cff */
[----:B------:R1:W-:Y:S01]  /*156b0*/  STL [R1+0x904], R8 ;  /* 0x0009040801007387 */ /* 0x0003e20000100800 */
[----:B------:R-:W-:-:S03]  /*156c0*/  LOP3.LUT R10, R11, R10, RZ, 0x3c, !PT ;  /* 0x0000000a0b0a7212 */ /* 0x000fc600078e3cff */
[----:B------:R2:W-:Y:S01]  /*156d0*/  STL [R1+0x7cc], R9 ;  /* 0x0007cc0901007387 */ /* 0x0005e20000100800 */
[----:B------:R-:W-:Y:S01]  /*156e0*/  LOP3.LUT R11, R11, R10, RZ, 0x3c, !PT ;  /* 0x0000000a0b0b7212 */ /* 0x000fe200078e3cff */
[----:B-1----:R-:W-:Y:S02]  /*156f0*/  IMAD.MOV.U32 R8, RZ, RZ, R5 ;  /* 0x000000ffff087224 */ /* 0x002fe400078e0005 */
[----:B--2---:R-:W-:Y:S02]  /*15700*/  IMAD.MOV.U32 R9, RZ, RZ, R7 ;  /* 0x000000ffff097224 */ /* 0x004fe400078e0007 */
[----:B------:R-:W2:Y:S01]  /*15710*/  LDL.LU R7, [R1+0xbfc] ;  /* 0x000bfc0001077983 */ /* 0x000ea20000300800 */
[----:B------:R-:W-:-:S03]  /*15720*/  IMAD.WIDE R8, R13, 0x2, R8 ;  /* 0x000000020d087825 */ /* 0x000fc600078e0208 */
[----:B------:R-:W3:Y:S01]  /*15730*/  LDL.LU R5, [R1+0xbf8] ;  /* 0x000bf80001057983 */ /* 0x000ee20000300800 */
[----:B------:R-:W-:-:S03]  /*15740*/  IMAD.WIDE R10, R13, 0x2, R10 ;  /* 0x000000020d0a7825 */ /* 0x000fc600078e020a */
[----:B------:R1:W-:Y:S04]  /*15750*/  STL [R1+0x908], R8 ;  /* 0x0009080801007387 */ /* 0x0003e80000100800 */
[----:B------:R4:W-:Y:S01]  /*15760*/  STL [R1+0x7d0], R9 ;  /* 0x0007d00901007387 */ /* 0x0009e20000100800 */
[----:B-1----:R-:W-:-:S03]  /*15770*/  IMAD.MOV.U32 R8, RZ, RZ, R4 ;  /* 0x000000ffff087224 */ /* 0x002fc600078e0004 */
[----:B------:R-:W3:Y:S01]  /*15780*/  LDL.LU R4, [R1+0xbf4] ;  /* 0x000bf40001047983 */ /* 0x000ee20000300800 */
[----:B----4-:R-:W-:-:S03]  /*15790*/  IMAD.MOV.U32 R9, RZ, RZ, R207 ;  /* 0x000000ffff097224 */ /* 0x010fc600078e00cf */
[----:B------:R-:W4:Y:S04]  /*157a0*/  LDL.LU R207, [R1+0xbf0] ;  /* 0x000bf00001cf7983 */ /* 0x000f280000300800 */
[----:B------:R1:W-:Y:S04]  /*157b0*/  STL [R1+0x7d4], R10 ;  /* 0x0007d40a01007387 */ /* 0x0003e80000100800 */
[----:B------:R0:W-:Y:S04]  /*157c0*/  STL [R1+0x614], R11 ;  /* 0x0006140b01007387 */ /* 0x0001e80000100800 */
[----:B-1----:R-:W2:Y:S04]  /*157d0*/  LDL.LU R10, [R1+0x618] ;  /* 0x00061800010a7983 */ /* 0x002ea80000300800 */
[----:B0-----:R-:W2:Y:S01]  /*157e0*/  LDL.LU R11, [R1+0x7dc] ;  /* 0x0007dc00010b7983 */ /* 0x001ea20000300800 */
[----:B------:R-:W-:-:S04]  /*157f0*/  LOP3.LUT R9, R9, R8, RZ, 0x3c, !PT ;  /* 0x0000000809097212 */ /* 0x000fc800078e3cff */
[----:B------:R-:W-:-:S04]  /*15800*/  LOP3.LUT R8, R9, R8, RZ, 0x3c, !PT ;  /* 0x0000000809087212 */ /* 0x000fc800078e3cff */
[----:B------:R-:W-:-:S03]  /*15810*/  LOP3.LUT R9, R9, R8, RZ, 0x3c, !PT ;  /* 0x0000000809097212 */ /* 0x000fc600078e3cff */
[----:B------:R-:W-:-:S05]  /*15820*/  IMAD.WIDE R8, R13, 0x2, R8 ;  /* 0x000000020d087825 */ /* 0x000fca00078e0208 */
[----:B------:R0:W-:Y:S04]  /*15830*/  STL [R1+0x90c], R8 ;  /* 0x00090c0801007387 */ /* 0x0001e80000100800 */
[----:B------:R1:W-:Y:S01]  /*15840*/  STL [R1+0x7d8], R9 ;  /* 0x0007d80901007387 */ /* 0x0003e20000100800 */
[----:B0-----:R-:W-:-:S03]  /*15850*/  IMAD.MOV.U32 R8, RZ, RZ, R12 ;  /* 0x000000ffff087224 */ /* 0x001fc600078e000c */
        /* <DEDUP_REMOVED lines=8> */
[----:B0-----:R-:W2:Y:S04]  /*158e0*/  LDL.LU R10, [R1+0x61c] ;  /* 0x00061c00010a7983 */ /* 0x001ea80000300800 */
[----:B-1----:R-:W2:Y:S01]  /*158f0*/  LDL.LU R11, [R1+0x7e4] ;  /* 0x0007e400010b7983 */ /* 0x002ea20000300800 */
[----:B---3--:R-:W-:-:S05]  /*15900*/  IMAD.WIDE R8, R13, 0x2, R8 ;  /* 0x000000020d087825 */ /* 0x008fca00078e0208 */
[----:B------:R0:W-:Y:S04]  /*15910*/  STL [R1+0x910], R8 ;  /* 0x0009100801007387 */ /* 0x0001e80000100800 */
[----:B------:R1:W-:Y:S01]  /*15920*/  STL [R1+0x7e0], R9 ;  /* 0x0007e00901007387 */ /* 0x0003e20000100800 */
[----:B0-----:R-:W-:Y:S02]  /*15930*/  IMAD.MOV.U32 R8, RZ, RZ, R7 ;  /* 0x000000ffff087224 */ /* 0x001fe400078e0007 */
[----:B-1----:R-:W-:Y:S02]  /*15940*/  IMAD.MOV.U32 R9, RZ, RZ, R6 ;  /* 0x000000ffff097224 */ /* 0x002fe400078e0006 */
[----:B------:R-:W3:Y:S04]  /*15950*/  LDL.LU R6, [R1+0xbe8] ;  /* 0x000be80001067983 */ /* 0x000ee80000300800 */
[----:B------:R-:W3:Y:S01]  /*15960*/  LDL.LU R7, [R1+0xbe4] ;  /* 0x000be40001077983 */ /* 0x000ee20000300800 */
        /* <DEDUP_REMOVED lines=8> */
[----:B------:R-:W-:-:S05]  /*159f0*/  IMAD.WIDE R8, R13, 0x2, R8 ;  /* 0x000000020d087825 */ /* 0x000fca00078e0208 */
[----:B------:R0:W-:Y:S04]  /*15a00*/  STL [R1+0x914], R8 ;  /* 0x0009140801007387 */ /* 0x0001e80000100800 */
[----:B------:R1:W-:Y:S01]  /*15a10*/  STL [R1+0x7e8], R9 ;  /* 0x0007e80901007387 */ /* 0x0003e20000100800 */
[----:B0-----:R-:W-:Y:S02]  /*15a20*/  IMAD.MOV.U32 R8, RZ, RZ, R4 ;  /* 0x000000ffff087224 */ /* 0x001fe400078e0004 */
[----:B-1----:R-:W-:Y:S02]  /*15a30*/  IMAD.MOV.U32 R9, RZ, RZ, R5 ;  /* 0x000000ffff097224 */ /* 0x002fe400078e0005 */
[----:B------:R-:W3:Y:S04]  /*15a40*/  LDL.LU R5, [R1+0xbe0] ;  /* 0x000be00001057983 */ /* 0x000ee80000300800 */
[----:B------:R-:W3:Y:S01]  /*15a50*/  LDL.LU R4, [R1+0xbdc] ;  /* 0x000bdc0001047983 */ /* 0x000ee20000300800 */
[----:B------:R-:W-:Y:S01]  /*15a60*/  IMAD.WIDE R8, R13, 0x2, R8 ;  /* 0x000000020d087825 */ /* 0x000fe200078e0208 */
[----:B--2---:R-:W-:-:S04]  /*15a70*/  LOP3.LUT R11, R11, R10, RZ, 0x3c, !PT ;  /* 0x0000000a0b0b7212 */ /* 0x004fc800078e3cff */
[----:B------:R-:W-:-:S04]  /*15a80*/  LOP3.LUT R10, R11, R10, RZ, 0x3c, !PT ;  /* 0x0000000a0b0a7212 */ /* 0x000fc800078e3cff */
[----:B------:R-:W-:-:S03]  /*15a90*/  LOP3.LUT R11, R11, R10, RZ, 0x3c, !PT ;  /* 0x0000000a0b0b7212 */ /* 0x000fc600078e3cff */
[----:B------:R-:W-:-:S05]  /*15aa0*/  IMAD.WIDE R10, R13, 0x2, R10 ;  /* 0x000000020d0a7825 */ /* 0x000fca00078e020a */
[----:B------:R0:W-:Y:S04]  /*15ab0*/  STL [R1+0x7ec], R10 ;  /* 0x0007ec0a01007387 */ /* 0x0001e80000100800 */
[----:B------:R1:W-:Y:S04]  /*15ac0*/  STL [R1+0x620], R11 ;  /* 0x0006200b01007387 */ /* 0x0003e80000100800 */
[----:B0-----:R-:W2:Y:S04]  /*15ad0*/  LDL.LU R10, [R1+0x624] ;  /* 0x00062400010a7983 */ /* 0x001ea80000300800 */
[----:B-1----:R-:W2:Y:S04]  /*15ae0*/  LDL.LU R11, [R1+0x7f4] ;  /* 0x0007f400010b7983 */ /* 0x002ea80000300800 */
[----:B------:R-:W-:Y:S04]  /*15af0*/  STL [R1+0x918], R8 ;  /* 0x0009180801007387 */ /* 0x000fe80000100800 */
[----:B------:R0:W-:Y:S04]  /*15b00*/  STL [R1+0x7f0], R9 ;  /* 0x0007f00901007387 */ /* 0x0001e80000100800 */
[----:B0-----:R-:W4:Y:S01]  /*15b10*/  LDL.LU R9, [R1+0x91c] ;  /* 0x00091c0001097983 */ /* 0x001f220000300800 */
[----:B--2---:R-:W-:-:S04]  /*15b20*/  LOP3.LUT R11, R11, R10, RZ, 0x3c, !PT ;  /* 0x0000000a0b0b7212 */ /* 0x004fc800078e3cff */
[----:B------:R-:W-:-:S04]  /*15b30*/  LOP3.LUT R10, R11, R10, RZ, 0x3c, !PT ;  /* 0x0000000a0b0a7212 */ /* 0x000fc800078e3cff */
[----:B------:R-:W-:-:S03]  /*15b40*/  LOP3.LUT R11, R11, R10, RZ, 0x3c, !PT ;  /* 0x0000000a0b0b7212 */ /* 0x000fc600078e3cff */
[----:B------:R-:W-:-:S04]  /*15b50*/  IMAD.WIDE R10, R13, 0x2, R10 ;  /* 0x000000020d0a7825 */ /* 0x000fc800078e020a */
[----:B----4-:R-:W-:Y:S02]  /*15b60*/  IMAD.MOV.U32 R8, RZ, RZ, R9 ;  /* 0x000000ffff087224 */ /* 0x010fe400078e0009 */
[----:B------:R-:W-:Y:S02]  /*15b70*/  IMAD.MOV.U32 R9, RZ, RZ, R207 ;  /* 0x000000ffff097224 */ /* 0x000fe400078e00cf */
[----:B------:R-:W2:Y:S04]  /*15b80*/  LDL.LU R207, [R1+0xbd8] ;  /* 0x000bd80001cf7983 */ /* 0x000ea80000300800 */
[----:B------:R0:W-:Y:S04]  /*15b90*/  STL [R1+0x7f4], R10 ;  /* 0x0007f40a01007387 */ /* 0x0001e80000100800 */
[----:B------:R1:W-:Y:S04]  /*15ba0*/  STL [R1+0x624], R11 ;  /* 0x0006240b01007387 */ /* 0x0003e80000100800 */
[----:B0-----:R-:W4:Y:S04]  /*15bb0*/  LDL.LU R10, [R1+0x628] ;  /* 0x00062800010a7983 */ /* 0x001f280000300800 */
[----:B-1----:R-:W4:Y:S01]  /*15bc0*/  LDL.LU R11, [R1+0x7fc] ;  /* 0x0007fc00010b7983 */ /* 0x002f220000300800 */
[----:B------:R-:W-:-:S05]  /*15bd0*/  IMAD.WIDE R8, R13, 0x2, R8 ;  /* 0x000000020d087825 */ /* 0x000fca00078e0208 */
[----:B------:R3:W-:Y:S04]  /*15be0*/  STL [R1+0x91c], R8 ;  /* 0x00091c0801007387 */ /* 0x0007e80000100800 */
[----:B------:R0:W-:Y:S01]  /*15bf0*/  STL [R1+0x7f8], R9 ;  /* 0x0007f80901007387 */ /* 0x0001e20000100800 */
[----:B---3--:R-:W-:Y:S02]  /*15c00*/  IMAD.MOV.U32 R8, RZ, RZ, R6 ;  /* 0x000000ffff087224 */ /* 0x008fe400078e0006 */
[----:B0-----:R-:W-:Y:S02]  /*15c10*/  IMAD.MOV.U32 R9, RZ, RZ, R12 ;  /* 0x000000ffff097224 */ /* 0x001fe400078e000c */
[----:B------:R-:W3:Y:S04]  /*15c20*/  LDL.LU R12, [R1+0xbd4] ;  /* 0x000bd400010c7983 */ /* 0x000ee80000300800 */
[----:B------:R-:W3:Y:S01]  /*15c30*/  LDL.LU R6, [R1+0xbd0] ;  /* 0x000bd00001067983 */ /* 0x000ee20000300800 */
[----:B----4-:R-:W-:-:S04]  /*15c40*/  LOP3.LUT R11, R11, R10, RZ, 0x3c, !PT ;  /* 0x0000000a0b0b7212 */ /* 0x010fc800078e3cff */
[----:B------:R-:W-:-:S04]  /*15c50*/  LOP3.LUT R10, R11, R10, RZ, 0x3c, !PT ;  /* 0x0000000a0b0a7212 */ /* 0x000fc800078e3cff */
[----:B------:R-:W-:-:S03]  /*15c60*/  LOP3.LUT R11, R11, R10, RZ, 0x3c, !PT ;  /* 0x0000000a0b0b7212 */ /* 0x000fc600078e3cff */
[----:B------:R-:W-:-:S05]  /*15c70*/  IMAD.WIDE R10, R13, 0x2, R10 ;  /* 0x000000020d0a7825 */ /* 0x000fca00078e020a */
[----:B------:R0:W-:Y:S04]  /*15c80*/  STL [R1+0x7fc], R10 ;  /* 0x0007fc0a01007387 */ /* 0x0001e80000100800 */
[----:B------:R1:W-:Y:S04]  /*15c90*/  STL [R1+0x628], R11 ;  /* 0x0006280b01007387 */ /* 0x0003e80000100800 */
[----:B0-----:R-:W4:Y:S04]  /*15ca0*/  LDL.LU R10, [R1+0x62c] ;  /* 0x00062c00010a7983 */ /* 0x001f280000300800 */
[----:B-1----:R-:W4:Y:S01]  /*15cb0*/  LDL.LU R11, [R1+0x804] ;  /* 0x00080400010b7983 */ /* 0x002f220000300800 */
[----:B------:R-:W-:-:S05]  /*15cc0*/  IMAD.WIDE R8, R13, 0x2, R8 ;  /* 0x000000020d087825 */ /* 0x000fca00078e0208 */
[----:B------:R0:W-:Y:S04]  /*15cd0*/  STL [R1+0x920], R8 ;  /* 0x0009200801007387 */ /* 0x0001e80000100800 */
[----:B------:R1:W-:Y:S01]  /*15ce0*/  STL [R1+0x800], R9 ;  /* 0x0008000901007387 */ /* 0x0003e20000100800 */
[----:B0-----:R-:W-:Y:S02]  /*15cf0*/  IMAD.MOV.U32 R8, RZ, RZ, R5 ;  /* 0x000000ffff087224 */ /* 0x001fe400078e0005 */
[----:B-1----:R-:W-:Y:S02]  /*15d00*/  IMAD.MOV.U32 R9, RZ, RZ, R7 ;  /* 0x000000ffff097224 */ /* 0x002fe400078e0007 */
        /* <DEDUP_REMOVED lines=13> */
[----:B--2---:R-:W-:Y:S02]  /*15de0*/  IMAD.MOV.U32 R8, RZ, RZ, R207 ;  /* 0x000000ffff087224 */ /* 0x004fe400078e00cf */
[----:B0-----:R-:W-:Y:S02]  /*15df0*/  IMAD.MOV.U32 R9, RZ, RZ, R4 ;  /* 0x000000ffff097224 */ /* 0x001fe400078e0004 */
[----:B------:R-:W2:Y:S04]  /*15e00*/  LDL.LU R4, [R1+0xbc4] ;  /* 0x000bc40001047983 */ /* 0x000ea80000300800 */
[----:B------:R-:W2:Y:S01]  /*15e10*/  LDL.LU R207, [R1+0xbc0] ;  /* 0x000bc00001cf7983 */ /* 0x000ea20000300800 */
        /* <DEDUP_REMOVED lines=11> */
[----:B---3--:R-:W-:-:S03]  /*15ed0*/  IMAD.MOV.U32 R8, RZ, RZ, R12 ;  /* 0x000000ffff087224 */ /* 0x008fc600078e000c */
[----:B0-----:R-:W3:Y:S04]  /*15ee0*/  LDL.LU R9, [R1+0x818] ;  /* 0x0008180001097983 */ /* 0x001ee80000300800 */
        /* <DEDUP_REMOVED lines=9> */
[----:B---3--:R-:W-:-:S05]  /*15f80*/  IMAD.WIDE R8, R13, 0x2, R8 ;  /* 0x000000020d087825 */ /* 0x008fca00078e0208 */
        /* <DEDUP_REMOVED lines=21> */
[----:B------:R-:W-:Y:S01]  /*160e0*/  IMAD.WIDE R8, R13, 0x2, R8 ;  /* 0x000000020d087825 */ /* 0x000fe200078e0208 */
[----:B----4-:R-:W-:-:S04]  /*160f0*/  LOP3.LUT R11, R11, R10, RZ, 0x3c, !PT ;  /* 0x0000000a0b0b7212 */ /* 0x010fc800078e3cff */
[----:B------:R-:W-:-:S04]  /*16100*/  LOP3.LUT R10, R11, R10, RZ, 0x3c, !PT ;  /* 0x0000000a0b0a7212 */ /* 0x000fc800078e3cff */
[----:B------:R-:W-:-:S03]  /*16110*/  LOP3.LUT R11, R11, R10, RZ, 0x3c, !PT ;  /* 0x0000000a0b0b7212 */ /* 0x000fc600078e3cff */
[----:B------:R-:W-:-:S05]  /*16120*/  IMAD.WIDE R10, R13, 0x2, R10 ;  /* 0x000000020d0a7825 */ /* 0x000fca00078e020a */
[----:B------:R0:W-:Y:S04]  /*16130*/  STL [R1+0x824], R10 ;  /* 0x0008240a01007387 */ /* 0x0001e80000100800 */
[----:B------:R1:W-:Y:S04]  /*16140*/  STL [R1+0x63c], R11 ;  /* 0x00063c0b01007387 */ /* 0x0003e80000100800 */
[----:B0-----:R-:W4:Y:S04]  /*16150*/  LDL.LU R10, [R1+0x640] ;  /* 0x00064000010a7983 */ /* 0x001f280000300800 */
[----:B-1----:R-:W4:Y:S04]  /*16160*/  LDL.LU R11, [R1+0x82c] ;  /* 0x00082c00010b7983 */ /* 0x002f280000300800 */
[----:B------:R-:W-:Y:S04]  /*16170*/  STL [R1+0x934], R8 ;  /* 0x0009340801007387 */ /* 0x000fe80000100800 */
[----:B------:R0:W-:Y:S04]  /*16180*/  STL [R1+0x828], R9 ;  /* 0x0008280901007387 */ /* 0x0001e80000100800 */
[----:B0-----:R-:W3:Y:S01]  /*16190*/  LDL.LU R9, [R1+0x938] ;  /* 0x0009380001097983 */ /* 0x001ee20000300800 */
[----:B----4-:R-:W-:-:S04]  /*161a0*/  LOP3.LUT R11, R11, R10, RZ, 0x3c, !PT ;  /* 0x0000000a0b0b7212 */ /* 0x010fc800078e3cff */
[----:B------:R-:W-:-:S04]  /*161b0*/  LOP3.LUT R10, R11, R10, RZ, 0x3c, !PT ;  /* 0x0000000a0b0a7212 */ /* 0x000fc800078e3cff */
[----:B------:R-:W-:-:S03]  /*161c0*/  LOP3.LUT R11, R11, R10, RZ, 0x3c, !PT ;  /* 0x0000000a0b0b7212 */ /* 0x000fc600078e3cff */
[----:B------:R-:W-:-:S04]  /*161d0*/  IMAD.WIDE R10, R13, 0x2, R10 ;  /* 0x000000020d0a7825 */ /* 0x000fc800078e020a */
[----:B---3--:R-:W-:Y:S02]  /*161e0*/  IMAD.MOV.U32 R8, RZ, RZ, R9 ;  /* 0x000000ffff087224 */ /* 0x008fe400078e0009 */
[----:B------:R-:W-:Y:S02]  /*161f0*/  IMAD.MOV.U32 R9, RZ, RZ, R207 ;  /* 0x000000ffff097224 */ /* 0x000fe400078e00cf */
[----:B------:R-:W3:Y:S04]  /*16200*/  LDL.LU R207, [R1+0xba8] ;  /* 0x000ba80001cf7983 */ /* 0x000ee80000300800 */
        /* <DEDUP_REMOVED lines=9> */
[----:B------:R0:W5:Y:S04]  /*162a0*/  LDL.LU R12, [R1+0xba4] ;  /* 0x000ba400010c7983 */ /* 0x0001680000300800 */
[----:B------:R-:W2:Y:S01]  /*162b0*/  LDL.LU R6, [R1+0xba0] ;  /* 0x000ba00001067983 */ /* 0x000ea20000300800 */
[----:B----4-:R-:W-:-:S04]  /*162c0*/  LOP3.LUT R11, R11, R10, RZ, 0x3c, !PT ;  /* 0x0000000a0b0b7212 */ /* 0x010fc800078e3cff */
[----:B------:R-:W-:-:S04]  /*162d0*/  LOP3.LUT R10, R11, R10, RZ, 0x3c, !PT ;  /* 0x0000000a0b0a7212 */ /* 0x000fc800078e3cff */
[----:B------:R-:W-:-:S03]  /*162e0*/  LOP3.LUT R11, R11, R10, RZ, 0x3c, !PT ;  /* 0x0000000a0b0b7212 */ /* 0x000fc600078e3cff */
[----:B------:R-:W-:-:S05]  /*162f0*/  IMAD.WIDE R10, R13, 0x2, R10 ;  /* 0x000000020d0a7825 */ /* 0x000fca00078e020a */
[----:B------:R-:W-:Y:S04]  /*16300*/  STL [R1+0x834], R10 ;  /* 0x0008340a01007387 */ /* 0x000fe80000100800 */
[----:B------:R1:W-:Y:S04]  /*16310*/  STL [R1+0x644], R11 ;  /* 0x0006440b01007387 */ /* 0x0003e80000100800 */
[----:B-1----:R-:W4:Y:S01]  /*16320*/  LDL.LU R11, [R1+0x648] ;  /* 0x00064800010b7983 */ /* 0x002f220000300800 */
[----:B------:R-:W-:-:S04]  /*16330*/  IMAD.WIDE R8, R13, 0x2, R8 ;  /* 0x000000020d087825 */ /* 0x000fc800078e0208 */
[----:B--2---:R-:W-:Y:S01]  /*16340*/  IMAD.MOV.U32 R10, RZ, RZ, R6 ;  /* 0x000000ffff0a7224 */ /* 0x004fe200078e0006 */
[----:B------:R1:W-:Y:S04]  /*16350*/  STL [R1+0x93c], R8 ;  /* 0x00093c0801007387 */ /* 0x0003e80000100800 */
[----:B------:R2:W-:Y:S04]  /*16360*/  STL [R1+0x838], R9 ;  /* 0x0008380901007387 */ /* 0x0005e80000100800 */
[----:B------:R-:W3:Y:S01]  /*16370*/  LDL.LU R6, [R1+0xb9c] ;  /* 0x000b9c0001067983 */ /* 0x000ee20000300800 */
[----:B-1----:R-:W-:-:S02]  /*16380*/  IMAD.MOV.U32 R8, RZ, RZ, R5 ;  /* 0x000000ffff087224 */ /* 0x002fc400078e0005 */
[----:B--2---:R-:W-:Y:S02]  /*16390*/  IMAD.MOV.U32 R9, RZ, RZ, R7 ;  /* 0x000000ffff097224 */ /* 0x004fe400078e0007 */
[----:B------:R-:W2:Y:S04]  /*163a0*/  LDL.LU R7, [R1+0xb98] ;  /* 0x000b980001077983 */ /* 0x000ea80000300800 */
[----:B------:R-:W2:Y:S01]  /*163b0*/  LDL.LU R5, [R1+0xb94] ;  /* 0x000b940001057983 */ /* 0x000ea20000300800 */
[----:B------:R-:W-:Y:S01]  /*163c0*/  WARPGROUP.ARRIVE ;  /* 0x00000000000079c5 */ /* 0x000fe20000000000 */
[----:B------:R-:W-:Y:S01]  /*163d0*/  UMOV UR18, UR26 ;  /* 0x0000001a00127c82 */ /* 0x000fe20008000000 */
[----:B------:R-:W-:-:S04]  /*163e0*/  UMOV UR19, UR27 ;  /* 0x0000001b00137c82 */ /* 0x000fc80008000000 */
[----:B------:R-:W-:Y:S01]  /*163f0*/  HGMMA.64x256x16.F32.BF16 R24, gdesc[UR16].tnspA, R24, gsb0 ;  /* 0x23e00000101879f0 */ /* 0x000fe20008001818 */
[----:B----4-:R-:W-:-:S05]  /*16400*/  IMAD.WIDE R10, R13, 0x2, R10 ;  /* 0x000000020d0a7825 */ /* 0x010fca00078e020a */
[----:B------:R-:W-:Y:S04]  /*16410*/  STL [R1+0x83c], R10 ;  /* 0x00083c0a01007387 */ /* 0x000fe80000100800 */
[----:B------:R1:W-:Y:S04]  /*16420*/  STL [R1+0x648], R11 ;  /* 0x0006480b01007387 */ /* 0x0003e80000100800 */
[----:B-1----:R-:W4:Y:S01]  /*16430*/  LDL.LU R11, [R1+0x64c] ;  /* 0x00064c00010b7983 */ /* 0x002f220000300800 */
[----:B------:R-:W-:-:S04]  /*16440*/  IMAD.WIDE R8, R13, 0x2, R8 ;  /* 0x000000020d087825 */ /* 0x000fc800078e0208 */
[----:B---3--:R-:W-:Y:S01]  /*16450*/  IMAD.MOV.U32 R10, RZ, RZ, R6 ;  /* 0x000000ffff0a7224 */ /* 0x008fe200078e0006 */
[----:B------:R1:W-:Y:S04]  /*16460*/  STL [R1+0x940], R8 ;  /* 0x0009400801007387 */ /* 0x0003e80000100800 */
[----:B------:R3:W-:Y:S04]  /*16470*/  STL [R1+0x840], R9 ;  /* 0x0008400901007387 */ /* 0x0007e80000100800 */
[----:B------:R-:W2:Y:S01]  /*16480*/  LDL.LU R6, [R1+0xb90] ;  /* 0x000b900001067983 */ /* 0x000ea20000300800 */
[----:B-1----:R-:W-:-:S02]  /*16490*/  IMAD.MOV.U32 R8, RZ, RZ, R207 ;  /* 0x000000ffff087224 */ /* 0x002fc400078e00cf */
[----:B---3--:R-:W-:Y:S02]  /*164a0*/  IMAD.MOV.U32 R9, RZ, RZ, R4 ;  /* 0x000000ffff097224 */ /* 0x008fe400078e0004 */
[----:B------:R-:W3:Y:S04]  /*164b0*/  LDL.LU R4, [R1+0xb8c] ;  /* 0x000b8c0001047983 */ /* 0x000ee80000300800 */
[----:B------:R-:W3:Y:S01]  /*164c0*/  LDL.LU R207, [R1+0xb88] ;  /* 0x000b880001cf7983 */ /* 0x000ee20000300800 */
[----:B------:R-:W-:Y:S02]  /*164d0*/  WARPGROUP.DEPBAR.LE gsb0, 0x0 ;  /* 0x00008000000079c5 */ /* 0x000fe40000010000 */
[----:B------:R-:W-:Y:S01]  /*164e0*/  WARPGROUP.ARRIVE ;  /* 0x00000000000079c5 */ /* 0x000fe20000000000 */
[----:B------:R-:W-:Y:S01]  /*164f0*/  UMOV UR22, UR30 ;  /* 0x0000001e00167c82 */ /* 0x000fe20008000000 */
[----:B------:R-:W-:-:S04]  /*16500*/  UMOV UR23, UR31 ;  /* 0x0000001f00177c82 */ /* 0x000fc80008000000 */
[----:B------:R-:W-:Y:S01]  /*16510*/  HGMMA.64x256x16.F32.BF16 R24, gdesc[UR20].tnspA, R24, gsb0 ;  /* 0x23e00000141879f0 */ /* 0x000fe20008001818 */
[----:B----4-:R-:W-:-:S05]  /*16520*/  IMAD.WIDE R10, R13, 0x2, R10 ;  /* 0x000000020d0a7825 */ /* 0x010fca00078e020a */
[----:B------:R2:W-:Y:S04]  /*16530*/  STL [R1+0x844], R10 ;  /* 0x0008440a01007387 */ /* 0x0005e80000100800 */
[----:B------:R1:W-:Y:S01]  /*16540*/  STL [R1+0x64c], R11 ;  /* 0x00064c0b01007387 */ /* 0x0003e20000100800 */
[----:B--2---:R-:W-:-:S03]  /*16550*/  IMAD.MOV.U32 R10, RZ, RZ, R5 ;  /* 0x000000ffff0a7224 */ /* 0x004fc600078e0005 */
[----:B------:R-:W2:Y:S01]  /*16560*/  LDL.LU R5, [R1+0xb84] ;  /* 0x000b840001057983 */ /* 0x000ea20000300800 */
[----:B------:R-:W-:Y:S01]  /*16570*/  IMAD.WIDE R8, R13, 0x2, R8 ;  /* 0x000000020d087825 */ /* 0x000fe200078e0208 */
[----:B-1----:R-:W1:Y:S04]  /*16580*/  LDC R11, c[0x0][0x238] ;  /* 0x00008e00ff0b7b82 */ /* 0x002e680000000800 */
[----:B------:R4:W-:Y:S04]  /*16590*/  STL [R1+0x944], R8 ;  /* 0x0009440801007387 */ /* 0x0009e80000100800 */
[----:B------:R0:W-:Y:S01]  /*165a0*/  STL [R1+0x848], R9 ;  /* 0x0008480901007387 */ /* 0x0001e20000100800 */
[----:B----4-:R-:W-:-:S02]  /*165b0*/  IMAD.MOV.U32 R8, RZ, RZ, R10 ;  /* 0x000000ffff087224 */ /* 0x010fc400078e000a */
[----:B0-----:R-:W-:Y:S02]  /*165c0*/  IMAD.MOV.U32 R9, RZ, RZ, R7 ;  /* 0x000000ffff097224 */ /* 0x001fe400078e0007 */
[----:B------:R0:W5:Y:S01]  /*165d0*/  LDL.LU R7, [R1+0xb80] ;  /* 0x000b800001077983 */ /* 0x0001620000300800 */
[----:B------:R-:W-:-:S04]  /*165e0*/  IMAD.WIDE R8, R13, 0x2, R8 ;  /* 0x000000020d087825 */ /* 0x000fc800078e0208 */
[----:B---3--:R-:W-:Y:S01]  /*165f0*/  VIADD R207, R207, 0xffffffff ;  /* 0xffffffffcfcf7836 */ /* 0x008fe20000000000 */
[----:B------:R3:W-:Y:S04]  /*16600*/  STL [R1+0x948], R8 ;  /* 0x0009480801007387 */ /* 0x0007e80000100800 */
[----:B------:R0:W-:Y:S01]  /*16610*/  STL [R1+0x84c], R9 ;  /* 0x00084c0901007387 */ /* 0x0001e20000100800 */
[----:B------:R-:W-:Y:S01]  /*16620*/  ISETP.NE.U32.AND P0, PT, R207, RZ, PT ;  /* 0x000000ffcf00720c */ /* 0x000fe20003f05070 */
[----:B-1----:R-:W-:Y:S01]  /*16630*/  IMAD.SHL.U32 R11, R11, 0x20, RZ ;  /* 0x000000200b0b7824 */ /* 0x002fe200078e00ff */
[----:B------:R-:W-:Y:S02]  /*16640*/  WARPGROUP.DEPBAR.LE gsb0, 0x0 ;  /* 0x00008000000079c5 */ /* 0x000fe40000010000 */
[----:B------:R-:W-:-:S02]  /*16650*/  VIADD R6, R6, 0xffffffe0 ;  /* 0xffffffe006067836 */ /* 0x000fc40000000000 */
[----:B--2---:R-:W-:-:S04]  /*16660*/  IMAD.WIDE R4, R11, 0x2, R4 ;  /* 0x000000020b047825 */ /* 0x004fc800078e0204 */
[----:B---3--:R-:W-:Y:S02]  /*16670*/  IMAD.MOV.U32 R8, RZ, RZ, R4 ;  /* 0x000000ffff087224 */ /* 0x008fe400078e0004 */
[----:B------:R-:W-:Y:S01]  /*16680*/  IMAD.MOV.U32 R4, RZ, RZ, R5 ;  /* 0x000000ffff047224 */ /* 0x000fe200078e0005 */
[----:B0-----:R-:W-:Y:S06]  /*16690*/  @P0 BRA `(.L_x_1) ;  /* 0xffffff4c00e40947 */ /* 0x001fec000383ffff */
[----:B------:R-:W2:Y:S04]  /*166a0*/  LDL.LU R11, [R1+0x1fc] ;  /* 0x0001fc00010b7983 */ /* 0x000ea80000300800 */
[----:B------:R-:W3:Y:S04]  /*166b0*/  LDL.LU R10, [R1+0x1f8] ;  /* 0x0001f800010a7983 */ /* 0x000ee80000300800 */
[----:B------:R-:W4:Y:S04]  /*166c0*/  LDL.LU R228, [R1+0x3fc] ;  /* 0x0003fc0001e47983 */ /* 0x000f280000300800 */
[----:B------:R-:W4:Y:S04]  /*166d0*/  LDL.LU R229, [R1+0x3f8] ;  /* 0x0003f80001e57983 */ /* 0x000f280000300800 */
[----:B------:R-:W2:Y:S04]  /*166e0*/  LDL.LU R230, [R1+0x3f4] ;  /* 0x0003f40001e67983 */ /* 0x000ea80000300800 */
[----:B------:R-:W2:Y:S04]  /*166f0*/  LDL.LU R231, [R1+0x3f0] ;  /* 0x0003f00001e77983 */ /* 0x000ea80000300800 */
[----:B------:R-:W3:Y:S04]  /*16700*/  LDL.LU R232, [R1+0x3ec] ;  /* 0x0003ec0001e87983 */ /* 0x000ee80000300800 */
        /* <DEDUP_REMOVED lines=26> */
[----:B------:R-:W3:Y:S01]  /*168b0*/  LDL.LU R9, [R1+0x378] ;  /* 0x0003780001097983 */ /* 0x000ee20000300800 */
[----:B------:R-:W-:-:S03]  /*168c0*/  F2FP.BF16.F32.PACK_AB R3, R151, R150 ;  /* 0x000000969703723e */ /* 0x000fc600000010ff */
[----:B------:R-:W-:Y:S04]  /*168d0*/  STL [R1+0xd14], R15 ;  /* 0x000d140f01007387 */ /* 0x000fe80000100800 */
[----:B------:R-:W-:Y:S04]  /*168e0*/  STL [R1+0xd10], R14 ;  /* 0x000d100e01007387 */ /* 0x000fe80000100800 */
[----:B------:R-:W-:Y:S04]  /*168f0*/  STL [R1+0xd04], R19 ;  /* 0x000d041301007387 */ /* 0x000fe80000100800 */
[----:B------:R-:W-:Y:S04]  /*16900*/  STL [R1+0xd00], R18 ;  /* 0x000d001201007387 */ /* 0x000fe80000100800 */
[----:B-----5:R-:W-:Y:S04]  /*16910*/  STL [R1+0xcfc], R17 ;  /* 0x000cfc1101007387 */ /* 0x020fe80000100800 */
[----:B------:R-:W-:Y:S04]  /*16920*/  STL [R1+0xcf8], R16 ;  /* 0x000cf81001007387 */ /* 0x000fe80000100800 */
[----:B------:R-:W-:Y:S04]  /*16930*/  STL [R1+0xcf4], R23 ;  /* 0x000cf41701007387 */ /* 0x000fe80000100800 */
[----:B------:R-:W-:Y:S04]  /*16940*/  STL [R1+0xcf0], R22 ;  /* 0x000cf01601007387 */ /* 0x000fe80000100800 */
[----:B------:R-:W-:Y:S04]  /*16950*/  STL [R1+0xcec], R21 ;  /* 0x000cec1501007387 */ /* 0x000fe80000100800 */
[----:B------:R-:W-:Y:S04]  /*16960*/  STL [R1+0xce8], R20 ;  /* 0x000ce81401007387 */ /* 0x000fe80000100800 */
[----:B------:R0:W-:Y:S04]  /*16970*/  STL [R1+0xb80], R7 ;  /* 0x000b800701007387 */ /* 0x0001e80000100800 */
[----:B------:R2:W-:Y:S01]  /*16980*/  STL [R1+0x60c], R3 ;  /* 0x00060c0301007387 */ /* 0x0005e20000100800 */
[----:B0-----:R-:W-:-:S05]  /*16990*/  F2FP.BF16.F32.PACK_AB R7, R149, R148 ;  /* 0x000000949507723e */ /* 0x001fca00000010ff */
[----:B------:R-:W-:Y:S01]  /*169a0*/  STL [R1+0x608], R7 ;  /* 0x0006080701007387 */ /* 0x000fe20000100800 */
[----:B----4-:R-:W-:-:S05]  /*169b0*/  F2FP.BF16.F32.PACK_AB R4, R228, R229 ;  /* 0x000000e5e404723e */ /* 0x010fca00000010ff */
[----:B------:R-:W-:Y:S01]  /*169c0*/  STL [R1+0x604], R4 ;  /* 0x0006040401007387 */ /* 0x000fe20000100800 */
[----:B--2---:R-:W-:Y:S01]  /*169d0*/  F2FP.BF16.F32.PACK_AB R3, R230, R231 ;  /* 0x000000e7e603723e */ /* 0x004fe200000010ff */
[----:B---3--:R-:W-:-:S04]  /*169e0*/  IMAD.MOV.U32 R228, RZ, RZ, R232 ;  /* 0x000000ffffe47224 */ /* 0x008fc800078e00e8 */
[----:B------:R0:W-:Y:S01]  /*169f0*/  STL [R1+0x600], R3 ;  /* 0x0006000301007387 */ /* 0x0001e20000100800 */
        /* <DEDUP_REMOVED lines=24> */
[----:B------:R-:W2:Y:S01]  /*16b80*/  LDL.LU R2, [R1+0x374] ;  /* 0x0003740001027983 */ /* 0x000ea20000300800 */
[----:B------:R-:W-:-:S03]  /*16b90*/  IMAD.MOV.U32 R13, RZ, RZ, R6 ;  /* 0x000000ffff0d7224 */ /* 0x000fc600078e0006 */
[----:B------:R-:W3:Y:S01]  /*16ba0*/  LDL.LU R6, [R1+0x370] ;  /* 0x0003700001067983 */ /* 0x000ee20000300800 */
[----:B------:R-:W-:-:S03]  /*16bb0*/  IMAD.MOV.U32 R207, RZ, RZ, R5 ;  /* 0x000000ffffcf7224 */ /* 0x000fc600078e0005 */
[----:B------:R-:W4:Y:S01]  /*16bc0*/  LDL.LU R5, [R1+0x36c] ;  /* 0x00036c0001057983 */ /* 0x000f220000300800 */
[----:B------:R-:W-:-:S03]  /*16bd0*/  IMAD.MOV.U32 R0, RZ, RZ, R9 ;  /* 0x000000ffff007224 */ /* 0x000fc600078e0009 */
[----:B------:R-:W4:Y:S01]  /*16be0*/  LDL.LU R9, [R1+0x368] ;  /* 0x0003680001097983 */ /* 0x000f220000300800 */
[----:B0-----:R-:W-:Y:S02]  /*16bf0*/  F2FP.BF16.F32.PACK_AB R3, R147, R146 ;  /* 0x000000929303723e */ /* 0x001fe400000010ff */
[----:B------:R-:W-:Y:S02]  /*16c00*/  F2FP.BF16.F32.PACK_AB R7, R145, R144 ;  /* 0x000000909107723e */ /* 0x000fe400000010ff */
[----:B------:R-:W-:Y:S01]  /*16c10*/  F2FP.BF16.F32.PACK_AB R4, R228, R229 ;  /* 0x000000e5e404723e */ /* 0x000fe200000010ff */
[----:B------:R0:W-:Y:S01]  /*16c20*/  STL [R1+0x3fc], R3 ;  /* 0x0003fc0301007387 */ /* 0x0001e20000100800 */
[----:B------:R-:W-:Y:S02]  /*16c30*/  IMAD.MOV.U32 R228, RZ, RZ, R232 ;  /* 0x000000ffffe47224 */ /* 0x000fe400078e00e8 */
[----:B------:R-:W-:Y:S01]  /*16c40*/  IMAD.MOV.U32 R229, RZ, RZ, R233 ;  /* 0x000000ffffe57224 */ /* 0x000fe200078e00e9 */
[----:B------:R-:W-:Y:S01]  /*16c50*/  STL [R1+0x3f8], R7 ;  /* 0x0003f80701007387 */ /* 0x000fe20000100800 */
[----:B------:R-:W-:Y:S01]  /*16c60*/  IMAD.MOV.U32 R232, RZ, RZ, R236 ;  /* 0x000000ffffe87224 */ /* 0x000fe200078e00ec */
[----:B0-----:R-:W-:Y:S01]  /*16c70*/  F2FP.BF16.F32.PACK_AB R3, R230, R231 ;  /* 0x000000e7e603723e */ /* 0x001fe200000010ff */
[----:B------:R-:W-:-:S02]  /*16c80*/  IMAD.MOV.U32 R230, RZ, RZ, R234 ;  /* 0x000000ffffe67224 */ /* 0x000fc400078e00ea */
[----:B------:R-:W-:Y:S02]  /*16c90*/  IMAD.MOV.U32 R231, RZ, RZ, R235 ;  /* 0x000000ffffe77224 */ /* 0x000fe400078e00eb */
[----:B------:R-:W-:Y:S02]  /*16ca0*/  IMAD.MOV.U32 R234, RZ, RZ, R238 ;  /* 0x000000ffffea7224 */ /* 0x000fe400078e00ee */
[----:B------:R-:W-:Y:S02]  /*16cb0*/  IMAD.MOV.U32 R235, RZ, RZ, R239 ;  /* 0x000000ffffeb7224 */ /* 0x000fe400078e00ef */
[----:B------:R-:W-:Y:S02]  /*16cc0*/  IMAD.MOV.U32 R239, RZ, RZ, R240 ;  /* 0x000000ffffef7224 */ /* 0x000fe400078e00f0 */
[----:B------:R-:W-:Y:S01]  /*16cd0*/  IMAD.MOV.U32 R238, RZ, RZ, R243 ;  /* 0x000000ffffee7224 */ /* 0x000fe200078e00f3 */
[----:B------:R-:W-:Y:S01]  /*16ce0*/  STL [R1+0x3f4], R4 ;  /* 0x0003f40401007387 */ /* 0x000fe20000100800 */
[----:B------:R-:W-:-:S02]  /*16cf0*/  IMAD.MOV.U32 R233, RZ, RZ, R237 ;  /* 0x000000ffffe97224 */ /* 0x000fc400078e00ed */
[----:B------:R-:W-:Y:S02]  /*16d00*/  IMAD.MOV.U32 R236, RZ, RZ, R241 ;  /* 0x000000ffffec7224 */ /* 0x000fe400078e00f1 */
[----:B------:R-:W-:Y:S02]  /*16d10*/  IMAD.MOV.U32 R240, RZ, RZ, R245 ;  /* 0x000000fffff07224 */ /* 0x000fe400078e00f5 */
[----:B------:R-:W-:Y:S01]  /*16d20*/  IMAD.MOV.U32 R243, RZ, RZ, R248 ;  /* 0x000000fffff37224 */ /* 0x000fe200078e00f8 */
[----:B------:R0:W-:Y:S01]  /*16d30*/  STL [R1+0x3f0], R3 ;  /* 0x0003f00301007387 */ /* 0x0001e20000100800 */
        /* <DEDUP_REMOVED lines=10> */
[----:B--2---:R-:W-:Y:S02]  /*16de0*/  IMAD.MOV.U32 R252, RZ, RZ, R2 ;  /* 0x000000fffffc7224 */ /* 0x004fe400078e0002 */
[----:B------:R-:W2:Y:S01]  /*16df0*/  LDL.LU R2, [R1+0x364] ;  /* 0x0003640001027983 */ /* 0x000ea20000300800 */
[----:B---3--:R-:W-:-:S03]  /*16e00*/  IMAD.MOV.U32 R13, RZ, RZ, R6 ;  /* 0x000000ffff0d7224 */ /* 0x008fc600078e0006 */
[----:B------:R-:W3:Y:S01]  /*16e10*/  LDL.LU R6, [R1+0x360] ;  /* 0x0003600001067983 */ /* 0x000ee20000300800 */
[----:B----4-:R-:W-:-:S03]  /*16e20*/  IMAD.MOV.U32 R207, RZ, RZ, R5 ;  /* 0x000000ffffcf7224 */ /* 0x010fc600078e0005 */
[----:B------:R-:W4:Y:S01]  /*16e30*/  LDL.LU R5, [R1+0x35c] ;  /* 0x00035c0001057983 */ /* 0x000f220000300800 */
[----:B------:R-:W-:-:S03]  /*16e40*/  IMAD.MOV.U32 R0, RZ, RZ, R9 ;  /* 0x000000ffff007224 */ /* 0x000fc600078e0009 */
[----:B------:R-:W4:Y:S01]  /*16e50*/  LDL.LU R9, [R1+0x358] ;  /* 0x0003580001097983 */ /* 0x000f220000300800 */
[----:B0-----:R-:W-:-:S05]  /*16e60*/  F2FP.BF16.F32.PACK_AB R3, R143, R142 ;  /* 0x0000008e8f03723e */ /* 0x001fca00000010ff */
[----:B------:R0:W-:Y:S01]  /*16e70*/  STL [R1+0x3ec], R3 ;  /* 0x0003ec0301007387 */ /* 0x0001e20000100800 */
[----:B------:R-:W-:Y:S02]  /*16e80*/  F2FP.BF16.F32.PACK_AB R7, R141, R140 ;  /* 0x0000008c8d07723e */ /* 0x000fe400000010ff */
[----:B------:R-:W-:Y:S02]  /*16e90*/  F2FP.BF16.F32.PACK_AB R4, R228, R229 ;  /* 0x000000e5e404723e */ /* 0x000fe400000010ff */
[----:B0-----:R-:W-:Y:S01]  /*16ea0*/  F2FP.BF16.F32.PACK_AB R3, R230, R231 ;  /* 0x000000e7e603723e */ /* 0x001fe200000010ff */
        /* <DEDUP_REMOVED lines=15> */
[----:B------:R-:W-:Y:S01]  /*16fa0*/  IMAD.MOV.U32 R248, RZ, RZ, R250 ;  /* 0x000000fffff87224 */ /* 0x000fe200078e00fa */
[----:B------:R0:W-:Y:S01]  /*16fb0*/  STL [R1+0x3e8], R7 ;  /* 0x0003e80701007387 */ /* 0x0001e20000100800 */
[----:B------:R-:W-:Y:S02]  /*16fc0*/  IMAD.MOV.U32 R249, RZ, RZ, R251 ;  /* 0x000000fffff97224 */ /* 0x000fe400078e00fb */
[----:B------:R-:W-:Y:S01]  /*16fd0*/  IMAD.MOV.U32 R250, RZ, RZ, R252 ;  /* 0x000000fffffa7224 */ /* 0x000fe200078e00fc */
[----:B------:R-:W-:Y:S01]  /*16fe0*/  STL [R1+0x3e4], R4 ;  /* 0x0003e40401007387 */ /* 0x000fe20000100800 */
[----:B------:R-:W-:Y:S02]  /*16ff0*/  IMAD.MOV.U32 R251, RZ, RZ, R13 ;  /* 0x000000fffffb7224 */ /* 0x000fe400078e000d */
[----:B------:R-:W-:Y:S01]  /*17000*/  IMAD.MOV.U32 R252, RZ, RZ, R207 ;  /* 0x000000fffffc7224 */ /* 0x000fe200078e00cf */
[----:B------:R1:W-:Y:S01]  /*17010*/  STL [R1+0x3e0], R3 ;  /* 0x0003e00301007387 */ /* 0x0003e20000100800 */
[----:B------:R-:W-:Y:S01]  /*17020*/  IMAD.MOV.U32 R13, RZ, RZ, R0 ;  /* 0x000000ffff0d7224 */ /* 0x000fe200078e0000 */
[----:B0-----:R-:W-:-:S02]  /*17030*/  F2FP.BF16.F32.PACK_AB R7, R137, R136 ;  /* 0x000000888907723e */ /* 0x001fc400000010ff */
[----:B-1----:R-:W-:Y:S02]  /*17040*/  F2FP.BF16.F32.PACK_AB R3, R139, R138 ;  /* 0x0000008a8b03723e */ /* 0x002fe400000010ff */
[----:B------:R-:W-:Y:S01]  /*17050*/  F2FP.BF16.F32.PACK_AB R4, R230, R231 ;  /* 0x000000e7e604723e */ /* 0x000fe200000010ff */
[----:B--2---:R-:W-:Y:S02]  /*17060*/  IMAD.MOV.U32 R207, RZ, RZ, R2 ;  /* 0x000000ffffcf7224 */ /* 0x004fe400078e0002 */
[----:B---3--:R-:W-:Y:S02]  /*17070*/  IMAD.MOV.U32 R0, RZ, RZ, R6 ;  /* 0x000000ffff007224 */ /* 0x008fe400078e0006 */
[----:B----4-:R-:W-:Y:S02]  /*17080*/  IMAD.MOV.U32 R2, RZ, RZ, R5 ;  /* 0x000000ffff027224 */ /* 0x010fe400078e0005 */
[----:B------:R-:W2:Y:S01]  /*17090*/  LDL.LU R5, [R1+0x3b8] ;  /* 0x0003b80001057983 */ /* 0x000ea20000300800 */
[----:B------:R-:W-:-:S03]  /*170a0*/  IMAD.MOV.U32 R6, RZ, RZ, R9 ;  /* 0x000000ffff067224 */ /* 0x000fc600078e0009 */
[----:B------:R-:W3:Y:S04]  /*170b0*/  LDL.LU R9, [R1+0x3bc] ;  /* 0x0003bc0001097983 */ /* 0x000ee80000300800 */
[----:B------:R0:W-:Y:S04]  /*170c0*/  STL [R1+0x3dc], R3 ;  /* 0x0003dc0301007387 */ /* 0x0001e80000100800 */
[----:B------:R-:W-:Y:S01]  /*170d0*/  STL [R1+0x3d8], R7 ;  /* 0x0003d80701007387 */ /* 0x000fe20000100800 */
[----:B0-----:R-:W-:-:S03]  /*170e0*/  F2FP.BF16.F32.PACK_AB R3, R232, R233 ;  /* 0x000000e9e803723e */ /* 0x001fc600000010ff */
[----:B------:R-:W-:Y:S04]  /*170f0*/  STL [R1+0x3d4], R4 ;  /* 0x0003d40401007387 */ /* 0x000fe80000100800 */
[----:B------:R0:W-:Y:S04]  /*17100*/  STL [R1+0x3d0], R3 ;  /* 0x0003d00301007387 */ /* 0x0001e80000100800 */
[----:B------:R-:W4:Y:S04]  /*17110*/  LDL.LU R215, [R1+0x354] ;  /* 0x0003540001d77983 */ /* 0x000f280000300800 */
[----:B------:R-:W4:Y:S04]  /*17120*/  LDL.LU R216, [R1+0x350] ;  /* 0x0003500001d87983 */ /* 0x000f280000300800 */
[----:B------:R-:W4:Y:S04]  /*17130*/  LDL.LU R210, [R1+0x34c] ;  /* 0x00034c0001d27983 */ /* 0x000f280000300800 */
[----:B------:R-:W4:Y:S04]  /*17140*/  LDL.LU R213, [R1+0x348] ;  /* 0x0003480001d57983 */ /* 0x000f280000300800 */
[----:B------:R-:W4:Y:S01]  /*17150*/  LDL.LU R211, [R1+0x344] ;  /* 0x0003440001d37983 */ /* 0x000f220000300800 */
[----:B------:R-:W-:-:S03]  /*17160*/  IMAD.MOV.U32 R219, RZ, RZ, R207 ;  /* 0x000000ffffdb7224 */ /* 0x000fc600078e00cf */
[----:B------:R-:W4:Y:S04]  /*17170*/  LDL.LU R212, [R1+0x340] ;  /* 0x0003400001d47983 */ /* 0x000f280000300800 */
[----:B------:R-:W4:Y:S04]  /*17180*/  LDL.LU R208, [R1+0x33c] ;  /* 0x00033c0001d07983 */ /* 0x000f280000300800 */
[----:B------:R-:W4:Y:S04]  /*17190*/  LDL.LU R209, [R1+0x338] ;  /* 0x0003380001d17983 */ /* 0x000f280000300800 */
[----:B------:R-:W4:Y:S04]  /*171a0*/  LDL.LU R207, [R1+0x334] ;  /* 0x0003340001cf7983 */ /* 0x000f280000300800 */
[----:B------:R-:W4:Y:S04]  /*171b0*/  LDL.LU R19, [R1+0x25c] ;  /* 0x00025c0001137983 */ /* 0x000f280000300800 */
[----:B------:R-:W4:Y:S04]  /*171c0*/  LDL.LU R14, [R1+0x254] ;  /* 0x00025400010e7983 */ /* 0x000f280000300800 */
[----:B------:R-:W4:Y:S01]  /*171d0*/  LDL.LU R15, [R1+0x24c] ;  /* 0x00024c00010f7983 */ /* 0x000f220000300800 */
[----:B------:R-:W-:-:S03]  /*171e0*/  IMAD.MOV.U32 R233, RZ, RZ, R240 ;  /* 0x000000ffffe97224 */ /* 0x000fc600078e00f0 */
[----:B------:R-:W4:Y:S01]  /*171f0*/  LDL.LU R12, [R1+0x248] ;  /* 0x00024800010c7983 */ /* 0x000f220000300800 */
[----:B------:R-:W-:-:S03]  /*17200*/  IMAD.MOV.U32 R231, RZ, RZ, R241 ;  /* 0x000000ffffe77224 */ /* 0x000fc600078e00f1 */
[----:B0-----:R-:W4:Y:S01]  /*17210*/  LDL.LU R3, [R1+0x244] ;  /* 0x0002440001037983 */ /* 0x001f220000300800 */
[----:B------:R-:W-:-:S03]  /*17220*/  IMAD.MOV.U32 R232, RZ, RZ, R242 ;  /* 0x000000ffffe87224 */ /* 0x000fc600078e00f2 */
[----:B------:R-:W4:Y:S01]  /*17230*/  LDL.LU R8, [R1+0x240] ;  /* 0x0002400001087983 */ /* 0x000f220000300800 */
[----:B------:R-:W-:-:S03]  /*17240*/  IMAD.MOV.U32 R226, RZ, RZ, R243 ;  /* 0x000000ffffe27224 */ /* 0x000fc600078e00f3 */
[----:B------:R-:W4:Y:S01]  /*17250*/  LDL.LU R4, [R1+0x23c] ;  /* 0x00023c0001047983 */ /* 0x000f220000300800 */
[----:B------:R-:W-:-:S03]  /*17260*/  IMAD.MOV.U32 R222, RZ, RZ, R248 ;  /* 0x000000ffffde7224 */ /* 0x000fc600078e00f8 */
[----:B------:R-:W4:Y:S01]  /*17270*/  LDL.LU R240, [R1+0x238] ;  /* 0x0002380001f07983 */ /* 0x000f220000300800 */
[----:B------:R-:W-:-:S03]  /*17280*/  IMAD.MOV.U32 R225, RZ, RZ, R249 ;  /* 0x000000ffffe17224 */ /* 0x000fc600078e00f9 */
[----:B------:R-:W4:Y:S01]  /*17290*/  LDL.LU R241, [R1+0x234] ;  /* 0x0002340001f17983 */ /* 0x000f220000300800 */
[----:B------:R-:W-:-:S03]  /*172a0*/  IMAD.MOV.U32 R223, RZ, RZ, R250 ;  /* 0x000000ffffdf7224 */ /* 0x000fc600078e00fa */
[----:B------:R-:W4:Y:S04]  /*172b0*/  LDL.LU R242, [R1+0x230] ;  /* 0x0002300001f27983 */ /* 0x000f280000300800 */
[----:B------:R-:W4:Y:S04]  /*172c0*/  LDL.LU R243, [R1+0x22c] ;  /* 0x00022c0001f37983 */ /* 0x000f280000300800 */
[----:B------:R-:W4:Y:S04]  /*172d0*/  LDL.LU R248, [R1+0x228] ;  /* 0x0002280001f87983 */ /* 0x000f280000300800 */
[----:B------:R-:W4:Y:S04]  /*172e0*/  LDL.LU R249, [R1+0x224] ;  /* 0x0002240001f97983 */ /* 0x000f280000300800 */
[----:B------:R-:W4:Y:S01]  /*172f0*/  LDL.LU R250, [R1+0x220] ;  /* 0x0002200001fa7983 */ /* 0x000f220000300800 */
[----:B------:R-:W-:-:S02]  /*17300*/  IMAD.MOV.U32 R224, RZ, RZ, R251 ;  /* 0x000000ffffe07224 */ /* 0x000fc400078e00fb */
[----:B------:R-:W-:Y:S01]  /*17310*/  IMAD.MOV.U32 R218, RZ, RZ, R252 ;  /* 0x000000ffffda7224 */ /* 0x000fe200078e00fc */
[----:B------:R-:W4:Y:S01]  /*17320*/  LDL.LU R251, [R1+0x21c] ;  /* 0x00021c0001fb7983 */ /* 0x000f220000300800 */
[----:B------:R-:W-:Y:S02]  /*17330*/  IMAD.MOV.U32 R221, RZ, RZ, R13 ;  /* 0x000000ffffdd7224 */ /* 0x000fe400078e000d */
[----:B------:R-:W-:Y:S01]  /*17340*/  IMAD.MOV.U32 R220, RZ, RZ, R0 ;  /* 0x000000ffffdc7224 */ /* 0x000fe200078e0000 */
[----:B------:R-:W4:Y:S01]  /*17350*/  LDL.LU R252, [R1+0x218] ;  /* 0x0002180001fc7983 */ /* 0x000f220000300800 */
[----:B------:R-:W-:-:S03]  /*17360*/  IMAD.MOV.U32 R214, RZ, RZ, R2 ;  /* 0x000000ffffd67224 */ /* 0x000fc600078e0002 */
[----:B------:R-:W4:Y:S01]  /*17370*/  LDL.LU R13, [R1+0x214] ;  /* 0x00021400010d7983 */ /* 0x000f220000300800 */
[----:B------:R-:W-:Y:S02]  /*17380*/  IMAD.MOV.U32 R229, RZ, RZ, R245 ;  /* 0x000000ffffe57224 */ /* 0x000fe400078e00f5 */
[----:B------:R-:W-:Y:S01]  /*17390*/  IMAD.MOV.U32 R217, RZ, RZ, R6 ;  /* 0x000000ffffd97224 */ /* 0x000fe200078e0006 */
[----:B------:R-:W4:Y:S01]  /*173a0*/  LDL.LU R0, [R1+0x210] ;  /* 0x0002100001007983 */ /* 0x000f220000300800 */
[----:B------:R-:W-:-:S03]  /*173b0*/  IMAD.MOV.U32 R230, RZ, RZ, R238 ;  /* 0x000000ffffe67224 */ /* 0x000fc600078e00ee */
[----:B------:R-:W4:Y:S04]  /*173c0*/  LDL.LU R2, [R1+0x20c] ;  /* 0x00020c0001027983 */ /* 0x000f280000300800 */
[----:B------:R-:W4:Y:S01]  /*173d0*/  LDL.LU R6, [R1+0x208] ;  /* 0x0002080001067983 */ /* 0x000f220000300800 */
[----:B--2---:R-:W-:-:S03]  /*173e0*/  IMAD.MOV.U32 R245, RZ, RZ, R5 ;  /* 0x000000fffff57224 */ /* 0x004fc600078e0005 */
[----:B------:R-:W2:Y:S01]  /*173f0*/  LDL.LU R5, [R1+0x204] ;  /* 0x0002040001057983 */ /* 0x000ea20000300800 */
[----:B---3--:R-:W-:-:S03]  /*17400*/  IMAD.MOV.U32 R238, RZ, RZ, R9 ;  /* 0x000000ffffee7224 */ /* 0x008fc600078e0009 */
[----:B------:R-:W2:Y:S01]  /*17410*/  LDL.LU R9, [R1+0x200] ;  /* 0x0002000001097983 */ /* 0x000ea20000300800 */
[----:B------:R-:W-:Y:S01]  /*17420*/  IMAD.MOV.U32 R228, RZ, RZ, R247 ;  /* 0x000000ffffe47224 */ /* 0x000fe200078e00f7 */
[----:B------:R-:W-:Y:S01]  /*17430*/  F2FP.BF16.F32.PACK_AB R247, R135, R134 ;  /* 0x0000008687f7723e */ /* 0x000fe200000010ff */
[----:B------:R-:W-:Y:S01]  /*17440*/  IMAD.MOV.U32 R227, RZ, RZ, R246 ;  /* 0x000000ffffe37224 */ /* 0x000fe200078e00f6 */
[----:B------:R-:W-:Y:S02]  /*17450*/  F2FP.BF16.F32.PACK_AB R246, R133, R132 ;  /* 0x0000008485f6723e */ /* 0x000fe400000010ff */
[----:B------:R-:W-:Y:S02]  /*17460*/  F2FP.BF16.F32.PACK_AB R245, R238, R245 ;  /* 0x000000f5eef5723e */ /* 0x000fe400000010ff */
[----:B------:R-:W-:Y:S01]  /*17470*/  F2FP.BF16.F32.PACK_AB R244, R239, R244 ;  /* 0x000000f4eff4723e */ /* 0x000fe200000010ff */
[----:B------:R-:W-:Y:S01]  /*17480*/  STL [R1+0xb84], R247 ;  /* 0x000b84f701007387 */ /* 0x000fe20000100800 */
[----:B------:R-:W-:-:S02]  /*17490*/  F2FP.BF16.F32.PACK_AB R239, R131, R130 ;  /* 0x0000008283ef723e */ /* 0x000fc400000010ff */
[----:B------:R-:W-:Y:S01]  /*174a0*/  F2FP.BF16.F32.PACK_AB R238, R129, R128 ;  /* 0x0000008081ee723e */ /* 0x000fe200000010ff */
[----:B------:R-:W-:Y:S01]  /*174b0*/  STL [R1+0xb88], R246 ;  /* 0x000b88f601007387 */ /* 0x000fe20000100800 */
[----:B------:R-:W-:Y:S02]  /*174c0*/  F2FP.BF16.F32.PACK_AB R237, R234, R237 ;  /* 0x000000edeaed723e */ /* 0x000fe400000010ff */
[----:B------:R-:W-:Y:S01]  /*174d0*/  F2FP.BF16.F32.PACK_AB R236, R235, R236 ;  /* 0x000000ecebec723e */ /* 0x000fe200000010ff */
[----:B------:R-:W-:Y:S01]  /*174e0*/  STL [R1+0xb8c], R245 ;  /* 0x000b8cf501007387 */ /* 0x000fe20000100800 */
[----:B------:R-:W-:Y:S02]  /*174f0*/  F2FP.BF16.F32.PACK_AB R235, R127, R126 ;  /* 0x0000007e7feb723e */ /* 0x000fe400000010ff */
[----:B------:R-:W-:Y:S01]  /*17500*/  F2FP.BF16.F32.PACK_AB R234, R125, R124 ;  /* 0x0000007c7dea723e */ /* 0x000fe200000010ff */
[----:B------:R-:W-:Y:S01]  /*17510*/  STL [R1+0xb90], R244 ;  /* 0x000b90f401007387 */ /* 0x000fe20000100800 */
[----:B------:R-:W-:-:S03]  /*17520*/  F2FP.BF16.F32.PACK_AB R233, R230, R233 ;  /* 0x000000e9e6e9723e */ /* 0x000fc600000010ff */
        /* <DEDUP_REMOVED lines=33> */
[----:B----4-:R-:W-:-:S03]  /*17740*/  F2FP.BF16.F32.PACK_AB R216, R215, R216 ;  /* 0x000000d8d7d8723e */ /* 0x010fc600000010ff */
        /* <DEDUP_REMOVED lines=156> */
[----:B------:R-:W-:Y:S04]  /*18110*/  STL [R1+0xd38], R144 ;  /* 0x000d389001007387 */ /* 0x000fe80000100800 */
[----:B------:R-:W-:Y:S04]  /*18120*/  STL [R1+0xd3c], R143 ;  /* 0x000d3c8f01007387 */ /* 0x000fe80000100800 */
[----:B------:R-:W-:Y:S04]  /*18130*/  STL [R1+0xd40], R142 ;  /* 0x000d408e01007387 */ /* 0x000fe80000100800 */
[----:B------:R-:W-:Y:S04]  /*18140*/  STL [R1+0xd44], R141 ;  /* 0x000d448d01007387 */ /* 0x000fe80000100800 */
[----:B------:R-:W-:Y:S04]  /*18150*/  STL [R1+0xd48], R140 ;  /* 0x000d488c01007387 */ /* 0x000fe80000100800 */
[----:B------:R0:W-:Y:S04]  /*18160*/  STL [R1+0xd4c], R139 ;  /* 0x000d4c8b01007387 */ /* 0x0001e80000100800 */
[----:B------:R1:W-:Y:S04]  /*18170*/  STL [R1+0xd50], R138 ;  /* 0x000d508a01007387 */ /* 0x0003e80000100800 */
[----:B0-----:R-:W3:Y:S04]  /*18180*/  LDL.LU R139, [R1+0x1f4] ;  /* 0x0001f400018b7983 */ /* 0x001ee80000300800 */
[----:B------:R-:W3:Y:S04]  /*18190*/  LDL.LU R130, [R1+0x1f0] ;  /* 0x0001f00001827983 */ /* 0x000ee80000300800 */
        /* <DEDUP_REMOVED lines=16> */
[----:B------:R-:W4:Y:S01]  /*182a0*/  LDL.LU R148, [R1+0x5dc] ;  /* 0x0005dc0001947983 */ /* 0x000f220000300800 */
[----:B-1----:R-:W-:-:S03]  /*182b0*/  IMAD.MOV.U32 R138, RZ, RZ, R11 ;  /* 0x000000ffff8a7224 */ /* 0x002fc600078e000b */
[----:B------:R-:W4:Y:S04]  /*182c0*/  LDL.LU R113, [R1+0x5d8] ;  /* 0x0005d80001717983 */ /* 0x000f280000300800 */
[----:B------:R-:W4:Y:S01]  /*182d0*/  LDL.LU R149, [R1+0x5d4] ;  /* 0x0005d40001957983 */ /* 0x000f220000300800 */
[----:B------:R-:W-:-:S03]  /*182e0*/  IMAD.MOV.U32 R131, RZ, RZ, R10 ;  /* 0x000000ffff837224 */ /* 0x000fc600078e000a */
[----:B------:R-:W4:Y:S04]  /*182f0*/  LDL.LU R112, [R1+0x5d0] ;  /* 0x0005d00001707983 */ /* 0x000f280000300800 */
[----:B------:R-:W4:Y:S01]  /*18300*/  LDL.LU R150, [R1+0x1cc] ;  /* 0x0001cc0001967983 */ /* 0x000f220000300800 */
[----:B--2---:R-:W-:-:S03]  /*18310*/  F2FP.BF16.F32.PACK_AB R132, R5, R9 ;  /* 0x000000090584723e */ /* 0x004fc600000010ff */
[----:B------:R-:W2:Y:S04]  /*18320*/  LDL.LU R11, [R1+0x1c8] ;  /* 0x0001c800010b7983 */ /* 0x000ea80000300800 */
[----:B------:R-:W2:Y:S04]  /*18330*/  LDL.LU R151, [R1+0x1c4] ;  /* 0x0001c40001977983 */ /* 0x000ea80000300800 */
[----:B------:R-:W2:Y:S04]  /*18340*/  LDL.LU R10, [R1+0x1c0] ;  /* 0x0001c000010a7983 */ /* 0x000ea80000300800 */
[----:B------:R-:W2:Y:S04]  /*18350*/  LDL.LU R152, [R1+0x5cc] ;  /* 0x0005cc0001987983 */ /* 0x000ea80000300800 */
[----:B------:R-:W2:Y:S04]  /*18360*/  LDL.LU R9, [R1+0x5c8] ;  /* 0x0005c80001097983 */ /* 0x000ea80000300800 */
[----:B------:R-:W2:Y:S04]  /*18370*/  LDL.LU R15, [R1+0x5c4] ;  /* 0x0005c400010f7983 */ /* 0x000ea80000300800 */
[----:B------:R-:W2:Y:S01]  /*18380*/  LDL.LU R8, [R1+0x5c0] ;  /* 0x0005c00001087983 */ /* 0x000ea20000300800 */
[----:B------:R-:W-:-:S03]  /*18390*/  F2FP.BF16.F32.PACK_AB R136, R13, R0 ;  /* 0x000000000d88723e */ /* 0x000fc600000010ff */
[----:B------:R-:W2:Y:S04]  /*183a0*/  LDL.LU R14, [R1+0x1bc] ;  /* 0x0001bc00010e7983 */ /* 0x000ea80000300800 */
        /* <DEDUP_REMOVED lines=208> */
[----:B------:R-:W2:Y:S01]  /*190b0*/  LDL.LU R249, [R1+0xc] ;  /* 0x00000c0001f97983 */ /* 0x000ea20000300800 */
[----:B------:R-:W-:-:S03]  /*190c0*/  F2FP.BF16.F32.PACK_AB R133, R2, R6 ;  /* 0x000000060285723e */ /* 0x000fc600000010ff */
[----:B------:R-:W2:Y:S04]  /*190d0*/  LDL.LU R250, [R1+0x8] ;  /* 0x0000080001fa7983 */ /* 0x000ea80000300800 */
[----:B------:R-:W2:Y:S04]  /*190e0*/  LDL.LU R251, [R1+0x4] ;  /* 0x0000040001fb7983 */ /* 0x000ea80000300800 */
[----:B------:R-:W2:Y:S01]  /*190f0*/  LDL.LU R252, [R1] ;  /* 0x0000000001fc7983 */ /* 0x000ea20000300800 */
[----:B------:R-:W-:-:S03]  /*19100*/  F2FP.BF16.F32.PACK_AB R131, R138, R131 ;  /* 0x000000838a83723e */ /* 0x000fc600000010ff */
[----:B------:R-:W2:Y:S01]  /*19110*/  LDL.LU R0, [R1+0x40c] ;  /* 0x00040c0001007983 */ /* 0x000ea20000300800 */
[----:B---3--:R-:W-:-:S03]  /*19120*/  F2FP.BF16.F32.PACK_AB R130, R139, R130 ;  /* 0x000000828b82723e */ /* 0x008fc600000010ff */
[----:B------:R-:W3:Y:S01]  /*19130*/  LDL.LU R2, [R1+0x408] ;  /* 0x0004080001027983 */ /* 0x000ee20000300800 */
[----:B----4-:R-:W-:-:S03]  /*19140*/  F2FP.BF16.F32.PACK_AB R129, R140, R129 ;  /* 0x000000818c81723e */ /* 0x010fc600000010ff */
[----:B------:R-:W4:Y:S01]  /*19150*/  LDL.LU R6, [R1+0x404] ;  /* 0x0004040001067983 */ /* 0x000f220000300800 */
[----:B------:R-:W-:-:S03]  /*19160*/  F2FP.BF16.F32.PACK_AB R128, R141, R128 ;  /* 0x000000808d80723e */ /* 0x000fc600000010ff */
[----:B------:R-:W4:Y:S01]  /*19170*/  LDL.LU R5, [R1+0x400] ;  /* 0x0004000001057983 */ /* 0x000f220000300800 */
[----:B------:R-:W-:-:S03]  /*19180*/  F2FP.BF16.F32.PACK_AB R123, R142, R123 ;  /* 0x0000007b8e7b723e */ /* 0x000fc600000010ff */
[----:B------:R0:W5:Y:S01]  /*19190*/  LDL.LU R138, [R1+0xd50] ;  /* 0x000d5000018a7983 */ /* 0x0001620000300800 */
        /* <DEDUP_REMOVED lines=14> */
[----:B--2---:R-:W-:-:S03]  /*19280*/  F2FP.BF16.F32.PACK_AB R11, R150, R11 ;  /* 0x0000000b960b723e */ /* 0x004fc600000010ff */
[----:B------:R0:W5:Y:S01]  /*19290*/  LDL.LU R146, [R1+0xd30] ;  /* 0x000d300001927983 */ /* 0x0001620000300800 */
[----:B------:R-:W-:-:S03]  /*192a0*/  F2FP.BF16.F32.PACK_AB R10, R151, R10 ;  /* 0x0000000a970a723e */ /* 0x000fc600000010ff */
[----:B------:R0:W5:Y:S01]  /*192b0*/  LDL.LU R147, [R1+0xd2c] ;  /* 0x000d2c0001937983 */ /* 0x0001620000300800 */
[----:B------:R-:W-:-:S03]  /*192c0*/  F2FP.BF16.F32.PACK_AB R9, R152, R9 ;  /* 0x000000099809723e */ /* 0x000fc600000010ff */
[----:B------:R0:W5:Y:S01]  /*192d0*/  LDL.LU R148, [R1+0xd28] ;  /* 0x000d280001947983 */ /* 0x0001620000300800 */
[----:B------:R-:W-:-:S03]  /*192e0*/  F2FP.BF16.F32.PACK_AB R8, R15, R8 ;  /* 0x000000080f08723e */ /* 0x000fc600000010ff */
[----:B------:R0:W5:Y:S04]  /*192f0*/  LDL.LU R149, [R1+0xd24] ;  /* 0x000d240001957983 */ /* 0x0001680000300800 */
[----:B------:R0:W5:Y:S04]  /*19300*/  LDL.LU R150, [R1+0xd20] ;  /* 0x000d200001967983 */ /* 0x0001680000300800 */
[----:B------:R0:W5:Y:S04]  /*19310*/  LDL.LU R151, [R1+0xd1c] ;  /* 0x000d1c0001977983 */ /* 0x0001680000300800 */
[----:B------:R0:W5:Y:S04]  /*19320*/  LDL.LU R152, [R1+0xd18] ;  /* 0x000d180001987983 */ /* 0x0001680000300800 */
[----:B------:R-:W2:Y:S02]  /*19330*/  LDL.LU R15, [R1+0xd14] ;  /* 0x000d1400010f7983 */ /* 0x000ea40000300800 */
[----:B--2---:R-:W-:-:S02]  /*19340*/  F2FP.BF16.F32.PACK_AB R15, R14, R15 ;  /* 0x0000000f0e0f723e */ /* 0x004fc400000010ff */
[----:B------:R-:W2:Y:S01]  /*19350*/  LDL.LU R14, [R1+0xd10] ;  /* 0x000d1000010e7983 */ /* 0x000ea20000300800 */
[----:B------:R-:W-:Y:S02]  /*19360*/  F2FP.BF16.F32.PACK_AB R13, R154, R13 ;  /* 0x0000000d9a0d723e */ /* 0x000fe400000010ff */
[----:B------:R-:W-:Y:S02]  /*19370*/  F2FP.BF16.F32.PACK_AB R12, R19, R12 ;  /* 0x0000000c130c723e */ /* 0x000fe400000010ff */
[----:B--2---:R-:W-:Y:S02]  /*19380*/  F2FP.BF16.F32.PACK_AB R14, R153, R14 ;  /* 0x0000000e990e723e */ /* 0x004fe400000010ff */
[----:B------:R0:W5:Y:S04]  /*19390*/  LDL.LU R153, [R1+0xd0c] ;  /* 0x000d0c0001997983 */ /* 0x0001680000300800 */
[----:B------:R0:W5:Y:S04]  /*193a0*/  LDL.LU R154, [R1+0xd08] ;  /* 0x000d0800019a7983 */ /* 0x0001680000300800 */
[----:B------:R-:W2:Y:S02]  /*193b0*/  LDL.LU R19, [R1+0xd04] ;  /* 0x000d040001137983 */ /* 0x000ea40000300800 */
[----:B--2---:R-:W-:-:S02]  /*193c0*/  F2FP.BF16.F32.PACK_AB R19, R18, R19 ;  /* 0x000000131213723e */ /* 0x004fc400000010ff */
[----:B------:R-:W2:Y:S02]  /*193d0*/  LDL.LU R18, [R1+0xd00] ;  /* 0x000d000001127983 */ /* 0x000ea40000300800 */
[----:B--2---:R-:W-:Y:S02]  /*193e0*/  F2FP.BF16.F32.PACK_AB R18, R17, R18 ;  /* 0x000000121112723e */ /* 0x004fe400000010ff */
[----:B------:R-:W2:Y:S02]  /*193f0*/  LDL.LU R17, [R1+0xcfc] ;  /* 0x000cfc0001117983 */ /* 0x000ea40000300800 */
[----:B--2---:R-:W-:Y:S02]  /*19400*/  F2FP.BF16.F32.PACK_AB R17, R16, R17 ;  /* 0x000000111011723e */ /* 0x004fe400000010ff */
        /* <DEDUP_REMOVED lines=8> */
[----:B------:R-:W2:Y:S01]  /*19490*/  LDL.LU R20, [R1+0xce8] ;  /* 0x000ce80001147983 */ /* 0x000ea20000300800 */
[----:B------:R-:W-:Y:S02]  /*194a0*/  F2FP.BF16.F32.PACK_AB R27, R156, R27 ;  /* 0x0000001b9c1b723e */ /* 0x000fe400000010ff */
[----:B------:R-:W-:Y:S02]  /*194b0*/  F2FP.BF16.F32.PACK_AB R26, R157, R26 ;  /* 0x0000001a9d1a723e */ /* 0x000fe400000010ff */
[----:B------:R-:W-:Y:S02]  /*194c0*/  F2FP.BF16.F32.PACK_AB R25, R158, R25 ;  /* 0x000000199e19723e */ /* 0x000fe400000010ff */
[----:B------:R-:W-:Y:S02]  /*194d0*/  F2FP.BF16.F32.PACK_AB R24, R159, R24 ;  /* 0x000000189f18723e */ /* 0x000fe400000010ff */
[----:B------:R-:W-:Y:S02]  /*194e0*/  F2FP.BF16.F32.PACK_AB R31, R160, R31 ;  /* 0x0000001fa01f723e */ /* 0x000fe400000010ff */
[----:B------:R-:W-:-:S02]  /*194f0*/  F2FP.BF16.F32.PACK_AB R30, R161, R30 ;  /* 0x0000001ea11e723e */ /* 0x000fc400000010ff */
        /* <DEDUP_REMOVED lines=83> */
[----:B--2---:R-:W-:-:S02]  /*19a30*/  F2FP.BF16.F32.PACK_AB R20, R155, R20 ;  /* 0x000000149b14723e */ /* 0x004fc400000010ff */
[----:B------:R0:W5:Y:S04]  /*19a40*/  LDL.LU R155, [R1+0xce4] ;  /* 0x000ce400019b7983 */ /* 0x0001680000300800 */
        /* <DEDUP_REMOVED lines=88> */
[----:B------:R0:W5:Y:S01]  /*19fd0*/  LDL.LU R7, [R1+0xb80] ;  /* 0x000b800001077983 */ /* 0x0001620000300800 */
        /* <DEDUP_REMOVED lines=9> */
[----:B---3--:R-:W-:Y:S02]  /*1a070*/  F2FP.BF16.F32.PACK_AB R241, R0, R2 ;  /* 0x0000000200f1723e */ /* 0x008fe400000010ff */
[----:B0---4-:R-:W-:-:S07]  /*1a080*/  F2FP.BF16.F32.PACK_AB R240, R6, R5 ;  /* 0x0000000506f0723e */ /* 0x011fce00000010ff */
.L_x_0:
[----:B------:R-:W2:Y:S01]  /*1a090*/  LDL.LU R6, [R1+0x950] ;  /* 0x0009500001067983 */ /* 0x000ea20000300800 */
[----:B------:R-:W-:Y:S01]  /*1a0a0*/  ULDC.64 UR4, c[0x0][0x228] ;  /* 0x00008a0000047ab9 */ /* 0x000fe20000000a00 */
[----:B-----5:R-:W-:Y:S01]  /*1a0b0*/  VIADD R0, R7, 0x1 ;  /* 0x0000000107007836 */ /* 0x020fe20000000000 */
[----:B------:R-:W-:Y:S01]  /*1a0c0*/  ULDC.64 UR6, c[0x0][0x220] ;  /* 0x0000880000067ab9 */ /* 0x000fe20000000a00 */
[----:B------:R-:W0:Y:S01]  /*1a0d0*/  S2R R2, SR_TID.X ;  /* 0x0000000000027919 */ /* 0x000e220000002100 */
[----:B------:R-:W-:Y:S01]  /*1a0e0*/  ULDC UR9, c[0x0][0x248] ;  /* 0x0000920000097ab9 */ /* 0x000fe20000000800 */
        /* <DEDUP_REMOVED lines=30> */
[C---:B0-----:R-:W-:Y:S01]  /*1a2d0*/  IMAD.SHL.U32 R4, R2.reuse, 0x10, RZ ;  /* 0x0000001002047824 */ /* 0x041fe200078e00ff */
[----:B------:R-:W-:Y:S01]  /*1a2e0*/  ULDC UR33, c[0x0][0x248] ;  /* 0x0000920000217ab9 */ /* 0x000fe20000000800 */
[C---:B------:R-:W-:Y:S01]  /*1a2f0*/  IMAD.SHL.U32 R3, R2.reuse, 0x40, RZ ;  /* 0x0000004002037824 */ /* 0x040fe200078e00ff */
[----:B------:R-:W-:Y:S01]  /*1a300*/  ULDC UR52, c[0x0][0x248] ;  /* 0x0000920000347ab9 */ /* 0x000fe20000000800 */
[----:B------:R-:W-:Y:S01]  /*1a310*/  IMAD.SHL.U32 R5, R2, 0x8, RZ ;  /* 0x0000000802057824 */ /* 0x000fe200078e00ff */
[----:B------:R-:W-:Y:S01]  /*1a320*/  LOP3.LUT R4, R4, 0xf0, RZ, 0xc0, !PT ;  /* 0x000000f004047812 */ /* 0x000fe200078ec0ff */
[----:B------:R-:W-:Y:S01]  /*1a330*/  ULDC UR51, c[0x0][0x248] ;  /* 0x0000920000337ab9 */ /* 0x000fe20000000800 */
[----:B------:R-:W-:Y:S01]  /*1a340*/  LOP3.LUT R3, R3, 0x400, RZ, 0xc0, !PT ;  /* 0x0000040003037812 */ /* 0x000fe200078ec0ff */
[----:B------:R-:W-:Y:S01]  /*1a350*/  ULDC UR32, c[0x0][0x248] ;  /* 0x0000920000207ab9 */ /* 0x000fe20000000800 */
[----:B------:R-:W-:Y:S01]  /*1a360*/  ULDC UR50, c[0x0][0x248] ;  /* 0x0000920000327ab9 */ /* 0x000fe20000000800 */
[----:B------:R-:W-:Y:S01]  /*1a370*/  ULDC UR31, c[0x0][0x248] ;  /* 0x00009200001f7ab9 */ /* 0x000fe20000000800 */
[----:B------:R-:W-:Y:S01]  /*1a380*/  IADD3 R3, R3, UR8, R4 ;  /* 0x0000000803037c10 */ /* 0x000fe2000fffe004 */
[----:B------:R-:W-:Y:S01]  /*1a390*/  ULDC UR49, c[0x0][0x248] ;  /* 0x0000920000317ab9 */ /* 0x000fe20000000800 */
[----:B------:R-:W-:Y:S01]  /*1a3a0*/  LOP3.LUT R4, R5, 0x300, RZ, 0xc0, !PT ;  /* 0x0000030005047812 */ /* 0x000fe200078ec0ff */
[----:B------:R-:W-:Y:S01]  /*1a3b0*/  ULDC UR48, c[0x0][0x248] ;  /* 0x0000920000307ab9 */ /* 0x000fe20000000800 */
[----:B------:R-:W-:Y:S01]  /*1a3c0*/  LOP3.LUT R5, R2, 0x7f, RZ, 0xc0, !PT ;  /* 0x0000007f02057812 */ /* 0x000fe200078ec0ff */
[----:B------:R-:W-:Y:S01]  /*1a3d0*/  VIADD R2, R7, 0x4 ;  /* 0x0000000407027836 */ /* 0x000fe20000000000 */
[----:B------:R-:W-:Y:S01]  /*1a3e0*/  ULDC UR30, c[0x0][0x248] ;  /* 0x00009200001e7ab9 */ /* 0x000fe20000000800 */
[----:B------:R-:W-:Y:S01]  /*1a3f0*/  ULDC UR47, c[0x0][0x248] ;  /* 0x00009200002f7ab9 */ /* 0x000fe20000000800 */
[----:B------:R-:W-:Y:S01]  /*1a400*/  LEA R252, R5, UR8, 0x4 ;  /* 0x0000000805fc7c11 */ /* 0x000fe2000f8e20ff */
[----:B------:R-:W-:Y:S06]  /*1a410*/  BAR.SYNC.DEFER_BLOCKING 0x0 ;  /* 0x0000000000007b1d */ /* 0x000fec0000010000 */
[----:B------:R-:W-:Y:S01]  /*1a420*/  ULDC UR8, c[0x0][0x248] ;  /* 0x0000920000087ab9 */ /* 0x000fe20000000800 */
[----:B------:R-:W-:Y:S01]  /*1a430*/  ULDC UR29, c[0x0][0x248] ;  /* 0x00009200001d7ab9 */ /* 0x000fe20000000800 */
[----:B------:R-:W-:Y:S01]  /*1a440*/  STL [R1+0xa88], R252 ;  /* 0x000a88fc01007387 */ /* 0x000fe20000100800 */
        /* <DEDUP_REMOVED lines=8> */
[----:B--2---:R-:W-:Y:S01]  /*1a4d0*/  ISETP.GE.AND P0, PT, R6, UR4, PT ;  /* 0x0000000406007c0c */ /* 0x004fe2000bf06270 */
[----:B------:R-:W-:-:S03]  /*1a4e0*/  ULDC UR4, c[0x0][0x22c] ;  /* 0x00008b0000047ab9 */ /* 0x000fc60000000800 */
[----:B------:R-:W-:Y:S01]  /*1a4f0*/  ISETP.LT.AND P1, PT, R0, UR4, !P0 ;  /* 0x0000000400007c0c */ /* 0x000fe2000c721270 */
[----:B------:R-:W-:Y:S01]  /*1a500*/  VIADD R0, R7, 0x2 ;  /* 0x0000000207007836 */ /* 0x000fe20000000000 */
[----:B------:R-:W-:-:S04]  /*1a510*/  ULDC UR4, c[0x0][0x22c] ;  /* 0x00008b0000047ab9 */ /* 0x000fc80000000800 */
[----:B------:R-:W-:Y:S01]  /*1a520*/  ISETP.LT.AND P4, PT, R0, UR4, !P0 ;  /* 0x0000000400007c0c */ /* 0x000fe2000c781270 */
[----:B------:R-:W-:Y:S01]  /*1a530*/  VIADD R0, R7, 0x3 ;  /* 0x0000000307007836 */ /* 0x000fe20000000000 */
[----:B------:R-:W-:-:S04]  /*1a540*/  ULDC UR4, c[0x0][0x22c] ;  /* 0x00008b0000047ab9 */ /* 0x000fc80000000800 */
[----:B------:R-:W-:Y:S01]  /*1a550*/  ISETP.LT.AND P3, PT, R0, UR4, !P0 ;  /* 0x0000000400007c0c */ /* 0x000fe2000c761270 */
[----:B------:R-:W-:Y:S01]  /*1a560*/  IMAD.IADD R0, R3, 0x1, R4 ;  /* 0x0000000103007824 */ /* 0x000fe200078e0204 */
[----:B------:R-:W-:Y:S02]  /*1a570*/  ULDC UR4, c[0x0][0x22c] ;  /* 0x00008b0000047ab9 */ /* 0x000fe40000000800 */
[----:B------:R-:W-:Y:S01]  /*1a580*/  ISETP.LT.AND P6, PT, R2, UR4, !P0 ;  /* 0x0000000402007c0c */ /* 0x000fe2000c7c1270 */
[----:B------:R-:W-:Y:S01]  /*1a590*/  ULDC UR4, c[0x0][0x244] ;  /* 0x0000910000047ab9 */ /* 0x000fe20000000800 */
[----:B------:R-:W-:Y:S01]  /*1a5a0*/  STSM.16.M88.4 [R0], R240 ;  /* 0x000000f000007844 */ /* 0x000fe20000000200 */
[----:B------:R-:W-:Y:S06]  /*1a5b0*/  BAR.SYNC.DEFER_BLOCKING 0x0 ;  /* 0x0000000000007b1d */ /* 0x000fec0000010000 */
[----:B-1----:R-:W-:Y:S02]  /*1a5c0*/  LDS.128 R248, [R252] ;  /* 0x00000000fcf87984 */ /* 0x002fe40000000c00 */
[----:B------:R-:W-:Y:S06]  /*1a5d0*/  BAR.SYNC.DEFER_BLOCKING 0x0 ;  /* 0x0000000000007b1d */ /* 0x000fec0000010000 */
[----:B------:R-:W-:Y:S02]  /*1a5e0*/  STSM.16.M88.4 [R0], R104 ;  /* 0x0000006800007844 */ /* 0x000fe40000000200 */
[----:B------:R-:W-:Y:S06]  /*1a5f0*/  BAR.SYNC.DEFER_BLOCKING 0x0 ;  /* 0x0000000000007b1d */ /* 0x000fec0000010000 */
[----:B------:R-:W-:Y:S02]  /*1a600*/  LDS.128 R104, [R252] ;  /* 0x00000000fc687984 */ /* 0x000fe40000000c00 */
        /* <DEDUP_REMOVED lines=51> */
[----:B------:R-:W0:Y:S02]  /*1a940*/  LDS.128 R124, [R252] ;  /* 0x00000000fc7c7984 */ /* 0x000e240000000c00 */
[----:B------:R-:W-:Y:S06]  /*1a950*/  BAR.SYNC.DEFER_BLOCKING 0x0 ;  /* 0x0000000000007b1d */ /* 0x000fec0000010000 */
[----:B------:R-:W-:Y:S02]  /*1a960*/  STSM.16.M88.4 [R0], R116 ;  /* 0x0000007400007844 */ /* 0x000fe40000000200 */
[----:B------:R-:W-:Y:S06]  /*1a970*/  BAR.SYNC.DEFER_BLOCKING 0x0 ;  /* 0x0000000000007b1d */ /* 0x000fec0000010000 */
[----:B0-----:R-:W-:Y:S04]  /*1a980*/  STL.64 [R1+0x3c0], R124 ;  /* 0x0003c07c01007387 */ /* 0x001fe80000100a00 */
[----:B------:R-:W-:Y:S04]  /*1a990*/  STL.64 [R1+0x3c8], R126 ;  /* 0x0003c87e01007387 */ /* 0x000fe80000100a00 */
[----:B------:R-:W0:Y:S01]  /*1a9a0*/  LDS.128 R116, [R252] ;  /* 0x00000000fc747984 */ /* 0x000e220000000c00 */
        /* <DEDUP_REMOVED lines=9> */
[----:B0-----:R0:W-:Y:S04]  /*1aa40*/  STL.64 [R1+0xe90], R60 ;  /* 0x000e903c01007387 */ /* 0x0011e80000100a00 */
[----:B------:R1:W-:Y:S04]  /*1aa50*/  STL.64 [R1+0xe80], R62 ;  /* 0x000e803e01007387 */ /* 0x0003e80000100a00 */
[----:B0-----:R-:W2:Y:S04]  /*1aa60*/  LDL.LU R60, [R1+0x600] ;  /* 0x00060000013c7983 */ /* 0x001ea80000300800 */
[----:B------:R-:W0:Y:S01]  /*1aa70*/  LDS.128 R52, [R252] ;  /* 0x00000000fc347984 */ /* 0x000e220000000c00 */
[----:B------:R-:W-:Y:S06]  /*1aa80*/  BAR.SYNC.DEFER_BLOCKING 0x0 ;  /* 0x0000000000007b1d */ /* 0x000fec0000010000 */
[----:B------:R-:W2:Y:S04]  /*1aa90*/  LDL.LU R61, [R1+0x604] ;  /* 0x00060400013d7983 */ /* 0x000ea80000300800 */
[----:B-1----:R-:W2:Y:S04]  /*1aaa0*/  LDL.LU R62, [R1+0x608] ;  /* 0x00060800013e7983 */ /* 0x002ea80000300800 */
[----:B------:R-:W2:Y:S04]  /*1aab0*/  LDL.LU R63, [R1+0x60c] ;  /* 0x00060c00013f7983 */ /* 0x000ea80000300800 */
[----:B------:R-:W-:Y:S01]  /*1aac0*/  STSM.16.M88.4 [R0], R48 ;  /* 0x0000003000007844 */ /* 0x000fe20000000200 */
[----:B------:R-:W-:Y:S06]  /*1aad0*/  BAR.SYNC.DEFER_BLOCKING 0x0 ;  /* 0x0000000000007b1d */ /* 0x000fec0000010000 */
[----:B0-----:R0:W-:Y:S04]  /*1aae0*/  STL.64 [R1+0xe78], R52 ;  /* 0x000e783401007387 */ /* 0x0011e80000100a00 */
[----:B------:R1:W-:Y:S04]  /*1aaf0*/  STL.64 [R1+0xe70], R54 ;  /* 0x000e703601007387 */ /* 0x0003e80000100a00 */
[----:B0-----:R-:W3:Y:S04]  /*1ab00*/  LDL.LU R52, [R1+0x3f0] ;  /* 0x0003f00001347983 */ /* 0x001ee80000300800 */
[----:B------:R-:W0:Y:S01]  /*1ab10*/  LDS.128 R48, [R252] ;  /* 0x00000000fc307984 */ /* 0x000e220000000c00 */
[----:B------:R-:W-:Y:S06]  /*1ab20*/  BAR.SYNC.DEFER_BLOCKING 0x0 ;  /* 0x0000000000007b1d */ /* 0x000fec0000010000 */
[----:B------:R-:W3:Y:S04]  /*1ab30*/  LDL.LU R53, [R1+0x3f4] ;  /* 0x0003f40001357983 */ /* 0x000ee80000300800 */
[----:B-1----:R-:W3:Y:S04]  /*1ab40*/  LDL.LU R54, [R1+0x3f8] ;  /* 0x0003f80001367983 */ /* 0x002ee80000300800 */
[----:B------:R-:W3:Y:S04]  /*1ab50*/  LDL.LU R55, [R1+0x3fc] ;  /* 0x0003fc0001377983 */ /* 0x000ee80000300800 */
[----:B------:R-:W4:Y:S04]  /*1ab60*/  LDL.LU R240, [R1+0x3e0] ;  /* 0x0003e00001f07983 */ /* 0x000f280000300800 */
[----:B------:R-:W-:Y:S01]  /*1ab70*/  STSM.16.M88.4 [R0], R44 ;  /* 0x0000002c00007844 */ /* 0x000fe20000000200 */
[----:B------:R-:W-:Y:S06]  /*1ab80*/  BAR.SYNC.DEFER_BLOCKING 0x0 ;  /* 0x0000000000007b1d */ /* 0x000fec0000010000 */
[----:B------:R-:W4:Y:S04]  /*1ab90*/  LDL.LU R241, [R1+0x3e4] ;  /* 0x0003e40001f17983 */ /* 0x000f280000300800 */
[----:B------:R-:W4:Y:S04]  /*1aba0*/  LDL.LU R242, [R1+0x3e8] ;  /* 0x0003e80001f27983 */ /* 0x000f280000300800 */
[----:B------:R-:W4:Y:S04]  /*1abb0*/  LDL.LU R243, [R1+0x3ec] ;  /* 0x0003ec0001f37983 */ /* 0x000f280000300800 */
[----:B0-----:R0:W-:Y:S04]  /*1abc0*/  STL.64 [R1+0xe68], R48 ;  /* 0x000e683001007387 */ /* 0x0011e80000100a00 */
[----:B------:R-:W1:Y:S01]  /*1abd0*/  LDS.128 R44, [R252] ;  /* 0x00000000fc2c7984 */ /* 0x000e620000000c00 */
[----:B------:R-:W-:Y:S06]  /*1abe0*/  BAR.SYNC.DEFER_BLOCKING 0x0 ;  /* 0x0000000000007b1d */ /* 0x000fec0000010000 */
[----:B------:R0:W-:Y:S04]  /*1abf0*/  STL.64 [R1+0xe60], R50 ;  /* 0x000e603201007387 */ /* 0x0001e80000100a00 */
[----:B0-----:R-:W2:Y:S04]  /*1ac00*/  LDL.LU R48, [R1+0x3d0] ;  /* 0x0003d00001307983 */ /* 0x001ea80000300800 */
[----:B------:R-:W2:Y:S04]  /*1ac10*/  LDL.LU R49, [R1+0x3d4] ;  /* 0x0003d40001317983 */ /* 0x000ea80000300800 */
[----:B------:R-:W2:Y:S04]  /*1ac20*/  LDL.LU R50, [R1+0x3d8] ;  /* 0x0003d80001327983 */ /* 0x000ea80000300800 */
[----:B------:R-:W-:Y:S01]  /*1ac30*/  STSM.16.M88.4 [R0], R40 ;  /* 0x0000002800007844 */ /* 0x000fe20000000200 */
[----:B------:R-:W-:Y:S06]  /*1ac40*/  BAR.SYNC.DEFER_BLOCKING 0x0 ;  /* 0x0000000000007b1d */ /* 0x000fec0000010000 */
[----:B------:R-:W2:Y:S01]  /*1ac50*/  LDL.LU R51, [R1+0x3dc] ;  /* 0x0003dc0001337983 */ /* 0x000ea20000300800 */
[----:B------:R-:W-:Y:S01]  /*1ac60*/  IMAD R3, R6, UR4, RZ ;  /* 0x0000000406037c24 */ /* 0x000fe2000f8e02ff */
[----:B------:R-:W-:-:S02]  /*1ac70*/  ULDC UR4, c[0x0][0x248] ;  /* 0x0000920000047ab9 */ /* 0x000fc40000000800 */
[----:B-1----:R-:W-:Y:S01]  /*1ac80*/  STL.64 [R1+0xe58], R44 ;  /* 0x000e582c01007387 */ /* 0x002fe20000100a00 */
[----:B------:R-:W-:Y:S01]  /*1ac90*/  IMAD R5, R7, UR4, RZ ;  /* 0x0000000407057c24 */ /* 0x000fe2000f8e02ff */
[C---:B------:R-:W-:Y:S01]  /*1aca0*/  LEA R2, P2, R3.reuse, UR6, 0x1 ;  /* 0x0000000603027c11 */ /* 0x040fe2000f8408ff */
[----:B------:R-:W-:Y:S01]  /*1acb0*/  ULDC UR6, c[0x0][0x22c] ;  /* 0x00008b0000067ab9 */ /* 0x000fe20000000800 */
[----:B------:R-:W-:Y:S01]  /*1acc0*/  STL.64 [R1+0xe50], R46 ;  /* 0x000e502e01007387 */ /* 0x000fe20000100a00 */
[----:B------:R-:W-:Y:S01]  /*1acd0*/  ULDC UR4, c[0x0][0x248] ;  /* 0x0000920000047ab9 */ /* 0x000fe20000000800 */
[----:B------:R-:W-:Y:S01]  /*1ace0*/  LEA.HI.X.SX32 R3, R3, UR7, 0x1, P2 ;  /* 0x0000000703037c11 */ /* 0x000fe200090f0eff */
[----:B------:R-:W-:Y:S01]  /*1acf0*/  VIADD R6, R5, UR4 ;  /* 0x0000000405067c36 */ /* 0x000fe20008000000 */
[----:B------:R-:W-:Y:S01]  /*1ad00*/  ISETP.LT.AND P2, PT, R7, UR6, !P0 ;  /* 0x0000000607007c0c */ /* 0x000fe2000c741270 */
[----:B------:R-:W-:Y:S01]  /*1ad10*/  ULDC UR4, c[0x0][0x248] ;  /* 0x0000920000047ab9 */ /* 0x000fe20000000800 */
[CC--:B------:R-:W-:Y:S01]  /*1ad20*/  LEA R4, P5, R5.reuse, R2.reuse, 0x1 ;  /* 0x0000000205047211 */ /* 0x0c0fe200078a08ff */
[----:B------:R-:W-:Y:S01]  /*1ad30*/  ULDC UR6, c[0x0][0x22c] ;  /* 0x00008b0000067ab9 */ /* 0x000fe20000000800 */
[----:B------:R-:W0:Y:S01]  /*1ad40*/  LDS.128 R40, [R252] ;  /* 0x00000000fc287984 */ /* 0x000e220000000c00 */
[----:B------:R-:W-:Y:S01]  /*1ad50*/  ULDC UR7, c[0x0][0x22c] ;  /* 0x00008b0000077ab9 */ /* 0x000fe20000000800 */
[----:B------:R-:W-:Y:S01]  /*1ad60*/  LEA.HI.X.SX32 R5, R5, R3, 0x1, P5 ;  /* 0x0000000305057211 */ /* 0x000fe200028f0eff */
        /* <DEDUP_REMOVED lines=52> */
[----:B------:R-:W-:Y:S01]  /*1b0b0*/  STL.64 [R1+0xda0], R10 ;  /* 0x000da00a01007387 */ /* 0x000fe20000100a00 */
[----:B0-----:R-:W-:-:S03]  /*1b0c0*/  LEA R8, P5, R6, R2, 0x1 ;  /* 0x0000000206087211 */ /* 0x001fc600078a08ff */
[----:B------:R-:W0:Y:S01]  /*1b0d0*/  LDS.128 R112, [R252] ;  /* 0x00000000fc707984 */ /* 0x000e220000000c00 */
        /* <DEDUP_REMOVED lines=182> */
[----:B--2---:R-:W-:Y:S02]  /*1bc40*/  STSM.16.M88.4 [R0], R48 ;  /* 0x0000003000007844 */ /* 0x004fe40000000200 */
[----:B------:R-:W-:Y:S06]  /*1bc50*/  BAR.SYNC.DEFER_BLOCKING 0x0 ;  /* 0x0000000000007b1d */ /* 0x000fec0000010000 */
[----:B0-----:R-:W-:Y:S04]  /*1bc60*/  STL.64 [R1+0xbb8], R232 ;  /* 0x000bb8e801007387 */ /* 0x001fe80000100a00 */
[----:B------:R-:W-:Y:S04]  /*1bc70*/  STL.64 [R1+0xbb0], R234 ;  /* 0x000bb0ea01007387 */ /* 0x000fe80000100a00 */
[----:B------:R-:W0:Y:S01]  /*1bc80*/  LDS.128 R236, [R252] ;  /* 0x00000000fcec7984 */ /* 0x000e220000000c00 */
[----:B------:R-:W-:Y:S06]  /*1bc90*/  BAR.SYNC.DEFER_BLOCKING 0x0 ;  /* 0x0000000000007b1d */ /* 0x000fec0000010000 */
[----:B----4-:R-:W-:Y:S02]  /*1bca0*/  STSM.16.M88.4 [R0], R240 ;  /* 0x000000f000007844 */ /* 0x010fe40000000200 */
[----:B------:R-:W-:Y:S06]  /*1bcb0*/  BAR.SYNC.DEFER_BLOCKING 0x0 ;  /* 0x0000000000007b1d */ /* 0x000fec0000010000 */
[----:B0-----:R-:W-:Y:S04]  /*1bcc0*/  STL.64 [R1+0xba0], R236 ;  /* 0x000ba0ec01007387 */ /* 0x001fe80000100a00 */
[----:B------:R-:W-:Y:S04]  /*1bcd0*/  STL.64 [R1+0xb80], R238 ;  /* 0x000b80ee01007387 */ /* 0x000fe80000100a00 */
[----:B------:R-:W0:Y:S01]  /*1bce0*/  LDS.128 R240, [R252] ;  /* 0x00000000fcf07984 */ /* 0x000e220000000c00 */
[----:B------:R-:W-:Y:S06]  /*1bcf0*/  BAR.SYNC.DEFER_BLOCKING 0x0 ;  /* 0x0000000000007b1d */ /* 0x000fec0000010000 */
[----:B---3--:R-:W-:Y:S02]  /*1bd00*/  STSM.16.M88.4 [R0], R52 ;  /* 0x0000003400007844 */ /* 0x008fe40000000200 */
[----:B------:R-:W-:Y:S06]  /*1bd10*/  BAR.SYNC.DEFER_BLOCKING 0x0 ;  /* 0x0000000000007b1d */ /* 0x000fec0000010000 */
[----:B0-----:R-:W-:Y:S04]  /*1bd20*/  STL.64 [R1+0xb90], R240 ;  /* 0x000b90f001007387 */ /* 0x001fe80000100a00 */
[----:B------:R-:W-:Y:S04]  /*1bd30*/  STL.64 [R1+0xb88], R242 ;  /* 0x000b88f201007387 */ /* 0x000fe80000100a00 */
[----:B------:R0:W1:Y:S01]  /*1bd40*/  LDS.128 R244, [R252] ;  /* 0x00000000fcf47984 */ /* 0x0000620000000c00 */
[----:B------:R-:W-:Y:S01]  /*1bd50*/  BAR.SYNC.DEFER_BLOCKING 0x0 ;  /* 0x0000000000007b1d */ /* 0x000fe20000010000 */
[----:B0-----:R-:W-:-:S05]  /*1bd60*/  VIADD R252, R7, 0x5 ;  /* 0x0000000507fc7836 */ /* 0x001fca0000000000 */
[----:B------:R0:W-:Y:S02]  /*1bd70*/  STSM.16.M88.4 [R0], R60 ;  /* 0x0000003c00007844 */ /* 0x0001e40000000200 */
[----:B------:R-:W-:Y:S06]  /*1bd80*/  BAR.SYNC.DEFER_BLOCKING 0x0 ;  /* 0x0000000000007b1d */ /* 0x000fec0000010000 */
[----:B-1----:R-:W-:Y:S01]  /*1bd90*/  STL.64 [R1+0xba8], R244 ;  /* 0x000ba8f401007387 */ /* 0x002fe20000100a00 */
[----:B0-----:R-:W-:Y:S01]  /*1bda0*/  VIADD R0, R6, UR4 ;  /* 0x0000000406007c36 */ /* 0x001fe20008000000 */
[----:B------:R-:W-:Y:S01]  /*1bdb0*/  PRMT R6, R248, 0x7632, R6 ;  /* 0x00007632f8067816 */ /* 0x000fe20000000006 */
[----:B------:R-:W-:Y:S01]  /*1bdc0*/  ULDC UR4, c[0x0][0x248] ;  /* 0x0000920000047ab9 */ /* 0x000fe20000000800 */
[----:B------:R-:W-:Y:S04]  /*1bdd0*/  STL.64 [R1+0xb98], R246 ;  /* 0x000b98f601007387 */ /* 0x000fe80000100a00 */
[----:B------:R-:W2:Y:S04]  /*1bde0*/  LDL.LU R113, [R1+0x3c0] ;  /* 0x0003c00001717983 */ /* 0x000ea80000300800 */
[----:B------:R-:W3:Y:S04]  /*1bdf0*/  LDL.LU R115, [R1+0x3c4] ;  /* 0x0003c40001737983 */ /* 0x000ee80000300800 */
[----:B------:R0:W-:Y:S01]  /*1be00*/  @P2 STG.E.U16 desc[UR10][R4.64], R248 ;  /* 0x000000f804002986 */ /* 0x0001e2000c10150a */
[----:B------:R-:W-:Y:S01]  /*1be10*/  ISETP.LT.AND P2, PT, R252, UR6, !P0 ;  /* 0x00000006fc007c0c */ /* 0x000fe2000c741270 */
[----:B------:R-:W-:-:S02]  /*1be20*/  ULDC UR6, c[0x0][0x22c] ;  /* 0x00008b0000067ab9 */ /* 0x000fc40000000800 */
[----:B------:R1:W-:Y:S04]  /*1be30*/  @P1 STG.E.U16 desc[UR10][R8.64], R6 ;  /* 0x0000000608001986 */ /* 0x0003e8000c10150a */
[----:B------:R-:W4:Y:S01]  /*1be40*/  LDL.LU R117, [R1+0x3c8] ;  /* 0x0003c80001757983 */ /* 0x000f220000300800 */
[----:B0-----:R-:W-:-:S04]  /*1be50*/  LEA R4, P5, R0, R2, 0x1 ;  /* 0x0000000200047211 */ /* 0x001fc800078a08ff */
[CC--:B------:R-:W-:Y:S01]  /*1be60*/  LEA.HI.X.SX32 R5, R0.reuse, R3.reuse, 0x1, P5 ;  /* 0x0000000300057211 */ /* 0x0c0fe200028f0eff */
[----:B------:R-:W-:Y:S01]  /*1be70*/  VIADD R0, R0, UR4 ;  /* 0x0000000400007c36 */ /* 0x000fe20008000000 */
[----:B------:R-:W-:Y:S01]  /*1be80*/  ULDC UR4, c[0x0][0x248] ;  /* 0x0000920000047ab9 */ /* 0x000fe20000000800 */
[C---:B-1----:R-:W-:Y:S02]  /*1be90*/  VIADD R6, R7.reuse, 0x6 ;  /* 0x0000000607067836 */ /* 0x042fe40000000000 */
[----:B------:R0:W-:Y:S01]  /*1bea0*/  @P4 STG.E.U16 desc[UR10][R4.64], R249 ;  /* 0x000000f904004986 */ /* 0x0001e2000c10150a */
[----:B------:R-:W-:Y:S02]  /*1beb0*/  LEA R8, P5, R0, R2, 0x1 ;  /* 0x0000000200087211 */ /* 0x000fe400078a08ff */
[----:B------:R-:W-:Y:S01]  /*1bec0*/  ISETP.LT.AND P1, PT, R6, UR6, !P0 ;  /* 0x0000000606007c0c */ /* 0x000fe2000c721270 */
[C---:B------:R-:W-:Y:S01]  /*1bed0*/  VIADD R6, R0.reuse, UR4 ;  /* 0x0000000400067c36 */ /* 0x040fe20008000000 */
[----:B------:R-:W-:Y:S01]  /*1bee0*/  LEA.HI.X.SX32 R9, R0, R3, 0x1, P5 ;  /* 0x0000000300097211 */ /* 0x000fe200028f0eff */
[----:B------:R-:W-:Y:S01]  /*1bef0*/  VIADD R0, R7, 0x8 ;  /* 0x0000000807007836 */ /* 0x000fe20000000000 */
[----:B------:R-:W-:Y:S01]  /*1bf00*/  ULDC UR6, c[0x0][0x22c] ;  /* 0x00008b0000067ab9 */ /* 0x000fe20000000800 */
[----:B------:R-:W-:Y:S01]  /*1bf10*/  ULDC UR4, c[0x0][0x22c] ;  /* 0x00008b0000047ab9 */ /* 0x000fe20000000800 */
[----:B0-----:R-:W-:Y:S01]  /*1bf20*/  PRMT R249, R249, 0x7632, R249 ;  /* 0x00007632f9f97816 */ /* 0x001fe200000000f9 */
[----:B------:R-:W-:-:S04]  /*1bf30*/  VIADD R4, R7, 0x7 ;  /* 0x0000000707047836 */ /* 0x000fc80000000000 */
[----:B------:R0:W-:Y:S01]  /*1bf40*/  @P3 STG.E.U16 desc[UR10][R8.64], R249 ;  /* 0x000000f908003986 */ /* 0x0001e2000c10150a */
[----:B------:R-:W-:Y:S01]  /*1bf50*/  ISETP.LT.AND P4, PT, R4, UR6, !P0 ;  /* 0x0000000604007c0c */ /* 0x000fe2000c781270 */
[----:B------:R-:W-:Y:S01]  /*1bf60*/  ULDC UR6, c[0x0][0x22c] ;  /* 0x00008b0000067ab9 */ /* 0x000fe20000000800 */
[----:B------:R-:W-:Y:S01]  /*1bf70*/  ISETP.LT.AND P3, PT, R0, UR4, !P0 ;  /* 0x0000000400007c0c */ /* 0x000fe2000c761270 */
[----:B------:R-:W-:Y:S01]  /*1bf80*/  VIADD R0, R7, 0x9 ;  /* 0x0000000907007836 */ /* 0x000fe20000000000 */
[----:B------:R-:W-:Y:S01]  /*1bf90*/  LEA R4, P5, R6, R2, 0x1 ;  /* 0x0000000206047211 */ /* 0x000fe200078a08ff */
[----:B------:R-:W-:-:S03]  /*1bfa0*/  ULDC UR4, c[0x0][0x248] ;  /* 0x0000920000047ab9 */ /* 0x000fc60000000800 */
[----:B------:R-:W-:Y:S02]  /*1bfb0*/  LEA.HI.X.SX32 R5, R6, R3, 0x1, P5 ;  /* 0x0000000306057211 */ /* 0x000fe400028f0eff */
[----:B------:R-:W-:Y:S01]  /*1bfc0*/  ISETP.LT.AND P5, PT, R0, UR6, !P0 ;  /* 0x0000000600007c0c */ /* 0x000fe2000c7a1270 */
[----:B------:R-:W-:Y:S01]  /*1bfd0*/  VIADD R0, R6, UR4 ;  /* 0x0000000406007c36 */ /* 0x000fe20008000000 */
[----:B------:R-:W-:Y:S01]  /*1bfe0*/  ULDC UR4, c[0x0][0x248] ;  /* 0x0000920000047ab9 */ /* 0x000fe20000000800 */
[----:B------:R1:W-:Y:S01]  /*1bff0*/  @P6 STG.E.U16 desc[UR10][R4.64], R250 ;  /* 0x000000fa04006986 */ /* 0x0003e2000c10150a */
[----:B0-----:R-:W-:Y:S01]  /*1c000*/  VIADD R249, R7, 0xa ;  /* 0x0000000a07f97836 */ /* 0x001fe20000000000 */
[----:B------:R-:W-:Y:S01]  /*1c010*/  ULDC UR6, c[0x0][0x248] ;  /* 0x0000920000067ab9 */ /* 0x000fe20000000800 */
[C---:B------:R-:W-:Y:S01]  /*1c020*/  VIADD R6, R0.reuse, UR4 ;  /* 0x0000000400067c36 */ /* 0x040fe20008000000 */
[----:B------:R-:W-:Y:S01]  /*1c030*/  ULDC UR4, c[0x0][0x22c] ;  /* 0x00008b0000047ab9 */ /* 0x000fe20000000800 */
[----:B-1----:R-:W-:-:S02]  /*1c040*/  LEA R4, P6, R0, R2, 0x1 ;  /* 0x0000000200047211 */ /* 0x002fc400078c08ff */
[----:B------:R-:W-:Y:S02]  /*1c050*/  PRMT R250, R250, 0x7632, R250 ;  /* 0x00007632fafa7816 */ /* 0x000fe400000000fa */
[-C--:B------:R-:W-:Y:S02]  /*1c060*/  LEA.HI.X.SX32 R5, R0, R3.reuse, 0x1, P6 ;  /* 0x0000000300057211 */ /* 0x080fe400030f0eff */
[C---:B------:R-:W-:Y:S01]  /*1c070*/  LEA R248, P6, R6.reuse, R2, 0x1 ;  /* 0x0000000206f87211 */ /* 0x040fe200078c08ff */
[C---:B------:R-:W-:Y:S01]  /*1c080*/  VIADD R0, R6.reuse, UR6 ;  /* 0x0000000606007c36 */ /* 0x040fe20008000000 */
[----:B------:R-:W-:Y:S01]  /*1c090*/  ULDC UR6, c[0x0][0x22c] ;  /* 0x00008b0000067ab9 */ /* 0x000fe20000000800 */
[----:B------:R0:W-:Y:S01]  /*1c0a0*/  @P2 STG.E.U16 desc[UR10][R4.64], R250 ;  /* 0x000000fa04002986 */ /* 0x0001e2000c10150a */
[----:B------:R-:W-:Y:S01]  /*1c0b0*/  ISETP.LT.AND P2, PT, R249, UR4, !P0 ;  /* 0x00000004f9007c0c */ /* 0x000fe2000c741270 */
[----:B------:R-:W-:Y:S01]  /*1c0c0*/  ULDC UR4, c[0x0][0x22c] ;  /* 0x00008b0000047ab9 */ /* 0x000fe20000000800 */
[----:B------:R-:W-:Y:S01]  /*1c0d0*/  LEA.HI.X.SX32 R249, R6, R3, 0x1, P6 ;  /* 0x0000000306f97211 */ /* 0x000fe200030f0eff */
[----:B------:R-:W-:-:S04]  /*1c0e0*/  VIADD R6, R7, 0xb ;  /* 0x0000000b07067836 */ /* 0x000fc80000000000 */
[----:B------:R1:W-:Y:S01]  /*1c0f0*/  @P1 STG.E.U16 desc[UR10][R248.64], R251 ;  /* 0x000000fbf8001986 */ /* 0x0003e2000c10150a */
[----:B------:R-:W-:Y:S01]  /*1c100*/  ISETP.LT.AND P1, PT, R6, UR4, !P0 ;  /* 0x0000000406007c0c */ /* 0x000fe2000c721270 */
[----:B------:R-:W-:Y:S01]  /*1c110*/  ULDC UR4, c[0x0][0x248] ;  /* 0x0000920000047ab9 */ /* 0x000fe20000000800 */
[C---:B0-----:R-:W-:Y:S02]  /*1c120*/  LEA R4, P6, R0.reuse, R2, 0x1 ;  /* 0x0000000200047211 */ /* 0x041fe400078c08ff */
[----:B------:R-:W-:Y:S02]  /*1c130*/  PRMT R250, R251, 0x7632, R250 ;  /* 0x00007632fbfa7816 */ /* 0x000fe400000000fa */
[C---:B------:R-:W-:Y:S01]  /*1c140*/  LEA.HI.X.SX32 R5, R0.reuse, R3, 0x1, P6 ;  /* 0x0000000300057211 */ /* 0x040fe200030f0eff */
[----:B------:R-:W-:Y:S01]  /*1c150*/  VIADD R0, R0, UR4 ;  /* 0x0000000400007c36 */ /* 0x000fe20008000000 */
[----:B------:R-:W-:-:S03]  /*1c160*/  ULDC UR4, c[0x0][0x248] ;  /* 0x0000920000047ab9 */ /* 0x000fc60000000800 */
[----:B------:R0:W-:Y:S01]  /*1c170*/  @P4 STG.E.U16 desc[UR10][R4.64], R250 ;  /* 0x000000fa04004986 */ /* 0x0001e2000c10150a */
[----:B-1----:R-:W-:-:S04]  /*1c180*/  LEA R248, P6, R0, R2, 0x1 ;  /* 0x0000000200f87211 */ /* 0x002fc800078c08ff */
[CC--:B------:R-:W-:Y:S01]  /*1c190*/  LEA.HI.X.SX32 R249, R0.reuse, R3.reuse, 0x1, P6 ;  /* 0x0000000300f97211 */ /* 0x0c0fe200030f0eff */
[----:B0-----:R-:W-:Y:S02]  /*1c1a0*/  VIADD R4, R7, 0xc ;  /* 0x0000000c07047836 */ /* 0x001fe40000000000 */
[----:B------:R-:W-:Y:S01]  /*1c1b0*/  VIADD R5, R0, UR4 ;  /* 0x0000000400057c36 */ /* 0x000fe20008000000 */
[----:B------:R-:W-:Y:S02]  /*1c1c0*/  ULDC UR4, c[0x0][0x248] ;  /* 0x0000920000047ab9 */ /* 0x000fe40000000800 */
[----:B------:R-:W-:Y:S01]  /*1c1d0*/  ISETP.LT.AND P4, PT, R4, UR6, !P0 ;  /* 0x0000000604007c0c */ /* 0x000fe2000c781270 */
[C---:B------:R-:W-:Y:S01]  /*1c1e0*/  VIADD R0, R5.reuse, UR4 ;  /* 0x0000000405007c36 */ /* 0x040fe20008000000 */
[----:B------:R-:W-:Y:S01]  /*1c1f0*/  LEA R4, P6, R5, R2, 0x1 ;  /* 0x0000000205047211 */ /* 0x000fe200078c08ff */
[----:B------:R0:W-:Y:S01]  /*1c200*/  @P3 STG.E.U16 desc[UR10][R248.64], R104 ;  /* 0x00000068f8003986 */ /* 0x0001e2000c10150a */
[----:B------:R-:W-:Y:S01]  /*1c210*/  PRMT R250, R104, 0x7632, R250 ;  /* 0x0000763268fa7816 */ /* 0x000fe200000000fa */
[----:B------:R-:W-:Y:S01]  /*1c220*/  VIADD R6, R7, 0xd ;  /* 0x0000000d07067836 */ /* 0x000fe20000000000 */
[----:B------:R-:W-:Y:S01]  /*1c230*/  LEA.HI.X.SX32 R5, R5, R3, 0x1, P6 ;  /* 0x0000000305057211 */ /* 0x000fe200030f0eff */
[----:B------:R-:W-:Y:S01]  /*1c240*/  ULDC UR4, c[0x0][0x248] ;  /* 0x0000920000047ab9 */ /* 0x000fe20000000800 */
[----:B------:R-:W-:-:S03]  /*1c250*/  ULDC UR6, c[0x0][0x22c] ;  /* 0x00008b0000067ab9 */ /* 0x000fc60000000800 */
[----:B------:R1:W-:Y:S01]  /*1c260*/  @P5 STG.E.U16 desc[UR10][R4.64], R250 ;  /* 0x000000fa04005986 */ /* 0x0003e2000c10150a */
[-C--:B0-----:R-:W-:Y:S02]  /*1c270*/  LEA R248, P6, R0, R2.reuse, 0x1 ;  /* 0x0000000200f87211 */ /* 0x081fe400078c08ff */
[----:B------:R-:W-:Y:S01]  /*1c280*/  ISETP.LT.AND P3, PT, R6, UR6, !P0 ;  /* 0x0000000606007c0c */ /* 0x000fe2000c761270 */
[----:B------:R-:W-:Y:S01]  /*1c290*/  ULDC UR6, c[0x0][0x22c] ;  /* 0x00008b0000067ab9 */ /* 0x000fe20000000800 */
[CC--:B------:R-:W-:Y:S01]  /*1c2a0*/  LEA.HI.X.SX32 R249, R0.reuse, R3.reuse, 0x1, P6 ;  /* 0x0000000300f97211 */ /* 0x0c0fe200030f0eff */
[C---:B-1----:R-:W-:Y:S02]  /*1c2b0*/  VIADD R4, R7.reuse, 0xe ;  /* 0x0000000e07047836 */ /* 0x042fe40000000000 */
[----:B------:R-:W-:Y:S02]  /*1c2c0*/  VIADD R5, R0, UR4 ;  /* 0x0000000400057c36 */ /* 0x000fe40008000000 */
[----:B------:R0:W-:Y:S01]  /*1c2d0*/  @P2 STG.E.U16 desc[UR10][R248.64], R105 ;  /* 0x00000069f8002986 */ /* 0x0001e2000c10150a */
[----:B------:R-:W-:Y:S01]  /*1c2e0*/  VIADD R6, R7, 0xf ;  /* 0x0000000f07067836 */ /* 0x000fe20000000000 */
[----:B------:R-:W-:Y:S01]  /*1c2f0*/  ISETP.LT.AND P5, PT, R4, UR6, !P0 ;  /* 0x0000000604007c0c */ /* 0x000fe2000c7a1270 */
[----:B------:R-:W-:Y:S01]  /*1c300*/  ULDC UR4, c[0x0][0x248] ;  /* 0x0000920000047ab9 */ /* 0x000fe20000000800 */
[C---:B------:R-:W-:Y:S01]  /*1c310*/  LEA R4, P2, R5.reuse, R2, 0x1 ;  /* 0x0000000205047211 */ /* 0x040fe200078408ff */
[----:B------:R-:W-:Y:S01]  /*1c320*/  ULDC UR6, c[0x0][0x22c] ;  /* 0x00008b0000067ab9 */ /* 0x000fe20000000800 */
[C---:B------:R-:W-:Y:S01]  /*1c330*/  VIADD R0, R5.reuse, UR4 ;  /* 0x0000000405007c36 */ /* 0x040fe20008000000 */
[----:B------:R-:W-:Y:S01]  /*1c340*/  ULDC UR4, c[0x0][0x22c] ;  /* 0x00008b0000047ab9 */ /* 0x000fe20000000800 */
[----:B------:R-:W-:-:S02]  /*1c350*/  LEA.HI.X.SX32 R5, R5, R3, 0x1, P2 ;  /* 0x0000000305057211 */ /* 0x000fc400010f0eff */
[----:B------:R-:W-:Y:S01]  /*1c360*/  ISETP.LT.AND P2, PT, R6, UR6, !P0 ;  /* 0x0000000606007c0c */ /* 0x000fe2000c741270 */
[----:B------:R-:W-:Y:S01]  /*1c370*/  VIADD R6, R7, 0x10 ;  /* 0x0000001007067836 */ /* 0x000fe20000000000 */
[----:B0-----:R-:W-:Y:S01]  /*1c380*/  PRMT R105, R105, 0x7632, R105 ;  /* 0x0000763269697816 */ /* 0x001fe20000000069 */
[----:B------:R-:W-:Y:S01]  /*1c390*/  ULDC UR6, c[0x0][0x22c] ;  /* 0x00008b0000067ab9 */ /* 0x000fe20000000800 */
[----:B------:R-:W-:-:S03]  /*1c3a0*/  LEA R104, P6, R0, R2, 0x1 ;  /* 0x0000000200687211 */ /* 0x000fc600078c08ff */
[----:B------:R0:W-:Y:S01]  /*1c3b0*/  @P1 STG.E.U16 desc[UR10][R4.64], R105 ;  /* 0x0000006904001986 */ /* 0x0001e2000c10150a */
[----:B------:R-:W-:Y:S01]  /*1c3c0*/  ISETP.LT.AND P1, PT, R6, UR4, !P0 ;  /* 0x0000000406007c0c */ /* 0x000fe2000c721270 */
[----:B------:R-:W-:Y:S01]  /*1c3d0*/  ULDC UR4, c[0x0][0x248] ;  /* 0x0000920000047ab9 */ /* 0x000fe20000000800 */
[CC--:B0-----:R-:W-:Y:S01]  /*1c3e0*/  LEA.HI.X.SX32 R105, R0.reuse, R3.reuse, 0x1, P6 ;  /* 0x0000000300697211 */ /* 0x0c1fe200030f0eff */
[----:B------:R-:W-:Y:S01]  /*1c3f0*/  VIADD R0, R0, UR4 ;  /* 0x0000000400007c36 */ /* 0x000fe20008000000 */
[----:B------:R-:W-:Y:S01]  /*1c400*/  ULDC UR4, c[0x0][0x22c] ;  /* 0x00008b0000047ab9 */ /* 0x000fe20000000800 */
[----:B------:R-:W-:Y:S02]  /*1c410*/  VIADD R5, R7, 0x11 ;  /* 0x0000001107057836 */ /* 0x000fe40000000000 */
[----:B------:R0:W-:Y:S01]  /*1c420*/  @P4 STG.E.U16 desc[UR10][R104.64], R106 ;  /* 0x0000006a68004986 */ /* 0x0001e2000c10150a */
[C---:B------:R-:W-:Y:S02]  /*1c430*/  LEA R4, P6, R0.reuse, R2, 0x1 ;  /* 0x0000000200047211 */ /* 0x040fe400078c08ff */
[----:B------:R-:W-:Y:S01]  /*1c440*/  ISETP.LT.AND P4, PT, R5, UR4, !P0 ;  /* 0x0000000405007c0c */ /* 0x000fe2000c781270 */
[----:B------:R-:W-:Y:S01]  /*1c450*/  ULDC UR4, c[0x0][0x248] ;  /* 0x0000920000047ab9 */ /* 0x000fe20000000800 */
[----:B------:R-:W-:Y:S01]  /*1c460*/  VIADD R6, R7, 0x12 ;  /* 0x0000001207067836 */ /* 0x000fe20000000000 */
[C---:B------:R-:W-:Y:S01]  /*1c470*/  LEA.HI.X.SX32 R5, R0.reuse, R3, 0x1, P6 ;  /* 0x0000000300057211 */ /* 0x040fe200030f0eff */
[----:B------:R-:W-:Y:S01]  /*1c480*/  VIADD R0, R0, UR4 ;  /* 0x0000000400007c36 */ /* 0x000fe20008000000 */
[----:B------:R-:W-:Y:S01]  /*1c490*/  ULDC UR4, c[0x0][0x248] ;  /* 0x0000920000047ab9 */ /* 0x000fe20000000800 */
[----:B0-----:R-:W-:-:S02]  /*1c4a0*/  PRMT R106, R106, 0x7632, R106 ;  /* 0x000076326a6a7816 */ /* 0x001fc4000000006a */
[----:B------:R-:W-:Y:S01]  /*1c4b0*/  ISETP.LT.AND P6, PT, R6, UR6, !P0 ;  /* 0x0000000606007c0c */ /* 0x000fe2000c7c1270 */
[C---:B------:R-:W-:Y:S01]  /*1c4c0*/  VIADD R6, R0.reuse, UR4 ;  /* 0x0000000400067c36 */ /* 0x040fe20008000000 */
[----:B------:R-:W-:Y:S01]  /*1c4d0*/  ULDC UR6, c[0x0][0x248] ;  /* 0x0000920000067ab9 */ /* 0x000fe20000000800 */
[----:B------:R0:W-:Y:S01]  /*1c4e0*/  @P3 STG.E.U16 desc[UR10][R4.64], R106 ;  /* 0x0000006a04003986 */ /* 0x0001e2000c10150a */
[----:B------:R-:W-:Y:S01]  /*1c4f0*/  ULDC UR4, c[0x0][0x22c] ;  /* 0x00008b0000047ab9 */ /* 0x000fe20000000800 */
[----:B0-----:R-:W-:Y:S01]  /*1c500*/  LEA R4, P3, R0, R2, 0x1 ;  /* 0x0000000200047211 */ /* 0x001fe200078608ff */
[----:B------:R-:W-:-:S03]  /*1c510*/  VIADD R106, R7, 0x13 ;  /* 0x00000013076a7836 */ /* 0x000fc60000000000 */
[-C--:B------:R-:W-:Y:S01]  /*1c520*/  LEA.HI.X.SX32 R5, R0, R3.reuse, 0x1, P3 ;  /* 0x0000000300057211 */ /* 0x080fe200018f0eff */
[C---:B------:R-:W-:Y:S01]  /*1c530*/  VIADD R0, R6.reuse, UR6 ;  /* 0x0000000606007c36 */ /* 0x040fe20008000000 */
[C---:B------:R-:W-:Y:S01]  /*1c540*/  LEA R104, P3, R6.reuse, R2, 0x1 ;  /* 0x0000000206687211 */ /* 0x040fe200078608ff */
[----:B------:R-:W-:Y:S02]  /*1c550*/  ULDC UR6, c[0x0][0x22c] ;  /* 0x00008b0000067ab9 */ /* 0x000fe40000000800 */
[----:B------:R0:W-:Y:S01]  /*1c560*/  @P5 STG.E.U16 desc[UR10][R4.64], R107 ;  /* 0x0000006b04005986 */ /* 0x0001e2000c10150a */
[----:B------:R-:W-:Y:S01]  /*1c570*/  LEA.HI.X.SX32 R105, R6, R3, 0x1, P3 ;  /* 0x0000000306697211 */ /* 0x000fe200018f0eff */
[----:B------:R-:W-:Y:S01]  /*1c580*/  VIADD R6, R7, 0x14 ;  /* 0x0000001407067836 */ /* 0x000fe20000000000 */
[----:B------:R-:W-:Y:S01]  /*1c590*/  ISETP.LT.AND P5, PT, R106, UR4, !P0 ;  /* 0x000000046a007c0c */ /* 0x000fe2000c7a1270 */
[----:B------:R-:W-:Y:S01]  /*1c5a0*/  ULDC UR4, c[0x0][0x22c] ;  /* 0x00008b0000047ab9 */ /* 0x000fe20000000800 */
[----:B------:R-:W-:-:S02]  /*1c5b0*/  PRMT R248, R107, 0x7632, R248 ;  /* 0x000076326bf87816 */ /* 0x000fc400000000f8 */
[----:B0-----:R-:W-:-:S04]  /*1c5c0*/  LEA R4, P3, R0, R2, 0x1 ;  /* 0x0000000200047211 */ /* 0x001fc800078608ff */
[----:B------:R-:W-:Y:S02]  /*1c5d0*/  LEA.HI.X.SX32 R5, R0, R3, 0x1, P3 ;  /* 0x0000000300057211 */ /* 0x000fe400018f0eff */
[----:B------:R-:W-:Y:S01]  /*1c5e0*/  ISETP.LT.AND P3, PT, R6, UR4, !P0 ;  /* 0x0000000406007c0c */ /* 0x000fe2000c761270 */
[----:B------:R-:W-:Y:S02]  /*1c5f0*/  ULDC UR4, c[0x0][0x248] ;  /* 0x0000920000047ab9 */ /* 0x000fe40000000800 */
[----:B------:R-:W-:Y:S01]  /*1c600*/  VIADD R0, R0, UR4 ;  /* 0x0000000400007c36 */ /* 0x000fe20008000000 */
[----:B------:R-:W-:Y:S01]  /*1c610*/  @P2 STG.E.U16 desc[UR10][R104.64], R248 ;  /* 0x000000f868002986 */ /* 0x000fe2000c10150a */
[----:B------:R-:W-:Y:S01]  /*1c620*/  VIADD R6, R7, 0x15 ;  /* 0x0000001507067836 */ /* 0x000fe20000000000 */
[----:B------:R-:W-:Y:S02]  /*1c630*/  ULDC UR4, c[0x0][0x22c] ;  /* 0x00008b0000047ab9 */ /* 0x000fe40000000800 */
[----:B------:R0:W-:Y:S02]  /*1c640*/  @P1 STG.E.U16 desc[UR10][R4.64], R108 ;  /* 0x0000006c04001986 */ /* 0x0001e4000c10150a */
[----:B------:R-:W-:Y:S01]  /*1c650*/  ISETP.LT.AND P2, PT, R6, UR4, !P0 ;  /* 0x0000000406007c0c */ /* 0x000fe2000c741270 */
[----:B------:R-:W-:Y:S01]  /*1c660*/  ULDC UR4, c[0x0][0x248] ;  /* 0x0000920000047ab9 */ /* 0x000fe20000000800 */
[----:B0-----:R-:W-:-:S02]  /*1c670*/  LEA R4, P1, R0, R2, 0x1 ;  /* 0x0000000200047211 */ /* 0x001fc400078208ff */
[----:B------:R-:W-:Y:S02]  /*1c680*/  PRMT R108, R108, 0x7632, R108 ;  /* 0x000076326c6c7816 */ /* 0x000fe4000000006c */
[CC--:B------:R-:W-:Y:S01]  /*1c690*/  LEA.HI.X.SX32 R5, R0.reuse, R3.reuse, 0x1, P1 ;  /* 0x0000000300057211 */ /* 0x0c0fe200008f0eff */
[----:B------:R-:W-:Y:S01]  /*1c6a0*/  VIADD R0, R0, UR4 ;  /* 0x0000000400007c36 */ /* 0x000fe20008000000 */
[----:B------:R-:W-:Y:S01]  /*1c6b0*/  ULDC UR4, c[0x0][0x248] ;  /* 0x0000920000047ab9 */ /* 0x000fe20000000800 */
[C---:B------:R-:W-:Y:S02]  /*1c6c0*/  VIADD R6, R7.reuse, 0x16 ;  /* 0x0000001607067836 */ /* 0x040fe40000000000 */
[----:B------:R0:W-:Y:S01]  /*1c6d0*/  @P4 STG.E.U16 desc[UR10][R4.64], R108 ;  /* 0x0000006c04004986 */ /* 0x0001e2000c10150a */
[----:B------:R-:W-:Y:S02]  /*1c6e0*/  LEA R104, P4, R0, R2, 0x1 ;  /* 0x0000000200687211 */ /* 0x000fe400078808ff */
[----:B------:R-:W-:Y:S01]  /*1c6f0*/  ISETP.LT.AND P1, PT, R6, UR6, !P0 ;  /* 0x0000000606007c0c */ /* 0x000fe2000c721270 */
[----:B------:R-:W-:Y:S01]  /*1c700*/  VIADD R6, R7, 0x17 ;  /* 0x0000001707067836 */ /* 0x000fe20000000000 */
[C---:B------:R-:W-:Y:S01]  /*1c710*/  LEA.HI.X.SX32 R105, R0.reuse, R3, 0x1, P4 ;  /* 0x0000000300697211 */ /* 0x040fe200020f0eff */
[----:B------:R-:W-:Y:S01]  /*1c720*/  ULDC UR6, c[0x0][0x22c] ;  /* 0x00008b0000067ab9 */ /* 0x000fe20000000800 */
[----:B0-----:R-:W-:Y:S01]  /*1c730*/  VIADD R5, R0, UR4 ;  /* 0x0000000400057c36 */ /* 0x001fe20008000000 */
[----:B------:R-:W-:-:S03]  /*1c740*/  ULDC UR4, c[0x0][0x248] ;  /* 0x0000920000047ab9 */ /* 0x000fc60000000800 */
[C---:B------:R-:W-:Y:S01]  /*1c750*/  VIADD R0, R5.reuse, UR4 ;  /* 0x0000000405007c36 */ /* 0x040fe20008000000 */
[-C--:B------:R-:W-:Y:S01]  /*1c760*/  LEA R4, P4, R5, R2.reuse, 0x1 ;  /* 0x0000000205047211 */ /* 0x080fe200078808ff */
[----:B------:R0:W-:Y:S01]  /*1c770*/  @P6 STG.E.U16 desc[UR10][R104.64], R109 ;  /* 0x0000006d68006986 */ /* 0x0001e2000c10150a */
[----:B------:R-:W-:Y:S01]  /*1c780*/  PRMT R106, R109, 0x7632, R106 ;  /* 0x000076326d6a7816 */ /* 0x000fe2000000006a */
[----:B------:R-:W-:Y:S01]  /*1c790*/  ULDC UR4, c[0x0][0x248] ;  /* 0x0000920000047ab9 */ /* 0x000fe20000000800 */
[----:B------:R-:W-:Y:S02]  /*1c7a0*/  LEA.HI.X.SX32 R5, R5, R3, 0x1, P4 ;  /* 0x0000000305057211 */ /* 0x000fe400020f0eff */
[----:B------:R-:W-:Y:S01]  /*1c7b0*/  ISETP.LT.AND P4, PT, R6, UR6, !P0 ;  /* 0x0000000606007c0c */ /* 0x000fe2000c781270 */
[----:B------:R-:W-:Y:S01]  /*1c7c0*/  VIADD R6, R7, 0x18 ;  /* 0x0000001807067836 */ /* 0x000fe20000000000 */
[----:B------:R-:W-:Y:S01]  /*1c7d0*/  ULDC UR6, c[0x0][0x22c] ;  /* 0x00008b0000067ab9 */ /* 0x000fe20000000800 */
[----:B0-----:R-:W-:-:S04]  /*1c7e0*/  LEA R104, P6, R0, R2, 0x1 ;  /* 0x0000000200687211 */ /* 0x001fc800078c08ff */
[----:B------:R-:W-:Y:S02]  /*1c7f0*/  LEA.HI.X.SX32 R105, R0, R3, 0x1, P6 ;  /* 0x0000000300697211 */ /* 0x000fe400030f0eff */
[----:B------:R-:W-:Y:S01]  /*1c800*/  ISETP.LT.AND P6, PT, R6, UR6, !P0 ;  /* 0x0000000606007c0c */ /* 0x000fe2000c7c1270 */
[----:B------:R-:W-:Y:S01]  /*1c810*/  VIADD R6, R0, UR4 ;  /* 0x0000000400067c36 */ /* 0x000fe20008000000 */
[----:B------:R0:W-:Y:S01]  /*1c820*/  @P5 STG.E.U16 desc[UR10][R4.64], R106 ;  /* 0x0000006a04005986 */ /* 0x0001e2000c10150a */
[----:B------:R-:W-:Y:S01]  /*1c830*/  ULDC UR4, c[0x0][0x248] ;  /* 0x0000920000047ab9 */ /* 0x000fe20000000800 */
[----:B------:R-:W-:Y:S02]  /*1c840*/  ULDC UR6, c[0x0][0x22c] ;  /* 0x00008b0000067ab9 */ /* 0x000fe40000000800 */
[----:B------:R1:W-:Y:S01]  /*1c850*/  @P3 STG.E.U16 desc[UR10][R104.64], R110 ;  /* 0x0000006e68003986 */ /* 0x0003e2000c10150a */
[C---:B------:R-:W-:Y:S01]  /*1c860*/  VIADD R0, R6.reuse, UR4 ;  /* 0x0000000406007c36 */ /* 0x040fe20008000000 */
[----:B------:R-:W-:Y:S01]  /*1c870*/  ULDC UR4, c[0x0][0x22c] ;  /* 0x00008b0000047ab9 */ /* 0x000fe20000000800 */
[----:B0-----:R-:W-:Y:S01]  /*1c880*/  LEA R4, P3, R6, R2, 0x1 ;  /* 0x0000000206047211 */ /* 0x001fe200078608ff */
[----:B------:R-:W-:-:S03]  /*1c890*/  VIADD R106, R7, 0x19 ;  /* 0x00000019076a7836 */ /* 0x000fc60000000000 */
[-C--:B------:R-:W-:Y:S02]  /*1c8a0*/  LEA.HI.X.SX32 R5, R6, R3.reuse, 0x1, P3 ;  /* 0x0000000306057211 */ /* 0x080fe400018f0eff */
[----:B------:R-:W-:Y:S02]  /*1c8b0*/  PRMT R6, R110, 0x7632, R6 ;  /* 0x000076326e067816 */ /* 0x000fe40000000006 */
[----:B------:R-:W-:Y:S01]  /*1c8c0*/  ISETP.LT.AND P5, PT, R106, UR6, !P0 ;  /* 0x000000066a007c0c */ /* 0x000fe2000c7a1270 */
[C---:B------:R-:W-:Y:S01]  /*1c8d0*/  VIADD R106, R7.reuse, 0x1a ;  /* 0x0000001a076a7836 */ /* 0x040fe20000000000 */
[----:B-1----:R-:W-:Y:S01]  /*1c8e0*/  LEA R104, P3, R0, R2, 0x1 ;  /* 0x0000000200687211 */ /* 0x002fe200078608ff */
[----:B------:R0:W-:Y:S01]  /*1c8f0*/  @P2 STG.E.U16 desc[UR10][R4.64], R6 ;  /* 0x0000000604002986 */ /* 0x0001e2000c10150a */
[----:B------:R-:W-:Y:S02]  /*1c900*/  ULDC UR6, c[0x0][0x22c] ;  /* 0x00008b0000067ab9 */ /* 0x000fe40000000800 */
[----:B------:R-:W-:Y:S01]  /*1c910*/  ISETP.LT.AND P2, PT, R106, UR4, !P0 ;  /* 0x000000046a007c0c */ /* 0x000fe2000c741270 */
[----:B------:R-:W-:Y:S01]  /*1c920*/  ULDC UR4, c[0x0][0x248] ;  /* 0x0000920000047ab9 */ /* 0x000fe20000000800 */
[C---:B------:R-:W-:Y:S01]  /*1c930*/  LEA.HI.X.SX32 R105, R0.reuse, R3, 0x1, P3 ;  /* 0x0000000300697211 */ /* 0x040fe200018f0eff */
[----:B------:R-:W-:Y:S01]  /*1c940*/  VIADD R0, R0, UR4 ;  /* 0x0000000400007c36 */ /* 0x000fe20008000000 */
[----:B------:R-:W-:Y:S01]  /*1c950*/  ULDC UR4, c[0x0][0x22c] ;  /* 0x00008b0000047ab9 */ /* 0x000fe20000000800 */
[----:B------:R-:W-:-:S02]  /*1c960*/  VIADD R106, R7, 0x1b ;  /* 0x0000001b076a7836 */ /* 0x000fc40000000000 */
[----:B------:R1:W-:Y:S01]  /*1c970*/  @P1 STG.E.U16 desc[UR10][R104.64], R111 ;  /* 0x0000006f68001986 */ /* 0x0003e2000c10150a */
[-C--:B0-----:R-:W-:Y:S02]  /*1c980*/  LEA R4, P3, R0, R2.reuse, 0x1 ;  /* 0x0000000200047211 */ /* 0x081fe400078608ff */
[----:B------:R-:W-:Y:S01]  /*1c990*/  ISETP.LT.AND P1, PT, R106, UR4, !P0 ;  /* 0x000000046a007c0c */ /* 0x000fe2000c721270 */
[----:B------:R-:W-:Y:S01]  /*1c9a0*/  ULDC UR4, c[0x0][0x248] ;  /* 0x0000920000047ab9 */ /* 0x000fe20000000800 */
[C---:B------:R-:W-:Y:S01]  /*1c9b0*/  LEA.HI.X.SX32 R5, R0.reuse, R3, 0x1, P3 ;  /* 0x0000000300057211 */ /* 0x040fe200018f0eff */
[----:B------:R-:W-:Y:S01]  /*1c9c0*/  VIADD R0, R0, UR4 ;  /* 0x0000000400007c36 */ /* 0x000fe20008000000 */
[----:B------:R-:W-:Y:S01]  /*1c9d0*/  ULDC UR4, c[0x0][0x248] ;  /* 0x0000920000047ab9 */ /* 0x000fe20000000800 */
[----:B-1----:R-:W-:Y:S01]  /*1c9e0*/  PRMT R105, R111, 0x7632, R105 ;  /* 0x000076326f697816 */ /* 0x002fe20000000069 */
[----:B------:R-:W-:Y:S02]  /*1c9f0*/  VIADD R6, R7, 0x1c ;  /* 0x0000001c07067836 */ /* 0x000fe40000000000 */
[C---:B------:R-:W-:Y:S01]  /*1ca00*/  VIADD R106, R0.reuse, UR4 ;  /* 0x00000004006a7c36 */ /* 0x040fe20008000000 */
[----:B------:R-:W-:Y:S01]  /*1ca10*/  ULDC UR4, c[0x0][0x248] ;  /* 0x0000920000047ab9 */ /* 0x000fe20000000800 */
[----:B------:R0:W-:Y:S01]  /*1ca20*/  @P4 STG.E.U16 desc[UR10][R4.64], R105 ;  /* 0x0000006904004986 */ /* 0x0001e2000c10150a */
[----:B------:R-:W-:-:S02]  /*1ca30*/  LEA R104, P4, R0, R2, 0x1 ;  /* 0x0000000200687211 */ /* 0x000fc400078808ff */
[----:B------:R-:W-:Y:S01]  /*1ca40*/  ISETP.LT.AND P3, PT, R6, UR6, !P0 ;  /* 0x0000000606007c0c */ /* 0x000fe2000c761270 */
[----:B------:R-:W-:Y:S01]  /*1ca50*/  VIADD R6, R106, UR4 ;  /* 0x000000046a067c36 */ /* 0x000fe20008000000 */
[----:B------:R-:W-:Y:S01]  /*1ca60*/  ULDC UR4, c[0x0][0x248] ;  /* 0x0000920000047ab9 */ /* 0x000fe20000000800 */
[----:B------:R-:W-:Y:S01]  /*1ca70*/  VIADD R107, R7, 0x1d ;  /* 0x0000001d076b7836 */ /* 0x000fe20000000000 */
[----:B------:R-:W-:Y:S01]  /*1ca80*/  ULDC UR6, c[0x0][0x22c] ;  /* 0x00008b0000067ab9 */ /* 0x000fe20000000800 */
[----:B0-----:R-:W-:Y:S02]  /*1ca90*/  LEA.HI.X.SX32 R105, R0, R3, 0x1, P4 ;  /* 0x0000000300697211 */ /* 0x001fe400020f0eff */
[----:B------:R-:W-:-:S03]  /*1caa0*/  LEA R4, P4, R106, R2, 0x1 ;  /* 0x000000026a047211 */ /* 0x000fc600078808ff */
[----:B------:R0:W-:Y:S01]  /*1cab0*/  @P6 STG.E.U16 desc[UR10][R104.64], R96 ;  /* 0x0000006068006986 */ /* 0x0001e2000c10150a */
[----:B------:R-:W-:Y:S02]  /*1cac0*/  PRMT R0, R96, 0x7632, R0 ;  /* 0x0000763260007816 */ /* 0x000fe40000000000 */
[----:B------:R-:W-:Y:S01]  /*1cad0*/  LEA.HI.X.SX32 R5, R106, R3, 0x1, P4 ;  /* 0x000000036a057211 */ /* 0x000fe200020f0eff */
[----:B------:R-:W-:Y:S01]  /*1cae0*/  VIADD R106, R7, 0x1e ;  /* 0x0000001e076a7836 */ /* 0x000fe20000000000 */
[----:B------:R-:W-:Y:S01]  /*1caf0*/  ISETP.LT.AND P4, PT, R107, UR6, !P0 ;  /* 0x000000066b007c0c */ /* 0x000fe2000c781270 */
[----:B------:R-:W-:Y:S01]  /*1cb00*/  ULDC UR6, c[0x0][0x22c] ;  /* 0x00008b0000067ab9 */ /* 0x000fe20000000800 */
[----:B0-----:R-:W-:-:S04]  /*1cb10*/  LEA R104, P6, R6, R2, 0x1 ;  /* 0x0000000206687211 */ /* 0x001fc800078c08ff */
[C---:B------:R-:W-:Y:S01]  /*1cb20*/  LEA.HI.X.SX32 R105, R6.reuse, R3, 0x1, P6 ;  /* 0x0000000306697211 */ /* 0x040fe200030f0eff */
[----:B------:R-:W-:Y:S01]  /*1cb30*/  VIADD R6, R6, UR4 ;  /* 0x0000000406067c36 */ /* 0x000fe20008000000 */
[----:B------:R0:W-:Y:S01]  /*1cb40*/  @P5 STG.E.U16 desc[UR10][R4.64], R0 ;  /* 0x0000000004005986 */ /* 0x0001e2000c10150a */
[----:B------:R-:W-:Y:S01]  /*1cb50*/  ISETP.LT.AND P5, PT, R106, UR6, !P0 ;  /* 0x000000066a007c0c */ /* 0x000fe2000c7a1270 */
[----:B------:R-:W-:Y:S01]  /*1cb60*/  ULDC UR4, c[0x0][0x248] ;  /* 0x0000920000047ab9 */ /* 0x000fe20000000800 */
[----:B------:R-:W-:Y:S01]  /*1cb70*/  ULDC UR6, c[0x0][0x22c] ;  /* 0x00008b0000067ab9 */ /* 0x000fe20000000800 */
[----:B------:R-:W-:Y:S01]  /*1cb80*/  @P2 STG.E.U16 desc[UR10][R104.64], R97 ;  /* 0x0000006168002986 */ /* 0x000fe2000c10150a */
[----:B------:R-:W-:-:S04]  /*1cb90*/  LEA R106, P2, R6, R2, 0x1 ;  /* 0x00000002066a7211 */ /* 0x000fc800078408ff */
[CC--:B------:R-:W-:Y:S01]  /*1cba0*/  LEA.HI.X.SX32 R107, R6.reuse, R3.reuse, 0x1, P2 ;  /* 0x00000003066b7211 */ /* 0x0c0fe200010f0eff */
[----:B0-----:R-:W-:Y:S01]  /*1cbb0*/  VIADD R4, R7, 0x1f ;  /* 0x0000001f07047836 */ /* 0x001fe20000000000 */
[----:B------:R-:W-:Y:S01]  /*1cbc0*/  PRMT R5, R97, 0x7632, R5 ;  /* 0x0000763261057816 */ /* 0x000fe20000000005 */
[----:B------:R-:W-:Y:S01]  /*1cbd0*/  VIADD R0, R6, UR4 ;  /* 0x0000000406007c36 */ /* 0x000fe20008000000 */
[----:B------:R-:W-:Y:S01]  /*1cbe0*/  ULDC UR4, c[0x0][0x22c] ;  /* 0x00008b0000047ab9 */ /* 0x000fe20000000800 */
[C---:B------:R-:W-:Y:S01]  /*1cbf0*/  VIADD R6, R7.reuse, 0x20 ;  /* 0x0000002007067836 */ /* 0x040fe20000000000 */
[----:B------:R-:W-:Y:S01]  /*1cc00*/  ISETP.LT.AND P2, PT, R4, UR6, !P0 ;  /* 0x0000000604007c0c */ /* 0x000fe2000c741270 */
[----:B------:R0:W-:Y:S01]  /*1cc10*/  @P1 STG.E.U16 desc[UR10][R106.64], R5 ;  /* 0x000000056a001986 */ /* 0x0001e2000c10150a */
[----:B------:R-:W-:Y:S01]  /*1cc20*/  LEA R4, P6, R0, R2, 0x1 ;  /* 0x0000000200047211 */ /* 0x000fe200078c08ff */
[----:B------:R-:W-:Y:S01]  /*1cc30*/  ULDC UR6, c[0x0][0x22c] ;  /* 0x00008b0000067ab9 */ /* 0x000fe20000000800 */
[----:B------:R-:W-:Y:S01]  /*1cc40*/  ISETP.LT.AND P1, PT, R6, UR4, !P0 ;  /* 0x0000000406007c0c */ /* 0x000fe2000c721270 */
[----:B------:R-:W-:Y:S01]  /*1cc50*/  ULDC UR4, c[0x0][0x248] ;  /* 0x0000920000047ab9 */ /* 0x000fe20000000800 */
[----:B------:R-:W-:Y:S01]  /*1cc60*/  VIADD R6, R7, 0x21 ;  /* 0x0000002107067836 */ /* 0x000fe20000000000 */
[C---:B0-----:R-:W-:Y:S01]  /*1cc70*/  LEA.HI.X.SX32 R5, R0.reuse, R3, 0x1, P6 ;  /* 0x0000000300057211 */ /* 0x041fe200030f0eff */
[----:B------:R-:W-:Y:S01]  /*1cc80*/  VIADD R0, R0, UR4 ;  /* 0x0000000400007c36 */ /* 0x000fe20008000000 */
[----:B------:R-:W-:-:S03]  /*1cc90*/  ULDC UR4, c[0x0][0x22c] ;  /* 0x00008b0000047ab9 */ /* 0x000fc60000000800 */
[----:B------:R0:W-:Y:S01]  /*1cca0*/  @P3 STG.E.U16 desc[UR10][R4.64], R98 ;  /* 0x0000006204003986 */ /* 0x0001e2000c10150a */
[----:B------:R-:W-:Y:S02]  /*1ccb0*/  LEA R104, P6, R0, R2, 0x1 ;  /* 0x0000000200687211 */ /* 0x000fe400078c08ff */
[----:B------:R-:W-:Y:S01]  /*1ccc0*/  ISETP.LT.AND P3, PT, R6, UR4, !P0 ;  /* 0x0000000406007c0c */ /* 0x000fe2000c761270 */
[----:B------:R-:W-:Y:S01]  /*1ccd0*/  ULDC UR4, c[0x0][0x248] ;  /* 0x0000920000047ab9 */ /* 0x000fe20000000800 */
[----:B------:R-:W-:Y:S02]  /*1cce0*/  PRMT R97, R98, 0x7632, R97 ;  /* 0x0000763262617816 */ /* 0x000fe40000000061 */
[C---:B------:R-:W-:Y:S01]  /*1ccf0*/  LEA.HI.X.SX32 R105, R0.reuse, R3, 0x1, P6 ;  /* 0x0000000300697211 */ /* 0x040fe200030f0eff */
[----:B------:R-:W-:Y:S01]  /*1cd00*/  VIADD R0, R0, UR4 ;  /* 0x0000000400007c36 */ /* 0x000fe20008000000 */
[----:B------:R-:W-:Y:S01]  /*1cd10*/  ULDC UR4, c[0x0][0x248] ;  /* 0x0000920000047ab9 */ /* 0x000fe20000000800 */
[----:B------:R-:W-:-:S02]  /*1cd20*/  VIADD R6, R7, 0x22 ;  /* 0x0000002207067836 */ /* 0x000fc40000000000 */
[----:B------:R1:W-:Y:S01]  /*1cd30*/  @P4 STG.E.U16 desc[UR10][R104.64], R97 ;  /* 0x0000006168004986 */ /* 0x0003e2000c10150a */
[CC--:B------:R-:W-:Y:S01]  /*1cd40*/  LEA R96, P4, R0.reuse, R2.reuse, 0x1 ;  /* 0x0000000200607211 */ /* 0x0c0fe200078808ff */
[----:B0-----:R-:W-:Y:S01]  /*1cd50*/  VIADD R5, R0, UR4 ;  /* 0x0000000400057c36 */ /* 0x001fe20008000000 */
[----:B------:R-:W-:Y:S01]  /*1cd60*/  ISETP.LT.AND P6, PT, R6, UR6, !P0 ;  /* 0x0000000606007c0c */ /* 0x000fe2000c7c1270 */
[----:B------:R-:W-:Y:S01]  /*1cd70*/  ULDC UR6, c[0x0][0x248] ;  /* 0x0000920000067ab9 */ /* 0x000fe20000000800 */
[----:B------:R-:W-:Y:S01]  /*1cd80*/  VIADD R98, R7, 0x23 ;  /* 0x0000002307627836 */ /* 0x000fe20000000000 */
[----:B------:R-:W-:Y:S01]  /*1cd90*/  ULDC UR4, c[0x0][0x22c] ;  /* 0x00008b0000047ab9 */ /* 0x000fe20000000800 */
[C---:B------:R-:W-:Y:S01]  /*1cda0*/  VIADD R6, R5.reuse, UR6 ;  /* 0x0000000605067c36 */ /* 0x040fe20008000000 */
[----:B------:R-:W-:Y:S01]  /*1cdb0*/  ULDC UR6, c[0x0][0x22c] ;  /* 0x00008b0000067ab9 */ /* 0x000fe20000000800 */
[----:B-1----:R-:W-:Y:S02]  /*1cdc0*/  LEA.HI.X.SX32 R97, R0, R3, 0x1, P4 ;  /* 0x0000000300617211 */ /* 0x002fe400020f0eff */
[----:B------:R-:W-:-:S03]  /*1cdd0*/  LEA R4, P4, R5, R2, 0x1 ;  /* 0x0000000205047211 */ /* 0x000fc600078808ff */
[----:B------:R0:W-:Y:S01]  /*1cde0*/  @P5 STG.E.U16 desc[UR10][R96.64], R99 ;  /* 0x0000006360005986 */ /* 0x0001e2000c10150a */
[-C--:B------:R-:W-:Y:S02]  /*1cdf0*/  LEA.HI.X.SX32 R5, R5, R3.reuse, 0x1, P4 ;  /* 0x0000000305057211 */ /* 0x080fe400020f0eff */
[----:B------:R-:W-:Y:S01]  /*1ce00*/  ISETP.LT.AND P5, PT, R98, UR4, !P0 ;  /* 0x0000000462007c0c */ /* 0x000fe2000c7a1270 */
[----:B------:R-:W-:Y:S01]  /*1ce10*/  VIADD R98, R7, 0x24 ;  /* 0x0000002407627836 */ /* 0x000fe20000000000 */
[C---:B------:R-:W-:Y:S01]  /*1ce20*/  LEA R104, P4, R6.reuse, R2, 0x1 ;  /* 0x0000000206687211 */ /* 0x040fe200078808ff */
[----:B------:R-:W-:Y:S01]  /*1ce30*/  ULDC UR4, c[0x0][0x22c] ;  /* 0x00008b0000047ab9 */ /* 0x000fe20000000800 */
[----:B------:R-:W-:Y:S02]  /*1ce40*/  PRMT R0, R99, 0x7632, R0 ;  /* 0x0000763263007816 */ /* 0x000fe40000000000 */
[----:B------:R-:W-:Y:S02]  /*1ce50*/  LEA.HI.X.SX32 R105, R6, R3, 0x1, P4 ;  /* 0x0000000306697211 */ /* 0x000fe400020f0eff */
[----:B------:R-:W-:Y:S01]  /*1ce60*/  ISETP.LT.AND P4, PT, R98, UR4, !P0 ;  /* 0x0000000462007c0c */ /* 0x000fe2000c781270 */
[----:B------:R-:W-:-:S02]  /*1ce70*/  ULDC UR4, c[0x0][0x248] ;  /* 0x0000920000047ab9 */ /* 0x000fc40000000800 */
[----:B------:R-:W-:Y:S01]  /*1ce80*/  VIADD R6, R6, UR4 ;  /* 0x0000000406067c36 */ /* 0x000fe20008000000 */
[----:B------:R1:W-:Y:S01]  /*1ce90*/  @P2 STG.E.U16 desc[UR10][R4.64], R0 ;  /* 0x0000000004002986 */ /* 0x0003e2000c10150a */
[C---:B------:R-:W-:Y:S01]  /*1cea0*/  VIADD R106, R7.reuse, 0x25 ;  /* 0x00000025076a7836 */ /* 0x040fe20000000000 */
[----:B------:R-:W-:Y:S02]  /*1ceb0*/  ULDC UR4, c[0x0][0x22c] ;  /* 0x00008b0000047ab9 */ /* 0x000fe40000000800 */
[----:B------:R2:W-:Y:S01]  /*1cec0*/  @P1 STG.E.U16 desc[UR10][R104.64], R100 ;  /* 0x0000006468001986 */ /* 0x0005e2000c10150a */
[----:B------:R-:W-:Y:S02]  /*1ced0*/  LEA R98, P1, R6, R2, 0x1 ;  /* 0x0000000206627211 */ /* 0x000fe400078208ff */
[----:B------:R-:W-:Y:S01]  /*1cee0*/  ISETP.LT.AND P2, PT, R106, UR4, !P0 ;  /* 0x000000046a007c0c */ /* 0x000fe2000c741270 */
[----:B------:R-:W-:Y:S01]  /*1cef0*/  ULDC UR4, c[0x0][0x248] ;  /* 0x0000920000047ab9 */ /* 0x000fe20000000800 */
[C---:B0-----:R-:W-:Y:S01]  /*1cf00*/  LEA.HI.X.SX32 R99, R6.reuse, R3, 0x1, P1 ;  /* 0x0000000306637211 */ /* 0x041fe200008f0eff */
[----:B------:R-:W-:Y:S01]  /*1cf10*/  VIADD R6, R6, UR4 ;  /* 0x0000000406067c36 */ /* 0x000fe20008000000 */
[----:B------:R-:W-:Y:S01]  /*1cf20*/  ULDC UR4, c[0x0][0x248] ;  /* 0x0000920000047ab9 */ /* 0x000fe20000000800 */
[----:B-1----:R-:W-:Y:S01]  /*1cf30*/  PRMT R5, R100, 0x7632, R5 ;  /* 0x0000763264057816 */ /* 0x002fe20000000005 */
[----:B------:R-:W-:-:S04]  /*1cf40*/  VIADD R0, R7, 0x26 ;  /* 0x0000002607007836 */ /* 0x000fc80000000000 */
[----:B------:R0:W-:Y:S01]  /*1cf50*/  @P3 STG.E.U16 desc[UR10][R98.64], R5 ;  /* 0x0000000562003986 */ /* 0x0001e2000c10150a */
[----:B------:R-:W-:Y:S01]  /*1cf60*/  ISETP.LT.AND P1, PT, R0, UR6, !P0 ;  /* 0x0000000600007c0c */ /* 0x000fe2000c721270 */
[C---:B------:R-:W-:Y:S01]  /*1cf70*/  VIADD R0, R6.reuse, UR4 ;  /* 0x0000000406007c36 */ /* 0x040fe20008000000 */
[CC--:B------:R-:W-:Y:S01]  /*1cf80*/  LEA R4, P3, R6.reuse, R2.reuse, 0x1 ;  /* 0x0000000206047211 */ /* 0x0c0fe200078608ff */
[----:B------:R-:W-:Y:S01]  /*1cf90*/  ULDC UR4, c[0x0][0x248] ;  /* 0x0000920000047ab9 */ /* 0x000fe20000000800 */
[----:B--2---:R-:W-:Y:S01]  /*1cfa0*/  VIADD R100, R7, 0x27 ;  /* 0x0000002707647836 */ /* 0x004fe20000000000 */
[----:B------:R-:W-:Y:S01]  /*1cfb0*/  ULDC UR6, c[0x0][0x22c] ;  /* 0x00008b0000067ab9 */ /* 0x000fe20000000800 */
[-C--:B0-----:R-:W-:Y:S01]  /*1cfc0*/  LEA.HI.X.SX32 R5, R6, R3.reuse, 0x1, P3 ;  /* 0x0000000306057211 */ /* 0x081fe200018f0eff */
[C---:B------:R-:W-:Y:S01]  /*1cfd0*/  VIADD R6, R0.reuse, UR4 ;  /* 0x0000000400067c36 */ /* 0x040fe20008000000 */
[C---:B------:R-:W-:Y:S01]  /*1cfe0*/  LEA R96, P3, R0.reuse, R2, 0x1 ;  /* 0x0000000200607211 */ /* 0x040fe200078608ff */
[----:B------:R-:W-:Y:S01]  /*1cff0*/  ULDC UR4, c[0x0][0x248] ;  /* 0x0000920000047ab9 */ /* 0x000fe20000000800 */
[----:B------:R-:W-:Y:S01]  /*1d000*/  PRMT R99, R101, 0x7632, R99 ;  /* 0x0000763265637816 */ /* 0x000fe20000000063 */
[----:B------:R-:W-:Y:S01]  /*1d010*/  @P6 STG.E.U16 desc[UR10][R4.64], R101 ;  /* 0x0000006504006986 */ /* 0x000fe2000c10150a */
[----:B------:R-:W-:-:S02]  /*1d020*/  LEA.HI.X.SX32 R97, R0, R3, 0x1, P3 ;  /* 0x0000000300617211 */ /* 0x000fc400018f0eff */
[----:B------:R-:W-:-:S03]  /*1d030*/  LEA R98, P6, R6, R2, 0x1 ;  /* 0x0000000206627211 */ /* 0x000fc600078c08ff */
[----:B------:R0:W-:Y:S01]  /*1d040*/  @P5 STG.E.U16 desc[UR10][R96.64], R99 ;  /* 0x0000006360005986 */ /* 0x0001e2000c10150a */
[----:B------:R-:W-:Y:S01]  /*1d050*/  VIADD R0, R7, 0x28 ;  /* 0x0000002807007836 */ /* 0x000fe20000000000 */
[----:B------:R-:W-:Y:S01]  /*1d060*/  ISETP.LT.AND P3, PT, R100, UR6, !P0 ;  /* 0x0000000664007c0c */ /* 0x000fe2000c761270 */
[----:B------:R-:W-:Y:S01]  /*1d070*/  ULDC UR6, c[0x0][0x22c] ;  /* 0x00008b0000067ab9 */ /* 0x000fe20000000800 */
[C---:B0-----:R-:W-:Y:S01]  /*1d080*/  LEA.HI.X.SX32 R99, R6.reuse, R3, 0x1, P6 ;  /* 0x0000000306637211 */ /* 0x041fe200030f0eff */
[----:B------:R-:W-:Y:S01]  /*1d090*/  VIADD R6, R6, UR4 ;  /* 0x0000000406067c36 */ /* 0x000fe20008000000 */
[----:B------:R-:W-:-:S03]  /*1d0a0*/  ULDC UR4, c[0x0][0x248] ;  /* 0x0000920000047ab9 */ /* 0x000fc60000000800 */
[----:B------:R-:W-:Y:S01]  /*1d0b0*/  @P4 STG.E.U16 desc[UR10][R98.64], R102 ;  /* 0x0000006662004986 */ /* 0x000fe2000c10150a */
[-C--:B------:R-:W-:Y:S01]  /*1d0c0*/  LEA R100, P4, R6, R2.reuse, 0x1 ;  /* 0x0000000206647211 */ /* 0x080fe200078808ff */
[C---:B------:R-:W-:Y:S01]  /*1d0d0*/  VIADD R4, R7.reuse, 0x29 ;  /* 0x0000002907047836 */ /* 0x040fe20000000000 */
[----:B------:R-:W-:Y:S01]  /*1d0e0*/  ISETP.LT.AND P6, PT, R0, UR6, !P0 ;  /* 0x0000000600007c0c */ /* 0x000fe2000c7c1270 */
[C---:B------:R-:W-:Y:S01]  /*1d0f0*/  VIADD R0, R6.reuse, UR4 ;  /* 0x0000000406007c36 */ /* 0x040fe20008000000 */
[-C--:B------:R-:W-:Y:S01]  /*1d100*/  LEA.HI.X.SX32 R101, R6, R3.reuse, 0x1, P4 ;  /* 0x0000000306657211 */ /* 0x080fe200020f0eff */
[----:B------:R-:W-:Y:S01]  /*1d110*/  ULDC UR6, c[0x0][0x22c] ;  /* 0x00008b0000067ab9 */ /* 0x000fe20000000800 */
[----:B------:R-:W-:Y:S01]  /*1d120*/  PRMT R5, R102, 0x7632, R5 ;  /* 0x0000763266057816 */ /* 0x000fe20000000005 */
[C---:B------:R-:W-:Y:S01]  /*1d130*/  VIADD R6, R7.reuse, 0x2a ;  /* 0x0000002a07067836 */ /* 0x040fe20000000000 */
[----:B------:R-:W-:Y:S01]  /*1d140*/  ISETP.LT.AND P5, PT, R4, UR6, !P0 ;  /* 0x0000000604007c0c */ /* 0x000fe2000c7a1270 */
[----:B------:R-:W-:Y:S01]  /*1d150*/  ULDC UR4, c[0x0][0x22c] ;  /* 0x00008b0000047ab9 */ /* 0x000fe20000000800 */
[----:B------:R-:W-:Y:S01]  /*1d160*/  LEA R4, P4, R0, R2, 0x1 ;  /* 0x0000000200047211 */ /* 0x000fe200078808ff */
[----:B------:R0:W-:Y:S01]  /*1d170*/  @P2 STG.E.U16 desc[UR10][R100.64], R5 ;  /* 0x0000000564002986 */ /* 0x0001e2000c10150a */
[----:B------:R-:W-:Y:S01]  /*1d180*/  ISETP.LT.AND P2, PT, R6, UR4, !P0 ;  /* 0x0000000406007c0c */ /* 0x000fe2000c741270 */
[----:B------:R-:W-:Y:S01]  /*1d190*/  ULDC UR4, c[0x0][0x248] ;  /* 0x0000920000047ab9 */ /* 0x000fe20000000800 */
[----:B------:R-:W-:Y:S01]  /*1d1a0*/  VIADD R6, R7, 0x2b ;  /* 0x0000002b07067836 */ /* 0x000fe20000000000 */
[----:B------:R-:W-:Y:S01]  /*1d1b0*/  ULDC UR6, c[0x0][0x22c] ;  /* 0x00008b0000067ab9 */ /* 0x000fe20000000800 */
[C---:B0-----:R-:W-:Y:S01]  /*1d1c0*/  LEA.HI.X.SX32 R5, R0.reuse, R3, 0x1, P4 ;  /* 0x0000000300057211 */ /* 0x041fe200020f0eff */
[----:B------:R-:W-:Y:S01]  /*1d1d0*/  VIADD R0, R0, UR4 ;  /* 0x0000000400007c36 */ /* 0x000fe20008000000 */
[----:B------:R-:W-:-:S03]  /*1d1e0*/  ULDC UR4, c[0x0][0x22c] ;  /* 0x00008b0000047ab9 */ /* 0x000fc60000000800 */
[----:B------:R0:W-:Y:S01]  /*1d1f0*/  @P1 STG.E.U16 desc[UR10][R4.64], R103 ;  /* 0x0000006704001986 */ /* 0x0001e2000c10150a */
[-C--:B------:R-:W-:Y:S02]  /*1d200*/  LEA R98, P4, R0, R2.reuse, 0x1 ;  /* 0x0000000200627211 */ /* 0x080fe400078808ff */
[----:B------:R-:W-:Y:S01]  /*1d210*/  ISETP.LT.AND P1, PT, R6, UR4, !P0 ;  /* 0x0000000406007c0c */ /* 0x000fe2000c721270 */
[----:B------:R-:W-:Y:S01]  /*1d220*/  ULDC UR4, c[0x0][0x248] ;  /* 0x0000920000047ab9 */ /* 0x000fe20000000800 */
[----:B------:R-:W-:Y:S01]  /*1d230*/  VIADD R6, R7, 0x2c ;  /* 0x0000002c07067836 */ /* 0x000fe20000000000 */
[C---:B------:R-:W-:Y:S01]  /*1d240*/  LEA.HI.X.SX32 R99, R0.reuse, R3, 0x1, P4 ;  /* 0x0000000300637211 */ /* 0x040fe200020f0eff */
[----:B------:R-:W-:Y:S01]  /*1d250*/  VIADD R0, R0, UR4 ;  /* 0x0000000400007c36 */ /* 0x000fe20008000000 */
[----:B------:R-:W-:Y:S01]  /*1d260*/  ULDC UR4, c[0x0][0x248] ;  /* 0x0000920000047ab9 */ /* 0x000fe20000000800 */
[----:B0-----:R-:W-:Y:S02]  /*1d270*/  PRMT R5, R103, 0x7632, R5 ;  /* 0x0000763267057816 */ /* 0x001fe40000000005 */
[----:B------:R-:W-:Y:S01]  /*1d280*/  ISETP.LT.AND P4, PT, R6, UR6, !P0 ;  /* 0x0000000606007c0c */ /* 0x000fe2000c781270 */
[C---:B------:R-:W-:Y:S01]  /*1d290*/  VIADD R6, R0.reuse, UR4 ;  /* 0x0000000400067c36 */ /* 0x040fe20008000000 */
[----:B------:R-:W-:Y:S01]  /*1d2a0*/  ULDC UR4, c[0x0][0x248] ;  /* 0x0000920000047ab9 */ /* 0x000fe20000000800 */
[----:B------:R0:W-:Y:S01]  /*1d2b0*/  @P3 STG.E.U16 desc[UR10][R98.64], R5 ;  /* 0x0000000562003986 */ /* 0x0001e2000c10150a */
[----:B------:R-:W-:Y:S01]  /*1d2c0*/  LEA R4, P3, R0, R2, 0x1 ;  /* 0x0000000200047211 */ /* 0x000fe200078608ff */
[----:B------:R-:W-:Y:S01]  /*1d2d0*/  VIADD R100, R7, 0x2d ;  /* 0x0000002d07647836 */ /* 0x000fe20000000000 */
[----:B------:R-:W-:-:S02]  /*1d2e0*/  ULDC UR6, c[0x0][0x22c] ;  /* 0x00008b0000067ab9 */ /* 0x000fc40000000800 */
[-C--:B0-----:R-:W-:Y:S01]  /*1d2f0*/  LEA.HI.X.SX32 R5, R0, R3.reuse, 0x1, P3 ;  /* 0x0000000300057211 */ /* 0x081fe200018f0eff */
[C---:B------:R-:W-:Y:S01]  /*1d300*/  VIADD R0, R6.reuse, UR4 ;  /* 0x0000000406007c36 */ /* 0x040fe20008000000 */
[-C--:B------:R-:W-:Y:S01]  /*1d310*/  LEA R96, P3, R6, R2.reuse, 0x1 ;  /* 0x0000000206607211 */ /* 0x080fe200078608ff */
[----:B------:R-:W-:Y:S01]  /*1d320*/  ULDC UR4, c[0x0][0x248] ;  /* 0x0000920000047ab9 */ /* 0x000fe20000000800 */
[----:B------:R-:W-:Y:S01]  /*1d330*/  PRMT R99, R88, 0x7632, R99 ;  /* 0x0000763258637816 */ /* 0x000fe20000000063 */
[----:B------:R-:W-:Y:S01]  /*1d340*/  @P6 STG.E.U16 desc[UR10][R4.64], R88 ;  /* 0x0000005804006986 */ /* 0x000fe2000c10150a */
[----:B------:R-:W-:Y:S02]  /*1d350*/  LEA.HI.X.SX32 R97, R6, R3, 0x1, P3 ;  /* 0x0000000306617211 */ /* 0x000fe400018f0eff */
        /* <DEDUP_REMOVED lines=9> */
[-C--:B------:R-:W-:Y:S02]  /*1d3f0*/  LEA R4, P2, R0, R2.reuse, 0x1 ;  /* 0x0000000200047211 */ /* 0x080fe400078408ff */
[----:B------:R-:W-:Y:S01]  /*1d400*/  ISETP.LT.AND P5, PT, R6, UR6, !P0 ;  /* 0x0000000606007c0c */ /* 0x000fe2000c7a1270 */
[C---:B------:R-:W-:Y:S01]  /*1d410*/  VIADD R6, R0.reuse, UR4 ;  /* 0x0000000400067c36 */ /* 0x040fe20008000000 */
[-C--:B------:R-:W-:Y:S01]  /*1d420*/  LEA.HI.X.SX32 R5, R0, R3.reuse, 0x1, P2 ;  /* 0x0000000300057211 */ /* 0x080fe200010f0eff */
[----:B------:R-:W-:Y:S01]  /*1d430*/  VIADD R0, R7, 0x30 ;  /* 0x0000003007007836 */ /* 0x000fe20000000000 */
[----:B------:R-:W-:Y:S01]  /*1d440*/  PRMT R97, R89, 0x7632, R97 ;  /* 0x0000763259617816 */ /* 0x000fe20000000061 */
[----:B------:R-:W-:Y:S01]  /*1d450*/  ULDC UR4, c[0x0][0x22c] ;  /* 0x00008b0000047ab9 */ /* 0x000fe20000000800 */
[----:B------:R-:W-:Y:S01]  /*1d460*/  LEA R96, P6, R6, R2, 0x1 ;  /* 0x0000000206607211 */ /* 0x000fe200078c08ff */
[C---:B------:R-:W-:Y:S01]  /*1d470*/  VIADD R88, R7.reuse, 0x2f ;  /* 0x0000002f07587836 */ /* 0x040fe20000000000 */
[----:B------:R-:W-:Y:S01]  /*1d480*/  ULDC UR6, c[0x0][0x22c] ;  /* 0x00008b0000067ab9 */ /* 0x000fe20000000800 */
[----:B------:R0:W-:Y:S01]  /*1d490*/  @P1 STG.E.U16 desc[UR10][R4.64], R97 ;  /* 0x0000006104001986 */ /* 0x0001e2000c10150a */
[----:B------:R-:W-:Y:S01]  /*1d4a0*/  ISETP.LT.AND P1, PT, R0, UR4, !P0 ;  /* 0x0000000400007c0c */ /* 0x000fe2000c721270 */
[----:B------:R-:W-:Y:S01]  /*1d4b0*/  ULDC UR4, c[0x0][0x248] ;  /* 0x0000920000047ab9 */ /* 0x000fe20000000800 */
[----:B------:R-:W-:Y:S01]  /*1d4c0*/  VIADD R0, R7, 0x31 ;  /* 0x0000003107007836 */ /* 0x000fe20000000000 */
[C---:B0-----:R-:W-:Y:S01]  /*1d4d0*/  LEA.HI.X.SX32 R97, R6.reuse, R3, 0x1, P6 ;  /* 0x0000000306617211 */ /* 0x041fe200030f0eff */
[----:B------:R-:W-:Y:S01]  /*1d4e0*/  VIADD R6, R6, UR4 ;  /* 0x0000000406067c36 */ /* 0x000fe20008000000 */
[----:B------:R-:W-:-:S03]  /*1d4f0*/  ULDC UR4, c[0x0][0x22c] ;  /* 0x00008b0000047ab9 */ /* 0x000fc60000000800 */
[----:B------:R0:W-:Y:S01]  /*1d500*/  @P4 STG.E.U16 desc[UR10][R96.64], R90 ;  /* 0x0000005a60004986 */ /* 0x0001e2000c10150a */
[-C--:B------:R-:W-:Y:S02]  /*1d510*/  LEA R98, P6, R6, R2.reuse, 0x1 ;  /* 0x0000000206627211 */ /* 0x080fe400078c08ff */
[----:B------:R-:W-:Y:S01]  /*1d520*/  ISETP.LT.AND P4, PT, R0, UR4, !P0 ;  /* 0x0000000400007c0c */ /* 0x000fe2000c781270 */
[----:B------:R-:W-:Y:S01]  /*1d530*/  ULDC UR4, c[0x0][0x248] ;  /* 0x0000920000047ab9 */ /* 0x000fe20000000800 */
[----:B------:R-:W-:Y:S01]  /*1d540*/  PRMT R5, R90, 0x7632, R5 ;  /* 0x000076325a057816 */ /* 0x000fe20000000005 */
[C---:B------:R-:W-:Y:S01]  /*1d550*/  VIADD R0, R7.reuse, 0x32 ;  /* 0x0000003207007836 */ /* 0x040fe20000000000 */
[CC--:B------:R-:W-:Y:S01]  /*1d560*/  LEA.HI.X.SX32 R99, R6.reuse, R3.reuse, 0x1, P6 ;  /* 0x0000000306637211 */ /* 0x0c0fe200030f0eff */
[----:B------:R-:W-:Y:S01]  /*1d570*/  VIADD R6, R6, UR4 ;  /* 0x0000000406067c36 */ /* 0x000fe20008000000 */
[----:B------:R-:W-:Y:S01]  /*1d580*/  ISETP.LT.AND P2, PT, R88, UR6, !P0 ;  /* 0x0000000658007c0c */ /* 0x000fe2000c741270 */
[----:B------:R-:W-:Y:S01]  /*1d590*/  ULDC UR6, c[0x0][0x22c] ;  /* 0x00008b0000067ab9 */ /* 0x000fe20000000800 */
[----:B------:R-:W-:Y:S01]  /*1d5a0*/  ULDC UR4, c[0x0][0x248] ;  /* 0x0000920000047ab9 */ /* 0x000fe20000000800 */
[----:B------:R-:W-:Y:S01]  /*1d5b0*/  ISETP.LT.AND P6, PT, R0, UR6, !P0 ;  /* 0x0000000600007c0c */ /* 0x000fe2000c7c1270 */
[----:B------:R1:W-:Y:S01]  /*1d5c0*/  @P3 STG.E.U16 desc[UR10][R98.64], R5 ;  /* 0x0000000562003986 */ /* 0x0003e2000c10150a */
[CC--:B------:R-:W-:Y:S01]  /*1d5d0*/  LEA R88, P3, R6.reuse, R2.reuse, 0x1 ;  /* 0x0000000206587211 */ /* 0x0c0fe200078608ff */
[C---:B------:R-:W-:Y:S01]  /*1d5e0*/  VIADD R0, R6.reuse, UR4 ;  /* 0x0000000406007c36 */ /* 0x040fe20008000000 */
[----:B------:R-:W-:Y:S01]  /*1d5f0*/  ULDC UR6, c[0x0][0x248] ;  /* 0x0000920000067ab9 */ /* 0x000fe20000000800 */
[----:B0-----:R-:W-:Y:S01]  /*1d600*/  VIADD R90, R7, 0x33 ;  /* 0x00000033075a7836 */ /* 0x001fe20000000000 */
[-C--:B------:R-:W-:Y:S01]  /*1d610*/  LEA.HI.X.SX32 R89, R6, R3.reuse, 0x1, P3 ;  /* 0x0000000306597211 */ /* 0x080fe200018f0eff */
[C---:B------:R-:W-:Y:S01]  /*1d620*/  VIADD R6, R0.reuse, UR6 ;  /* 0x0000000600067c36 */ /* 0x040fe20008000000 */
[CC--:B------:R-:W-:Y:S01]  /*1d630*/  LEA R4, P3, R0.reuse, R2.reuse, 0x1 ;  /* 0x0000000200047211 */ /* 0x0c0fe200078608ff */
[----:B------:R-:W-:Y:S01]  /*1d640*/  ULDC UR4, c[0x0][0x22c] ;  /* 0x00008b0000047ab9 */ /* 0x000fe20000000800 */
[----:B------:R-:W-:Y:S01]  /*1d650*/  PRMT R97, R91, 0x7632, R97 ;  /* 0x000076325b617816 */ /* 0x000fe20000000061 */
[----:B------:R-:W-:Y:S01]  /*1d660*/  @P5 STG.E.U16 desc[UR10][R88.64], R91 ;  /* 0x0000005b58005986 */ /* 0x000fe2000c10150a */
[----:B------:R-:W-:Y:S01]  /*1d670*/  ULDC UR6, c[0x0][0x22c] ;  /* 0x00008b0000067ab9 */ /* 0x000fe20000000800 */
[----:B-1----:R-:W-:Y:S01]  /*1d680*/  LEA.HI.X.SX32 R5, R0, R3, 0x1, P3 ;  /* 0x0000000300057211 */ /* 0x002fe200018f0eff */
[----:B------:R-:W-:Y:S01]  /*1d690*/  VIADD R0, R7, 0x34 ;  /* 0x0000003407007836 */ /* 0x000fe20000000000 */
[----:B------:R-:W-:-:S02]  /*1d6a0*/  LEA R96, P3, R6, R2, 0x1 ;  /* 0x0000000206607211 */ /* 0x000fc400078608ff */
[----:B------:R-:W-:Y:S01]  /*1d6b0*/  ISETP.LT.AND P5, PT, R90, UR4, !P0 ;  /* 0x000000045a007c0c */ /* 0x000fe2000c7a1270 */
[----:B------:R0:W-:Y:S01]  /*1d6c0*/  @P2 STG.E.U16 desc[UR10][R4.64], R97 ;  /* 0x0000006104002986 */ /* 0x0001e2000c10150a */
[----:B------:R-:W-:Y:S01]  /*1d6d0*/  ULDC UR4, c[0x0][0x22c] ;  /* 0x00008b0000047ab9 */ /* 0x000fe20000000800 */
[----:B0-----:R-:W-:Y:S02]  /*1d6e0*/  LEA.HI.X.SX32 R97, R6, R3, 0x1, P3 ;  /* 0x0000000306617211 */ /* 0x001fe400018f0eff */
[----:B------:R-:W-:Y:S01]  /*1d6f0*/  ISETP.LT.AND P3, PT, R0, UR4, !P0 ;  /* 0x0000000400007c0c */ /* 0x000fe2000c761270 */
[----:B------:R-:W-:Y:S02]  /*1d700*/  ULDC UR4, c[0x0][0x248] ;  /* 0x0000920000047ab9 */ /* 0x000fe40000000800 */
[----:B------:R-:W-:Y:S01]  /*1d710*/  VIADD R6, R6, UR4 ;  /* 0x0000000406067c36 */ /* 0x000fe20008000000 */
[----:B------:R-:W-:Y:S01]  /*1d720*/  ULDC UR4, c[0x0][0x22c] ;  /* 0x00008b0000047ab9 */ /* 0x000fe20000000800 */
[----:B------:R-:W-:Y:S01]  /*1d730*/  VIADD R0, R7, 0x35 ;  /* 0x0000003507007836 */ /* 0x000fe20000000000 */
[----:B------:R0:W-:Y:S02]  /*1d740*/  @P1 STG.E.U16 desc[UR10][R96.64], R92 ;  /* 0x0000005c60001986 */ /* 0x0001e4000c10150a */
[----:B------:R-:W-:-:S02]  /*1d750*/  LEA R88, P2, R6, R2, 0x1 ;  /* 0x0000000206587211 */ /* 0x000fc400078408ff */
[----:B------:R-:W-:Y:S01]  /*1d760*/  ISETP.LT.AND P1, PT, R0, UR4, !P0 ;  /* 0x0000000400007c0c */ /* 0x000fe2000c721270 */
[----:B------:R-:W-:Y:S01]  /*1d770*/  ULDC UR4, c[0x0][0x248] ;  /* 0x0000920000047ab9 */ /* 0x000fe20000000800 */
[----:B------:R-:W-:Y:S01]  /*1d780*/  PRMT R5, R92, 0x7632, R5 ;  /* 0x000076325c057816 */ /* 0x000fe20000000005 */
[C---:B------:R-:W-:Y:S01]  /*1d790*/  VIADD R0, R7.reuse, 0x36 ;  /* 0x0000003607007836 */ /* 0x040fe20000000000 */
[CC--:B------:R-:W-:Y:S01]  /*1d7a0*/  LEA.HI.X.SX32 R89, R6.reuse, R3.reuse, 0x1, P2 ;  /* 0x0000000306597211 */ /* 0x0c0fe200010f0eff */
[----:B------:R-:W-:Y:S01]  /*1d7b0*/  VIADD R6, R6, UR4 ;  /* 0x0000000406067c36 */ /* 0x000fe20008000000 */
[----:B------:R-:W-:Y:S02]  /*1d7c0*/  ULDC UR4, c[0x0][0x248] ;  /* 0x0000920000047ab9 */ /* 0x000fe40000000800 */
[----:B------:R-:W-:Y:S01]  /*1d7d0*/  ISETP.LT.AND P2, PT, R0, UR6, !P0 ;  /* 0x0000000600007c0c */ /* 0x000fe2000c741270 */
[----:B------:R1:W-:Y:S01]  /*1d7e0*/  @P4 STG.E.U16 desc[UR10][R88.64], R5 ;  /* 0x0000000558004986 */ /* 0x0003e2000c10150a */
[CC--:B------:R-:W-:Y:S01]  /*1d7f0*/  LEA R4, P4, R6.reuse, R2.reuse, 0x1 ;  /* 0x0000000206047211 */ /* 0x0c0fe200078808ff */
[C---:B------:R-:W-:Y:S01]  /*1d800*/  VIADD R0, R6.reuse, UR4 ;  /* 0x0000000406007c36 */ /* 0x040fe20008000000 */
[----:B------:R-:W-:Y:S01]  /*1d810*/  ULDC UR4, c[0x0][0x248] ;  /* 0x0000920000047ab9 */ /* 0x000fe20000000800 */
[----:B0-----:R-:W-:Y:S01]  /*1d820*/  VIADD R92, R7, 0x37 ;  /* 0x00000037075c7836 */ /* 0x001fe20000000000 */
[----:B------:R-:W-:Y:S01]  /*1d830*/  ULDC UR6, c[0x0][0x22c] ;  /* 0x00008b0000067ab9 */ /* 0x000fe20000000800 */
[-C--:B-1----:R-:W-:Y:S01]  /*1d840*/  LEA.HI.X.SX32 R5, R6, R3.reuse, 0x1, P4 ;  /* 0x0000000306057211 */ /* 0x082fe200020f0eff */
        /* <DEDUP_REMOVED lines=14> */
[----:B------:R0:W-:Y:S01]  /*1d930*/  @P3 STG.E.U16 desc[UR10][R88.64], R94 ;  /* 0x0000005e58003986 */ /* 0x0001e2000c10150a */
[-C--:B------:R-:W-:Y:S01]  /*1d940*/  LEA R4, P3, R6, R2.reuse, 0x1 ;  /* 0x0000000206047211 */ /* 0x080fe200078608ff */
[C---:B------:R-:W-:Y:S01]  /*1d950*/  VIADD R90, R7.reuse, 0x39 ;  /* 0x00000039075a7836 */ /* 0x040fe20000000000 */
[----:B------:R-:W-:Y:S01]  /*1d960*/  ISETP.LT.AND P6, PT, R0, UR6, !P0 ;  /* 0x0000000600007c0c */ /* 0x000fe2000c7c1270 */
[C---:B------:R-:W-:Y:S01]  /*1d970*/  VIADD R0, R6.reuse, UR4 ;  /* 0x0000000406007c36 */ /* 0x040fe20008000000 */
[----:B------:R-:W-:Y:S01]  /*1d980*/  LEA.HI.X.SX32 R5, R6, R3, 0x1, P3 ;  /* 0x0000000306057211 */ /* 0x000fe200018f0eff */
[----:B------:R-:W-:Y:S01]  /*1d990*/  ULDC UR6, c[0x0][0x22c] ;  /* 0x00008b0000067ab9 */ /* 0x000fe20000000800 */
[----:B------:R-:W-:Y:S01]  /*1d9a0*/  VIADD R6, R7, 0x3a ;  /* 0x0000003a07067836 */ /* 0x000fe20000000000 */
[----:B------:R-:W-:Y:S01]  /*1d9b0*/  ISETP.LT.AND P5, PT, R90, UR6, !P0 ;  /* 0x000000065a007c0c */ /* 0x000fe2000c7a1270 */
[----:B------:R-:W-:Y:S01]  /*1d9c0*/  ULDC UR4, c[0x0][0x22c] ;  /* 0x00008b0000047ab9 */ /* 0x000fe20000000800 */
[----:B0-----:R-:W-:Y:S01]  /*1d9d0*/  PRMT R89, R94, 0x7632, R89 ;  /* 0x000076325e597816 */ /* 0x001fe20000000059 */
[----:B------:R-:W-:Y:S01]  /*1d9e0*/  ULDC UR6, c[0x0][0x22c] ;  /* 0x00008b0000067ab9 */ /* 0x000fe20000000800 */
[----:B------:R-:W-:-:S03]  /*1d9f0*/  LEA R90, P3, R0, R2, 0x1 ;  /* 0x00000002005a7211 */ /* 0x000fc600078608ff */
[----:B------:R0:W-:Y:S01]  /*1da00*/  @P1 STG.E.U16 desc[UR10][R4.64], R89 ;  /* 0x0000005904001986 */ /* 0x0001e2000c10150a */
[----:B------:R-:W-:Y:S01]  /*1da10*/  ISETP.LT.AND P1, PT, R6, UR4, !P0 ;  /* 0x0000000406007c0c */ /* 0x000fe2000c721270 */
[----:B------:R-:W-:Y:S01]  /*1da20*/  ULDC UR4, c[0x0][0x248] ;  /* 0x0000920000047ab9 */ /* 0x000fe20000000800 */
[CC--:B------:R-:W-:Y:S01]  /*1da30*/  LEA.HI.X.SX32 R91, R0.reuse, R3.reuse, 0x1, P3 ;  /* 0x00000003005b7211 */ /* 0x0c0fe200018f0eff */
[----:B------:R-:W-:Y:S01]  /*1da40*/  VIADD R0, R0, UR4 ;  /* 0x0000000400007c36 */ /* 0x000fe20008000000 */
[----:B------:R-:W-:Y:S01]  /*1da50*/  ULDC UR4, c[0x0][0x22c] ;  /* 0x00008b0000047ab9 */ /* 0x000fe20000000800 */
[----:B------:R-:W-:Y:S02]  /*1da60*/  VIADD R6, R7, 0x3b ;  /* 0x0000003b07067836 */ /* 0x000fe40000000000 */
[----:B------:R-:W-:Y:S01]  /*1da70*/  @P2 STG.E.U16 desc[UR10][R90.64], R95 ;  /* 0x0000005f5a002986 */ /* 0x000fe2000c10150a */
[----:B------:R-:W-:Y:S02]  /*1da80*/  LEA R88, P2, R0, R2, 0x1 ;  /* 0x0000000200587211 */ /* 0x000fe400078408ff */
[----:B------:R-:W-:Y:S01]  /*1da90*/  ISETP.LT.AND P3, PT, R6, UR4, !P0 ;  /* 0x0000000406007c0c */ /* 0x000fe2000c761270 */
[----:B------:R-:W-:Y:S01]  /*1daa0*/  ULDC UR4, c[0x0][0x248] ;  /* 0x0000920000047ab9 */ /* 0x000fe20000000800 */
[----:B0-----:R-:W-:Y:S01]  /*1dab0*/  PRMT R5, R95, 0x7632, R5 ;  /* 0x000076325f057816 */ /* 0x001fe20000000005 */
[----:B------:R-:W-:Y:S01]  /*1dac0*/  VIADD R4, R7, 0x3c ;  /* 0x0000003c07047836 */ /* 0x000fe20000000000 */
[C---:B------:R-:W-:Y:S01]  /*1dad0*/  LEA.HI.X.SX32 R89, R0.reuse, R3, 0x1, P2 ;  /* 0x0000000300597211 */ /* 0x040fe200010f0eff */
[----:B------:R-:W-:Y:S01]  /*1dae0*/  VIADD R0, R0, UR4 ;  /* 0x0000000400007c36 */ /* 0x000fe20008000000 */
[----:B------:R-:W-:-:S02]  /*1daf0*/  ULDC UR4, c[0x0][0x248] ;  /* 0x0000920000047ab9 */ /* 0x000fc40000000800 */
[----:B------:R-:W-:Y:S01]  /*1db00*/  ISETP.LT.AND P2, PT, R4, UR6, !P0 ;  /* 0x0000000604007c0c */ /* 0x000fe2000c741270 */
[----:B------:R0:W-:Y:S01]  /*1db10*/  @P4 STG.E.U16 desc[UR10][R88.64], R5 ;  /* 0x0000000558004986 */ /* 0x0001e2000c10150a */
[CC--:B------:R-:W-:Y:S01]  /*1db20*/  LEA R4, P4, R0.reuse, R2.reuse, 0x1 ;  /* 0x0000000200047211 */ /* 0x0c0fe200078808ff */
[C---:B------:R-:W-:Y:S01]  /*1db30*/  VIADD R6, R0.reuse, UR4 ;  /* 0x0000000400067c36 */ /* 0x040fe20008000000 */
[----:B------:R-:W-:Y:S01]  /*1db40*/  ULDC UR4, c[0x0][0x248] ;  /* 0x0000920000047ab9 */ /* 0x000fe20000000800 */
[----:B------:R-:W-:Y:S01]  /*1db50*/  VIADD R92, R7, 0x3d ;  /* 0x0000003d075c7836 */ /* 0x000fe20000000000 */
[----:B------:R-:W-:Y:S01]  /*1db60*/  ULDC UR6, c[0x0][0x22c] ;  /* 0x00008b0000067ab9 */ /* 0x000fe20000000800 */
[-C--:B0-----:R-:W-:Y:S01]  /*1db70*/  LEA.HI.X.SX32 R5, R0, R3.reuse, 0x1, P4 ;  /* 0x0000000300057211 */ /* 0x081fe200020f0eff */
[C---:B------:R-:W-:Y:S01]  /*1db80*/  VIADD R0, R6.reuse, UR4 ;  /* 0x0000000406007c36 */ /* 0x040fe20008000000 */
[----:B------:R-:W-:Y:S01]  /*1db90*/  LEA R90, P4, R6, R2, 0x1 ;  /* 0x00000002065a7211 */ /* 0x000fe200078808ff */
        /* <DEDUP_REMOVED lines=13> */
[-C--:B------:R-:W-:Y:S02]  /*1dc70*/  LEA R4, P1, R0, R2.reuse, 0x1 ;  /* 0x0000000200047211 */ /* 0x080fe400078208ff */
[----:B------:R-:W-:Y:S01]  /*1dc80*/  ISETP.LT.AND P5, PT, R6, UR6, !P0 ;  /* 0x0000000606007c0c */ /* 0x000fe2000c7a1270 */
[C---:B------:R-:W-:Y:S01]  /*1dc90*/  VIADD R6, R0.reuse, UR4 ;  /* 0x0000000400067c36 */ /* 0x040fe20008000000 */
[----:B------:R-:W-:Y:S01]  /*1dca0*/  LEA.HI.X.SX32 R5, R0, R3, 0x1, P1 ;  /* 0x0000000300057211 */ /* 0x000fe200008f0eff */
[C---:B------:R-:W-:Y:S01]  /*1dcb0*/  VIADD R0, R7.reuse, 0x40 ;  /* 0x0000004007007836 */ /* 0x040fe20000000000 */
[----:B------:R-:W-:Y:S01]  /*1dcc0*/  ULDC UR4, c[0x0][0x22c] ;  /* 0x00008b0000047ab9 */ /* 0x000fe20000000800 */
[----:B------:R-:W-:Y:S01]  /*1dcd0*/  VIADD R80, R7, 0x3f ;  /* 0x0000003f07507836 */ /* 0x000fe20000000000 */
        /* <DEDUP_REMOVED lines=8> */
[----:B------:R-:W-:Y:S01]  /*1dd60*/  ISETP.LT.AND P1, PT, R80, UR6, !P0 ;  /* 0x0000000650007c0c */ /* 0x000fe2000c721270 */
[C---:B------:R-:W-:Y:S01]  /*1dd70*/  VIADD R0, R7.reuse, 0x41 ;  /* 0x0000004107007836 */ /* 0x040fe20000000000 */
[----:B------:R-:W-:Y:S01]  /*1dd80*/  ULDC UR4, c[0x0][0x22c] ;  /* 0x00008b0000047ab9 */ /* 0x000fe20000000800 */
[----:B------:R1:W-:Y:S01]  /*1dd90*/  @P2 STG.E.U16 desc[UR10][R90.64], R82 ;  /* 0x000000525a002986 */ /* 0x0003e2000c10150a */
[----:B------:R-:W-:Y:S01]  /*1dda0*/  LEA R80, P6, R6, R2, 0x1 ;  /* 0x0000000206507211 */ /* 0x000fe200078c08ff */
[----:B------:R-:W-:Y:S01]  /*1ddb0*/  ULDC UR6, c[0x0][0x22c] ;  /* 0x00008b0000067ab9 */ /* 0x000fe20000000800 */
        /* <DEDUP_REMOVED lines=12> */
[----:B-1----:R-:W-:Y:S01]  /*1de80*/  VIADD R82, R7, 0x43 ;  /* 0x0000004307527836 */ /* 0x002fe20000000000 */
[----:B------:R-:W-:Y:S01]  /*1de90*/  ULDC UR4, c[0x0][0x22c] ;  /* 0x00008b0000047ab9 */ /* 0x000fe20000000800 */
[-C--:B0-----:R-:W-:Y:S02]  /*1dea0*/  LEA.HI.X.SX32 R5, R6, R3.reuse, 0x1, P4 ;  /* 0x0000000306057211 */ /* 0x081fe400020f0eff */
[CC--:B------:R-:W-:Y:S01]  /*1deb0*/  LEA R88, P4, R0.reuse, R2.reuse, 0x1 ;  /* 0x0000000200587211 */ /* 0x0c0fe200078808ff */
[C---:B------:R-:W-:Y:S01]  /*1dec0*/  VIADD R6, R0.reuse, UR6 ;  /* 0x0000000600067c36 */ /* 0x040fe20008000000 */
[----:B------:R-:W-:Y:S01]  /*1ded0*/  PRMT R81, R83, 0x7632, R81 ;  /* 0x0000763253517816 */ /* 0x000fe20000000051 */
[----:B------:R-:W-:Y:S01]  /*1dee0*/  @P5 STG.E.U16 desc[UR10][R4.64], R83 ;  /* 0x0000005304005986 */ /* 0x000fe2000c10150a */
[-C--:B------:R-:W-:Y:S01]  /*1def0*/  LEA.HI.X.SX32 R89, R0, R3.reuse, 0x1, P4 ;  /* 0x0000000300597211 */ /* 0x080fe200020f0eff */
        /* <DEDUP_REMOVED lines=16> */
[C---:B------:R-:W-:Y:S01]  /*1e000*/  VIADD R0, R7.reuse, 0x46 ;  /* 0x0000004607007836 */ /* 0x040fe20000000000 */
        /* <DEDUP_REMOVED lines=13> */
[CC--:B------:R-:W-:Y:S01]  /*1e0e0*/  LEA R82, P2, R0.reuse, R2.reuse, 0x1 ;  /* 0x0000000200527211 */ /* 0x0c0fe200078408ff */
[----:B------:R-:W-:Y:S01]  /*1e0f0*/  ULDC UR4, c[0x0][0x248] ;  /* 0x0000920000047ab9 */ /* 0x000fe20000000800 */
[----:B------:R-:W-:Y:S01]  /*1e100*/  PRMT R5, R85, 0x7632, R5 ;  /* 0x0000763255057816 */ /* 0x000fe20000000005 */
[----:B------:R-:W-:Y:S01]  /*1e110*/  @P6 STG.E.U16 desc[UR10][R80.64], R85 ;  /* 0x0000005550006986 */ /* 0x000fe2000c10150a */
[-C--:B------:R-:W-:Y:S02]  /*1e120*/  LEA.HI.X.SX32 R83, R0, R3.reuse, 0x1, P2 ;  /* 0x0000000300537211 */ /* 0x080fe400010f0eff */
[-C--:B------:R-:W-:Y:S01]  /*1e130*/  LEA R4, P6, R6, R2.reuse, 0x1 ;  /* 0x0000000206047211 */ /* 0x080fe200078c08ff */
[C---:B------:R-:W-:Y:S02]  /*1e140*/  VIADD R0, R7.reuse, 0x48 ;  /* 0x0000004807007836 */ /* 0x040fe40000000000 */
[----:B------:R0:W-:Y:S01]  /*1e150*/  @P5 STG.E.U16 desc[UR10][R82.64], R5 ;  /* 0x0000000552005986 */ /* 0x0001e2000c10150a */
[----:B------:R-:W-:Y:S01]  /*1e160*/  ISETP.LT.AND P2, PT, R84, UR6, !P0 ;  /* 0x0000000654007c0c */ /* 0x000fe2000c741270 */
[----:B------:R-:W-:Y:S01]  /*1e170*/  ULDC UR6, c[0x0][0x22c] ;  /* 0x00008b0000067ab9 */ /* 0x000fe20000000800 */
[CC--:B0-----:R-:W-:Y:S01]  /*1e180*/  LEA.HI.X.SX32 R5, R6.reuse, R3.reuse, 0x1, P6 ;  /* 0x0000000306057211 */ /* 0x0c1fe200030f0eff */
[----:B------:R-:W-:Y:S01]  /*1e190*/  VIADD R6, R6, UR4 ;  /* 0x0000000406067c36 */ /* 0x000fe20008000000 */
[----:B------:R-:W-:Y:S01]  /*1e1a0*/  ULDC UR4, c[0x0][0x248] ;  /* 0x0000920000047ab9 */ /* 0x000fe20000000800 */
[----:B------:R-:W-:Y:S01]  /*1e1b0*/  ISETP.LT.AND P6, PT, R0, UR6, !P0 ;  /* 0x0000000600007c0c */ /* 0x000fe2000c7c1270 */
[C---:B------:R-:W-:Y:S01]  /*1e1c0*/  VIADD R82, R7.reuse, 0x49 ;  /* 0x0000004907527836 */ /* 0x040fe20000000000 */
[----:B------:R0:W-:Y:S01]  /*1e1d0*/  @P1 STG.E.U16 desc[UR10][R4.64], R86 ;  /* 0x0000005604001986 */ /* 0x0001e2000c10150a */
[CC--:B------:R-:W-:Y:S01]  /*1e1e0*/  LEA R80, P1, R6.reuse, R2.reuse, 0x1 ;  /* 0x0000000206507211 */ /* 0x0c0fe200078208ff */
[----:B------:R-:W-:Y:S01]  /*1e1f0*/  VIADD R0, R6, UR4 ;  /* 0x0000000406007c36 */ /* 0x000fe20008000000 */
[----:B------:R-:W-:Y:S01]  /*1e200*/  ULDC UR6, c[0x0][0x22c] ;  /* 0x00008b0000067ab9 */ /* 0x000fe20000000800 */
[----:B------:R-:W-:Y:S01]  /*1e210*/  PRMT R83, R86, 0x7632, R83 ;  /* 0x0000763256537816 */ /* 0x000fe20000000053 */
[----:B------:R-:W-:Y:S01]  /*1e220*/  ULDC UR4, c[0x0][0x22c] ;  /* 0x00008b0000047ab9 */ /* 0x000fe20000000800 */
[----:B------:R-:W-:Y:S01]  /*1e230*/  LEA.HI.X.SX32 R81, R6, R3, 0x1, P1 ;  /* 0x0000000306517211 */ /* 0x000fe200008f0eff */
[C---:B------:R-:W-:Y:S01]  /*1e240*/  VIADD R6, R7.reuse, 0x4a ;  /* 0x0000004a07067836 */ /* 0x040fe20000000000 */
[----:B------:R-:W-:Y:S01]  /*1e250*/  ISETP.LT.AND P1, PT, R82, UR6, !P0 ;  /* 0x0000000652007c0c */ /* 0x000fe2000c721270 */
[----:B------:R-:W-:Y:S01]  /*1e260*/  ULDC UR6, c[0x0][0x22c] ;  /* 0x00008b0000067ab9 */ /* 0x000fe20000000800 */
[----:B------:R-:W-:Y:S01]  /*1e270*/  LEA R82, P5, R0, R2, 0x1 ;  /* 0x0000000200527211 */ /* 0x000fe200078a08ff */
[----:B------:R1:W-:Y:S01]  /*1e280*/  @P4 STG.E.U16 desc[UR10][R80.64], R83 ;  /* 0x0000005350004986 */ /* 0x0003e2000c10150a */
[----:B0-----:R-:W-:-:S02]  /*1e290*/  VIADD R5, R7, 0x4b ;  /* 0x0000004b07057836 */ /* 0x001fc40000000000 */
[----:B-1----:R-:W-:Y:S02]  /*1e2a0*/  LEA.HI.X.SX32 R83, R0, R3, 0x1, P5 ;  /* 0x0000000300537211 */ /* 0x002fe400028f0eff */
[----:B------:R-:W-:Y:S01]  /*1e2b0*/  ISETP.LT.AND P5, PT, R6, UR4, !P0 ;  /* 0x0000000406007c0c */ /* 0x000fe2000c7a1270 */
[----:B------:R-:W-:Y:S02]  /*1e2c0*/  ULDC UR4, c[0x0][0x248] ;  /* 0x0000920000047ab9 */ /* 0x000fe40000000800 */
[----:B------:R-:W-:Y:S01]  /*1e2d0*/  VIADD R0, R0, UR4 ;  /* 0x0000000400007c36 */ /* 0x000fe20008000000 */
[----:B------:R-:W-:Y:S01]  /*1e2e0*/  @P3 STG.E.U16 desc[UR10][R82.64], R87 ;  /* 0x0000005752003986 */ /* 0x000fe2000c10150a */
[----:B------:R-:W-:-:S03]  /*1e2f0*/  ULDC UR4, c[0x0][0x22c] ;  /* 0x00008b0000047ab9 */ /* 0x000fc60000000800 */
[CC--:B------:R-:W-:Y:S02]  /*1e300*/  LEA R4, P3, R0.reuse, R2.reuse, 0x1 ;  /* 0x0000000200047211 */ /* 0x0c0fe400078608ff */
        /* <DEDUP_REMOVED lines=21> */
[----:B------:R-:W-:Y:S01]  /*1e460*/  LEA R4, P6, R0, R2, 0x1 ;  /* 0x0000000200047211 */ /* 0x000fe200078c08ff */
[----:B------:R-:W-:Y:S02]  /*1e470*/  VIADD R6, R7, 0x4e ;  /* 0x0000004e07067836 */ /* 0x000fe40000000000 */
[----:B------:R0:W-:Y:S01]  /*1e480*/  @P1 STG.E.U16 desc[UR10][R82.64], R5 ;  /* 0x0000000552001986 */ /* 0x0001e2000c10150a */
[----:B------:R-:W-:Y:S01]  /*1e490*/  ISETP.LT.AND P2, PT, R84, UR6, !P0 ;  /* 0x0000000654007c0c */ /* 0x000fe2000c741270 */
[----:B------:R-:W-:Y:S02]  /*1e4a0*/  ULDC UR6, c[0x0][0x22c] ;  /* 0x00008b0000067ab9 */ /* 0x000fe40000000800 */
[----:B------:R-:W-:Y:S01]  /*1e4b0*/  ISETP.LT.AND P1, PT, R6, UR6, !P0 ;  /* 0x0000000606007c0c */ /* 0x000fe2000c721270 */
[----:B------:R-:W-:Y:S01]  /*1e4c0*/  ULDC UR6, c[0x0][0x22c] ;  /* 0x00008b0000067ab9 */ /* 0x000fe20000000800 */
[C---:B0-----:R-:W-:Y:S01]  /*1e4d0*/  LEA.HI.X.SX32 R5, R0.reuse, R3, 0x1, P6 ;  /* 0x0000000300057211 */ /* 0x041fe200030f0eff */
[----:B------:R-:W-:Y:S01]  /*1e4e0*/  VIADD R0, R0, UR4 ;  /* 0x0000000400007c36 */ /* 0x000fe20008000000 */
[----:B------:R-:W-:-:S03]  /*1e4f0*/  ULDC UR4, c[0x0][0x248] ;  /* 0x0000920000047ab9 */ /* 0x000fc60000000800 */
[----:B------:R0:W-:Y:S01]  /*1e500*/  @P5 STG.E.U16 desc[UR10][R4.64], R65 ;  /* 0x0000004104005986 */ /* 0x0001e2000c10150a */
[CC--:B------:R-:W-:Y:S01]  /*1e510*/  LEA R80, P5, R0.reuse, R2.reuse, 0x1 ;  /* 0x0000000200507211 */ /* 0x0c0fe200078a08ff */
[C---:B------:R-:W-:Y:S01]  /*1e520*/  VIADD R6, R0.reuse, UR4 ;  /* 0x0000000400067c36 */ /* 0x040fe20008000000 */
[----:B------:R-:W-:Y:S01]  /*1e530*/  ULDC UR4, c[0x0][0x248] ;  /* 0x0000920000047ab9 */ /* 0x000fe20000000800 */
[----:B------:R-:W-:Y:S01]  /*1e540*/  VIADD R64, R7, 0x4f ;  /* 0x0000004f07407836 */ /* 0x000fe20000000000 */
[----:B------:R-:W-:Y:S01]  /*1e550*/  LEA.HI.X.SX32 R81, R0, R3, 0x1, P5 ;  /* 0x0000000300517211 */ /* 0x000fe200028f0eff */
[----:B------:R-:W-:Y:S01]  /*1e560*/  VIADD R0, R6, UR4 ;  /* 0x0000000406007c36 */ /* 0x000fe20008000000 */
[----:B------:R-:W-:Y:S01]  /*1e570*/  ULDC UR4, c[0x0][0x248] ;  /* 0x0000920000047ab9 */ /* 0x000fe20000000800 */
[----:B------:R-:W-:Y:S02]  /*1e580*/  PRMT R84, R65, 0x7632, R84 ;  /* 0x0000763241547816 */ /* 0x000fe40000000054 */
[----:B------:R-:W-:Y:S01]  /*1e590*/  ISETP.LT.AND P5, PT, R64, UR6, !P0 ;  /* 0x0000000640007c0c */ /* 0x000fe2000c7a1270 */
[----:B------:R-:W-:Y:S01]  /*1e5a0*/  VIADD R64, R0, UR4 ;  /* 0x0000000400407c36 */ /* 0x000fe20008000000 */
[----:B------:R-:W-:Y:S01]  /*1e5b0*/  ULDC UR6, c[0x0][0x248] ;  /* 0x0000920000067ab9 */ /* 0x000fe20000000800 */
[----:B------:R1:W-:Y:S01]  /*1e5c0*/  @P4 STG.E.U16 desc[UR10][R80.64], R84 ;  /* 0x0000005450004986 */ /* 0x0003e2000c10150a */
[----:B0-----:R-:W-:Y:S01]  /*1e5d0*/  VIADD R65, R7, 0x50 ;  /* 0x0000005007417836 */ /* 0x001fe20000000000 */
[----:B------:R-:W-:Y:S01]  /*1e5e0*/  ULDC UR4, c[0x0][0x248] ;  /* 0x0000920000047ab9 */ /* 0x000fe20000000800 */
[----:B------:R-:W-:Y:S01]  /*1e5f0*/  VIADD R83, R64, UR6 ;  /* 0x0000000640537c36 */ /* 0x000fe20008000000 */
[----:B------:R-:W-:Y:S01]  /*1e600*/  LEA R4, P4, R6, R2, 0x1 ;  /* 0x0000000206047211 */ /* 0x000fe200078808ff */
[----:B------:R-:W-:-:S03]  /*1e610*/  ULDC UR6, c[0x0][0x22c] ;  /* 0x00008b0000067ab9 */ /* 0x000fc60000000800 */
[-C--:B------:R-:W-:Y:S01]  /*1e620*/  LEA.HI.X.SX32 R5, R6, R3.reuse, 0x1, P4 ;  /* 0x0000000306057211 */ /* 0x080fe200020f0eff */
[----:B-1----:R-:W-:Y:S01]  /*1e630*/  VIADD R80, R83, UR4 ;  /* 0x0000000453507c36 */ /* 0x002fe20008000000 */
[----:B------:R-:W-:Y:S01]  /*1e640*/  ULDC UR4, c[0x0][0x248] ;  /* 0x0000920000047ab9 */ /* 0x000fe20000000800 */
[----:B------:R-:W-:Y:S02]  /*1e650*/  ISETP.LT.AND P4, PT, R65, UR7, !P0 ;  /* 0x0000000741007c0c */ /* 0x000fe4000c781270 */
[----:B------:R0:W-:Y:S01]  /*1e660*/  @P3 STG.E.U16 desc[UR10][R4.64], R66 ;  /* 0x0000004204003986 */ /* 0x0001e2000c10150a */
[----:B------:R-:W-:Y:S01]  /*1e670*/  VIADD R65, R80, UR4 ;  /* 0x0000000450417c36 */ /* 0x000fe20008000000 */
[----:B------:R-:W-:Y:S01]  /*1e680*/  ULDC UR4, c[0x0][0x248] ;  /* 0x0000920000047ab9 */ /* 0x000fe20000000800 */
[-C--:B------:R-:W-:Y:S01]  /*1e690*/  LEA R84, P3, R0, R2.reuse, 0x1 ;  /* 0x0000000200547211 */ /* 0x080fe200078608ff */
[----:B------:R-:W-:Y:S01]  /*1e6a0*/  VIADD R6, R7, 0x51 ;  /* 0x0000005107067836 */ /* 0x000fe20000000000 */
[----:B------:R-:W-:Y:S01]  /*1e6b0*/  LEA R86, P6, R64, R2, 0x1 ;  /* 0x0000000240567211 */ /* 0x000fe200078c08ff */
[----:B------:R-:W-:Y:S01]  /*1e6c0*/  VIADD R81, R65, UR4 ;  /* 0x0000000441517c36 */ /* 0x000fe20008000000 */
[----:B------:R-:W-:Y:S01]  /*1e6d0*/  ULDC UR4, c[0x0][0x248] ;  /* 0x0000920000047ab9 */ /* 0x000fe20000000800 */
[----:B------:R-:W-:Y:S01]  /*1e6e0*/  LEA.HI.X.SX32 R85, R0, R3, 0x1, P3 ;  /* 0x0000000300557211 */ /* 0x000fe200018f0eff */
[----:B------:R-:W-:Y:S01]  /*1e6f0*/  ULDC UR7, c[0x0][0x248] ;  /* 0x0000920000077ab9 */ /* 0x000fe20000000800 */
[----:B------:R-:W-:Y:S01]  /*1e700*/  VIADD R82, R81, UR4 ;  /* 0x0000000451527c36 */ /* 0x000fe20008000000 */
[----:B------:R-:W-:Y:S01]  /*1e710*/  ULDC UR4, c[0x0][0x248] ;  /* 0x0000920000047ab9 */ /* 0x000fe20000000800 */
[----:B------:R-:W-:Y:S01]  /*1e720*/  ISETP.LT.AND P3, PT, R6, UR6, !P0 ;  /* 0x0000000606007c0c */ /* 0x000fe2000c761270 */
[----:B0-----:R-:W-:Y:S01]  /*1e730*/  VIADD R4, R7, 0x52 ;  /* 0x0000005207047836 */ /* 0x001fe20000000000 */
[----:B------:R-:W-:Y:S01]  /*1e740*/  PRMT R5, R66, 0x7632, R5 ;  /* 0x0000763242057816 */ /* 0x000fe20000000005 */
[----:B------:R-:W-:Y:S01]  /*1e750*/  VIADD R6, R82, UR4 ;  /* 0x0000000452067c36 */ /* 0x000fe20008000000 */
[----:B------:R-:W-:Y:S01]  /*1e760*/  ULDC UR4, c[0x0][0x248] ;  /* 0x0000920000047ab9 */ /* 0x000fe20000000800 */
[----:B------:R-:W-:-:S02]  /*1e770*/  ULDC UR6, c[0x0][0x22c] ;  /* 0x00008b0000067ab9 */ /* 0x000fc40000000800 */
[----:B------:R-:W-:Y:S01]  /*1e780*/  VIADD R0, R6, UR4 ;  /* 0x0000000406007c36 */ /* 0x000fe20008000000 */
[----:B------:R-:W-:-:S03]  /*1e790*/  ULDC UR4, c[0x0][0x248] ;  /* 0x0000920000047ab9 */ /* 0x000fc60000000800 */
[----:B------:R-:W-:Y:S01]  /*1e7a0*/  VIADD R102, R0, UR4 ;  /* 0x0000000400667c36 */ /* 0x000fe20008000000 */
[----:B------:R-:W-:-:S03]  /*1e7b0*/  ULDC UR4, c[0x0][0x248] ;  /* 0x0000920000047ab9 */ /* 0x000fc60000000800 */
[----:B------:R-:W-:Y:S01]  /*1e7c0*/  VIADD R101, R102, UR4 ;  /* 0x0000000466657c36 */ /* 0x000fe20008000000 */
[----:B------:R-:W-:Y:S01]  /*1e7d0*/  ULDC UR4, c[0x0][0x248] ;  /* 0x0000920000047ab9 */ /* 0x000fe20000000800 */
[----:B------:R0:W-:Y:S01]  /*1e7e0*/  @P2 STG.E.U16 desc[UR10][R84.64], R5 ;  /* 0x0000000554002986 */ /* 0x0001e2000c10150a */
[----:B------:R-:W-:Y:S01]  /*1e7f0*/  ISETP.LT.AND P2, PT, R4, UR6, !P0 ;  /* 0x0000000604007c0c */ /* 0x000fe2000c741270 */
[----:B------:R-:W-:Y:S01]  /*1e800*/  VIADD R100, R101, UR4 ;  /* 0x0000000465647c36 */ /* 0x000fe20008000000 */
[-C--:B------:R-:W-:Y:S01]  /*1e810*/  LEA.HI.X.SX32 R87, R64, R3.reuse, 0x1, P6 ;  /* 0x0000000340577211 */ /* 0x080fe200030f0eff */
[----:B------:R-:W-:Y:S01]  /*1e820*/  ULDC UR6, c[0x0][0x248] ;  /* 0x0000920000067ab9 */ /* 0x000fe20000000800 */
[----:B------:R-:W-:Y:S01]  /*1e830*/  ULDC UR4, c[0x0][0x248] ;  /* 0x0000920000047ab9 */ /* 0x000fe20000000800 */
[----:B------:R-:W-:Y:S01]  /*1e840*/  VIADD R99, R100, UR6 ;  /* 0x0000000664637c36 */ /* 0x000fe20008000000 */
[----:B------:R-:W-:Y:S01]  /*1e850*/  ULDC UR6, c[0x0][0x248] ;  /* 0x0000920000067ab9 */ /* 0x000fe20000000800 */
[----:B------:R1:W-:Y:S01]  /*1e860*/  @P1 STG.E.U16 desc[UR10][R86.64], R67 ;  /* 0x0000004356001986 */ /* 0x0003e2000c10150a */
[----:B------:R-:W-:Y:S01]  /*1e870*/  LEA R4, P1, R83, R2, 0x1 ;  /* 0x0000000253047211 */ /* 0x000fe200078208ff */
[----:B------:R-:W-:Y:S01]  /*1e880*/  VIADD R98, R99, UR4 ;  /* 0x0000000463627c36 */ /* 0x000fe20008000000 */
[----:B------:R-:W-:Y:S01]  /*1e890*/  ULDC UR4, c[0x0][0x22c] ;  /* 0x00008b0000047ab9 */ /* 0x000fe20000000800 */
[----:B------:R-:W-:Y:S01]  /*1e8a0*/  VIADD R64, R7, 0x53 ;  /* 0x0000005307407836 */ /* 0x000fe20000000000 */
[----:B0-----:R-:W-:Y:S01]  /*1e8b0*/  LEA.HI.X.SX32 R5, R83, R3, 0x1, P1 ;  /* 0x0000000353057211 */ /* 0x001fe200008f0eff */
[----:B------:R-:W-:Y:S01]  /*1e8c0*/  VIADD R97, R98, UR6 ;  /* 0x0000000662617c36 */ /* 0x000fe20008000000 */
[----:B------:R-:W-:Y:S01]  /*1e8d0*/  PRMT R84, R67, 0x7632, R84 ;  /* 0x0000763243547816 */ /* 0x000fe20000000054 */
[----:B------:R-:W-:Y:S01]  /*1e8e0*/  ULDC UR6, c[0x0][0x22c] ;  /* 0x00008b0000067ab9 */ /* 0x000fe20000000800 */
[----:B------:R-:W-:Y:S01]  /*1e8f0*/  ISETP.LT.AND P1, PT, R64, UR4, !P0 ;  /* 0x0000000440007c0c */ /* 0x000fe2000c721270 */
[----:B------:R-:W-:-:S02]  /*1e900*/  ULDC UR4, c[0x0][0x248] ;  /* 0x0000920000047ab9 */ /* 0x000fc40000000800 */
[----:B------:R-:W-:Y:S01]  /*1e910*/  VIADD R96, R97, UR4 ;  /* 0x0000000461607c36 */ /* 0x000fe20008000000 */
[----:B------:R-:W-:-:S03]  /*1e920*/  ULDC UR4, c[0x0][0x248] ;  /* 0x0000920000047ab9 */ /* 0x000fc60000000800 */
[----:B------:R-:W-:Y:S01]  /*1e930*/  VIADD R95, R96, UR4 ;  /* 0x00000004605f7c36 */ /* 0x000fe20008000000 */
[----:B------:R-:W-:-:S03]  /*1e940*/  ULDC UR4, c[0x0][0x248] ;  /* 0x0000920000047ab9 */ /* 0x000fc60000000800 */
[----:B------:R-:W-:Y:S01]  /*1e950*/  VIADD R94, R95, UR4 ;  /* 0x000000045f5e7c36 */ /* 0x000fe20008000000 */
[----:B------:R-:W-:-:S03]  /*1e960*/  ULDC UR4, c[0x0][0x248] ;  /* 0x0000920000047ab9 */ /* 0x000fc60000000800 */
[----:B------:R-:W-:Y:S01]  /*1e970*/  VIADD R92, R94, UR4 ;  /* 0x000000045e5c7c36 */ /* 0x000fe20008000000 */
[----:B------:R-:W-:Y:S01]  /*1e980*/  ULDC UR4, c[0x0][0x248] ;  /* 0x0000920000047ab9 */ /* 0x000fe20000000800 */
[----:B------:R0:W-:Y:S01]  /*1e990*/  @P5 STG.E.U16 desc[UR10][R4.64], R84 ;  /* 0x0000005404005986 */ /* 0x0001e2000c10150a */
[-C--:B------:R-:W-:Y:S01]  /*1e9a0*/  LEA R66, P5, R80, R2.reuse, 0x1 ;  /* 0x0000000250427211 */ /* 0x080fe200078a08ff */
[----:B------:R-:W-:Y:S01]  /*1e9b0*/  VIADD R93, R92, UR4 ;  /* 0x000000045c5d7c36 */ /* 0x000fe20008000000 */
[----:B------:R-:W-:Y:S01]  /*1e9c0*/  ULDC UR4, c[0x0][0x248] ;  /* 0x0000920000047ab9 */ /* 0x000fe20000000800 */
[----:B------:R-:W-:Y:S01]  /*1e9d0*/  VIADD R64, R7, 0x54 ;  /* 0x0000005407407836 */ /* 0x000fe20000000000 */
[-C--:B-1----:R-:W-:Y:S01]  /*1e9e0*/  LEA.HI.X.SX32 R67, R80, R3.reuse, 0x1, P5 ;  /* 0x0000000350437211 */ /* 0x082fe200028f0eff */
[----:B0-----:R-:W-:Y:S01]  /*1e9f0*/  VIADD R4, R93, UR4 ;  /* 0x000000045d047c36 */ /* 0x001fe20008000000 */
[----:B------:R-:W-:Y:S02]  /*1ea00*/  ULDC UR4, c[0x0][0x248] ;  /* 0x0000920000047ab9 */ /* 0x000fe40000000800 */
[----:B------:R-:W-:Y:S01]  /*1ea10*/  ISETP.LT.AND P5, PT, R64, UR6, !P0 ;  /* 0x0000000640007c0c */ /* 0x000fe2000c7a1270 */
[----:B------:R0:W-:Y:S01]  /*1ea20*/  @P4 STG.E.U16 desc[UR10][R66.64], R72 ;  /* 0x0000004842004986 */ /* 0x0001e2000c10150a */
[----:B------:R-:W-:Y:S01]  /*1ea30*/  VIADD R89, R4, UR4 ;  /* 0x0000000404597c36 */ /* 0x000fe20008000000 */
[----:B------:R-:W-:Y:S01]  /*1ea40*/  LEA R64, P4, R65, R2, 0x1 ;  /* 0x0000000241407211 */ /* 0x000fe200078808ff */
[----:B------:R-:W-:Y:S01]  /*1ea50*/  VIADD R5, R7, 0x55 ;  /* 0x0000005507057836 */ /* 0x000fe20000000000 */
[----:B------:R-:W-:Y:S01]  /*1ea60*/  ULDC UR4, c[0x0][0x248] ;  /* 0x0000920000047ab9 */ /* 0x000fe20000000800 */
[----:B------:R-:W-:Y:S01]  /*1ea70*/  ULDC UR6, c[0x0][0x22c] ;  /* 0x00008b0000067ab9 */ /* 0x000fe20000000800 */
[----:B------:R-:W-:Y:S01]  /*1ea80*/  VIADD R88, R89, UR4 ;  /* 0x0000000459587c36 */ /* 0x000fe20008000000 */
[----:B------:R-:W-:Y:S01]  /*1ea90*/  PRMT R83, R72, 0x7632, R83 ;  /* 0x0000763248537816 */ /* 0x000fe20000000053 */
[----:B------:R-:W-:Y:S01]  /*1eaa0*/  ULDC UR4, c[0x0][0x248] ;  /* 0x0000920000047ab9 */ /* 0x000fe20000000800 */
[----:B------:R-:W-:-:S02]  /*1eab0*/  LEA.HI.X.SX32 R65, R65, R3, 0x1, P4 ;  /* 0x0000000341417211 */ /* 0x000fc400020f0eff */
[----:B------:R-:W-:Y:S01]  /*1eac0*/  ISETP.LT.AND P4, PT, R5, UR6, !P0 ;  /* 0x0000000605007c0c */ /* 0x000fe2000c781270 */
[----:B------:R-:W-:Y:S01]  /*1ead0*/  VIADD R5, R88, UR4 ;  /* 0x0000000458057c36 */ /* 0x000fe20008000000 */
[----:B------:R-:W-:Y:S01]  /*1eae0*/  ULDC UR4, c[0x0][0x248] ;  /* 0x0000920000047ab9 */ /* 0x000fe20000000800 */
[----:B------:R1:W-:Y:S01]  /*1eaf0*/  @P3 STG.E.U16 desc[UR10][R64.64], R83 ;  /* 0x0000005340003986 */ /* 0x0003e2000c10150a */
[----:B------:R-:W-:Y:S01]  /*1eb00*/  LEA R80, P3, R81, R2, 0x1 ;  /* 0x0000000251507211 */ /* 0x000fe200078608ff */
[----:B0-----:R-:W-:Y:S01]  /*1eb10*/  VIADD R67, R7, 0x56 ;  /* 0x0000005607437836 */ /* 0x001fe20000000000 */
[----:B------:R-:W-:Y:S02]  /*1eb20*/  ULDC UR6, c[0x0][0x248] ;  /* 0x0000920000067ab9 */ /* 0x000fe40000000800 */
[----:B------:R-:W-:Y:S01]  /*1eb30*/  LEA.HI.X.SX32 R81, R81, R3, 0x1, P3 ;  /* 0x0000000351517211 */ /* 0x000fe200018f0eff */
[----:B-1----:R-:W-:Y:S01]  /*1eb40*/  VIADD R64, R5, UR4 ;  /* 0x0000000405407c36 */ /* 0x002fe20008000000 */
[----:B------:R-:W-:-:S02]  /*1eb50*/  ULDC UR4, c[0x0][0x22c] ;  /* 0x00008b0000047ab9 */ /* 0x000fc40000000800 */
[----:B------:R-:W-:Y:S01]  /*1eb60*/  ISETP.LT.AND P3, PT, R67, UR4, !P0 ;  /* 0x0000000443007c0c */ /* 0x000fe2000c761270 */
[----:B------:R-:W-:Y:S01]  /*1eb70*/  VIADD R66, R64, UR6 ;  /* 0x0000000640427c36 */ /* 0x000fe20008000000 */
[----:B------:R-:W-:Y:S01]  /*1eb80*/  ULDC UR4, c[0x0][0x248] ;  /* 0x0000920000047ab9 */ /* 0x000fe20000000800 */
[----:B------:R0:W-:Y:S01]  /*1eb90*/  @P2 STG.E.U16 desc[UR10][R80.64], R73 ;  /* 0x0000004950002986 */ /* 0x0001e2000c10150a */
[----:B------:R-:W-:Y:S01]  /*1eba0*/  VIADD R83, R7, 0x57 ;  /* 0x0000005707537836 */ /* 0x000fe20000000000 */
[----:B------:R-:W-:Y:S01]  /*1ebb0*/  ULDC UR6, c[0x0][0x248] ;  /* 0x0000920000067ab9 */ /* 0x000fe20000000800 */
[----:B------:R-:W-:Y:S01]  /*1ebc0*/  VIADD R65, R66, UR4 ;  /* 0x0000000442417c36 */ /* 0x000fe20008000000 */
[----:B------:R-:W-:-:S03]  /*1ebd0*/  ULDC UR4, c[0x0][0x248] ;  /* 0x0000920000047ab9 */ /* 0x000fc60000000800 */
[----:B------:R-:W-:Y:S01]  /*1ebe0*/  VIADD R67, R65, UR4 ;  /* 0x0000000441437c36 */ /* 0x000fe20008000000 */
[----:B------:R-:W-:Y:S01]  /*1ebf0*/  ULDC UR4, c[0x0][0x248] ;  /* 0x0000920000047ab9 */ /* 0x000fe20000000800 */
[C---:B------:R-:W-:Y:S02]  /*1ec00*/  LEA R72, P2, R82.reuse, R2, 0x1 ;  /* 0x0000000252487211 */ /* 0x040fe400078408ff */
[----:B------:R-:W-:Y:S01]  /*1ec10*/  VIADD R87, R67, UR4 ;  /* 0x0000000443577c36 */ /* 0x000fe20008000000 */
[----:B0-----:R-:W-:Y:S01]  /*1ec20*/  PRMT R81, R73, 0x7632, R81 ;  /* 0x0000763249517816 */ /* 0x001fe20000000051 */
[----:B------:R-:W-:Y:S01]  /*1ec30*/  ULDC UR4, c[0x0][0x22c] ;  /* 0x00008b0000047ab9 */ /* 0x000fe20000000800 */
[----:B------:R-:W-:Y:S01]  /*1ec40*/  LEA.HI.X.SX32 R73, R82, R3, 0x1, P2 ;  /* 0x0000000352497211 */ /* 0x000fe200010f0eff */
[----:B------:R-:W-:Y:S01]  /*1ec50*/  VIADD R86, R87, UR6 ;  /* 0x0000000657567c36 */ /* 0x000fe20008000000 */
[----:B------:R-:W-:Y:S01]  /*1ec60*/  ISETP.LT.AND P2, PT, R83, UR4, !P0 ;  /* 0x0000000453007c0c */ /* 0x000fe2000c741270 */
[----:B------:R-:W-:Y:S01]  /*1ec70*/  ULDC UR4, c[0x0][0x248] ;  /* 0x0000920000047ab9 */ /* 0x000fe20000000800 */
[----:B------:R-:W-:Y:S01]  /*1ec80*/  VIADD R80, R7, 0x58 ;  /* 0x0000005807507836 */ /* 0x000fe20000000000 */
[----:B------:R0:W-:Y:S01]  /*1ec90*/  @P1 STG.E.U16 desc[UR10][R72.64], R81 ;  /* 0x0000005148001986 */ /* 0x0001e2000c10150a */
[----:B------:R-:W-:Y:S01]  /*1eca0*/  VIADD R84, R86, UR4 ;  /* 0x0000000456547c36 */ /* 0x000fe20008000000 */
[----:B------:R-:W-:Y:S01]  /*1ecb0*/  ULDC UR4, c[0x0][0x248] ;  /* 0x0000920000047ab9 */ /* 0x000fe20000000800 */
[----:B------:R-:W-:-:S02]  /*1ecc0*/  ULDC UR6, c[0x0][0x22c] ;  /* 0x00008b0000067ab9 */ /* 0x000fc40000000800 */
[----:B------:R-:W-:Y:S01]  /*1ecd0*/  VIADD R85, R84, UR4 ;  /* 0x0000000454557c36 */ /* 0x000fe20008000000 */
[----:B------:R-:W-:-:S03]  /*1ece0*/  ULDC UR4, c[0x0][0x248] ;  /* 0x0000920000047ab9 */ /* 0x000fc60000000800 */
[----:B------:R-:W-:Y:S01]  /*1ecf0*/  VIADD R82, R85, UR4 ;  /* 0x0000000455527c36 */ /* 0x000fe20008000000 */
[----:B------:R-:W-:Y:S01]  /*1ed00*/  ULDC UR4, c[0x0][0x248] ;  /* 0x0000920000047ab9 */ /* 0x000fe20000000800 */
[-C--:B0-----:R-:W-:Y:S02]  /*1ed10*/  LEA R72, P1, R6, R2.reuse, 0x1 ;  /* 0x0000000206487211 */ /* 0x081fe400078208ff */
[----:B------:R-:W-:Y:S01]  /*1ed20*/  VIADD R83, R82, UR4 ;  /* 0x0000000452537c36 */ /* 0x000fe20008000000 */
[----:B------:R-:W-:Y:S01]  /*1ed30*/  ULDC UR4, c[0x0][0x248] ;  /* 0x0000920000047ab9 */ /* 0x000fe20000000800 */
[----:B------:R-:W-:Y:S02]  /*1ed40*/  LEA.HI.X.SX32 R73, R6, R3, 0x1, P1 ;  /* 0x0000000306497211 */ /* 0x000fe400008f0eff */
[----:B------:R-:W-:Y:S01]  /*1ed50*/  ISETP.LT.AND P1, PT, R80, UR6, !P0 ;  /* 0x0000000650007c0c */ /* 0x000fe2000c721270 */
[----:B------:R-:W-:Y:S01]  /*1ed60*/  VIADD R80, R83, UR4 ;  /* 0x0000000453507c36 */ /* 0x000fe20008000000 */
[----:B------:R-:W-:Y:S01]  /*1ed70*/  ULDC UR4, c[0x0][0x248] ;  /* 0x0000920000047ab9 */ /* 0x000fe20000000800 */
[----:B------:R0:W-:Y:S01]  /*1ed80*/  @P5 STG.E.U16 desc[UR10][R72.64], R74 ;  /* 0x0000004a48005986 */ /* 0x0001e2000c10150a */
[----:B------:R-:W-:Y:S01]  /*1ed90*/  PRMT R103, R74, 0x7632, R103 ;  /* 0x000076324a677816 */ /* 0x000fe20000000067 */
[----:B------:R-:W-:Y:S01]  /*1eda0*/  VIADD R81, R80, UR4 ;  /* 0x0000000450517c36 */ /* 0x000fe20008000000 */
[----:B------:R-:W-:Y:S01]  /*1edb0*/  ULDC UR4, c[0x0][0x248] ;  /* 0x0000920000047ab9 */ /* 0x000fe20000000800 */
[----:B------:R-:W-:Y:S01]  /*1edc0*/  LEA R90, P5, R0, R2, 0x1 ;  /* 0x00000002005a7211 */ /* 0x000fe200078a08ff */
[----:B------:R-:W-:Y:S01]  /*1edd0*/  VIADD R6, R7, 0x59 ;  /* 0x0000005907067836 */ /* 0x000fe20000000000 */
[----:B------:R-:W-:Y:S01]  /*1ede0*/  ULDC UR6, c[0x0][0x22c] ;  /* 0x00008b0000067ab9 */ /* 0x000fe20000000800 */
[----:B0-----:R-:W-:Y:S01]  /*1edf0*/  VIADD R74, R81, UR4 ;  /* 0x00000004514a7c36 */ /* 0x001fe20008000000 */
[----:B------:R-:W-:-:S03]  /*1ee00*/  ULDC UR4, c[0x0][0x248] ;  /* 0x0000920000047ab9 */ /* 0x000fc60000000800 */
[----:B------:R-:W-:Y:S01]  /*1ee10*/  VIADD R73, R74, UR4 ;  /* 0x000000044a497c36 */ /* 0x000fe20008000000 */
[----:B------:R-:W-:Y:S01]  /*1ee20*/  ULDC UR4, c[0x0][0x248] ;  /* 0x0000920000047ab9 */ /* 0x000fe20000000800 */
[----:B------:R-:W-:Y:S02]  /*1ee30*/  LEA.HI.X.SX32 R91, R0, R3, 0x1, P5 ;  /* 0x00000003005b7211 */ /* 0x000fe400028f0eff */
[----:B------:R-:W-:Y:S01]  /*1ee40*/  VIADD R72, R73, UR4 ;  /* 0x0000000449487c36 */ /* 0x000fe20008000000 */
[----:B------:R-:W-:Y:S01]  /*1ee50*/  ULDC UR4, c[0x0][0x248] ;  /* 0x0000920000047ab9 */ /* 0x000fe20000000800 */
[----:B------:R-:W-:Y:S01]  /*1ee60*/  VIADD R0, R7, 0x5a ;  /* 0x0000005a07007836 */ /* 0x000fe20000000000 */
[----:B------:R-:W-:Y:S01]  /*1ee70*/  ISETP.LT.AND P5, PT, R6, UR6, !P0 ;  /* 0x0000000606007c0c */ /* 0x000fe2000c7a1270 */
[----:B------:R-:W-:Y:S01]  /*1ee80*/  VIADD R6, R72, UR4 ;  /* 0x0000000448067c36 */ /* 0x000fe20008000000 */
[----:B------:R-:W-:Y:S01]  /*1ee90*/  ULDC UR6, c[0x0][0x22c] ;  /* 0x00008b0000067ab9 */ /* 0x000fe20000000800 */
[----:B------:R0:W-:Y:S01]  /*1eea0*/  @P4 STG.E.U16 desc[UR10][R90.64], R103 ;  /* 0x000000675a004986 */ /* 0x0001e2000c10150a */
[----:B------:R-:W-:Y:S01]  /*1eeb0*/  ULDC UR4, c[0x0][0x248] ;  /* 0x0000920000047ab9 */ /* 0x000fe20000000800 */
[----:B------:R-:W-:Y:S01]  /*1eec0*/  ISETP.LT.AND P4, PT, R0, UR6, !P0 ;  /* 0x0000000600007c0c */ /* 0x000fe2000c781270 */
[----:B------:R-:W-:Y:S01]  /*1eed0*/  VIADD R0, R6, UR4 ;  /* 0x0000000406007c36 */ /* 0x000fe20008000000 */
[----:B------:R-:W-:Y:S01]  /*1eee0*/  ULDC UR4, c[0x0][0x248] ;  /* 0x0000920000047ab9 */ /* 0x000fe20000000800 */
[----:B------:R-:W-:-:S02]  /*1eef0*/  ULDC UR6, c[0x0][0x248] ;  /* 0x0000920000067ab9 */ /* 0x000fc40000000800 */
[----:B------:R-:W-:Y:S01]  /*1ef00*/  VIADD R164, R0, UR4 ;  /* 0x0000000400a47c36 */ /* 0x000fe20008000000 */
[----:B------:R-:W-:Y:S01]  /*1ef10*/  ULDC UR4, c[0x0][0x248] ;  /* 0x0000920000047ab9 */ /* 0x000fe20000000800 */
[-C--:B0-----:R-:W-:Y:S02]  /*1ef20*/  LEA R90, P6, R102, R2.reuse, 0x1 ;  /* 0x00000002665a7211 */ /* 0x081fe400078c08ff */
[----:B------:R-:W-:Y:S01]  /*1ef30*/  VIADD R130, R164, UR6 ;  /* 0x00000006a4827c36 */ /* 0x000fe20008000000 */
[----:B------:R-:W-:Y:S01]  /*1ef40*/  ULDC UR6, c[0x0][0x248] ;  /* 0x0000920000067ab9 */ /* 0x000fe20000000800 */
[----:B------:R-:W-:Y:S02]  /*1ef50*/  LEA.HI.X.SX32 R91, R102, R3, 0x1, P6 ;  /* 0x00000003665b7211 */ /* 0x000fe400030f0eff */
[----:B------:R-:W-:Y:S01]  /*1ef60*/  VIADD R61, R130, UR4 ;  /* 0x00000004823d7c36 */ /* 0x000fe20008000000 */
[----:B------:R-:W-:Y:S01]  /*1ef70*/  ULDC UR4, c[0x0][0x22c] ;  /* 0x00008b0000047ab9 */ /* 0x000fe20000000800 */
[----:B------:R-:W-:Y:S01]  /*1ef80*/  VIADD R103, R7, 0x5b ;  /* 0x0000005b07677836 */ /* 0x000fe20000000000 */
[----:B------:R0:W-:Y:S01]  /*1ef90*/  @P3 STG.E.U16 desc[UR10][R90.64], R75 ;  /* 0x0000004b5a003986 */ /* 0x0001e2000c10150a */
[----:B------:R-:W-:Y:S01]  /*1efa0*/  VIADD R60, R61, UR6 ;  /* 0x000000063d3c7c36 */ /* 0x000fe20008000000 */
[----:B------:R-:W-:Y:S01]  /*1efb0*/  PRMT R102, R75, 0x7632, R102 ;  /* 0x000076324b667816 */ /* 0x000fe20000000066 */
[----:B------:R-:W-:Y:S01]  /*1efc0*/  ULDC UR6, c[0x0][0x22c] ;  /* 0x00008b0000067ab9 */ /* 0x000fe20000000800 */
[----:B0-----:R-:W-:-:S04]  /*1efd0*/  LEA R90, P3, R101, R2, 0x1 ;  /* 0x00000002655a7211 */ /* 0x001fc800078608ff */
[----:B------:R-:W-:Y:S02]  /*1efe0*/  LEA.HI.X.SX32 R91, R101, R3, 0x1, P3 ;  /* 0x00000003655b7211 */ /* 0x000fe400018f0eff */
[----:B------:R-:W-:Y:S01]  /*1eff0*/  ISETP.LT.AND P3, PT, R103, UR4, !P0 ;  /* 0x0000000467007c0c */ /* 0x000fe2000c761270 */
[----:B------:R-:W-:Y:S02]  /*1f000*/  ULDC UR4, c[0x0][0x248] ;  /* 0x0000920000047ab9 */ /* 0x000fe40000000800 */
        /* <DEDUP_REMOVED lines=8> */
[----:B------:R0:W-:Y:S02]  /*1f090*/  @P2 STG.E.U16 desc[UR10][R90.64], R102 ;  /* 0x000000665a002986 */ /* 0x0001e4000c10150a */
[----:B------:R-:W-:Y:S01]  /*1f0a0*/  VIADD R53, R132, UR4 ;  /* 0x0000000484357c36 */ /* 0x000fe20008000000 */
[----:B------:R-:W-:-:S03]  /*1f0b0*/  ULDC UR4, c[0x0][0x248] ;  /* 0x0000920000047ab9 */ /* 0x000fc60000000800 */
[----:B------:R-:W-:Y:S01]  /*1f0c0*/  VIADD R52, R53, UR4 ;  /* 0x0000000435347c36 */ /* 0x000fe20008000000 */
[----:B------:R-:W-:Y:S01]  /*1f0d0*/  ULDC UR4, c[0x0][0x248] ;  /* 0x0000920000047ab9 */ /* 0x000fe20000000800 */
[----:B0-----:R-:W-:Y:S01]  /*1f0e0*/  LEA R90, P2, R100, R2, 0x1 ;  /* 0x00000002645a7211 */ /* 0x001fe200078408ff */
[----:B------:R-:W-:-:S03]  /*1f0f0*/  VIADD R75, R7, 0x5c ;  /* 0x0000005c074b7836 */ /* 0x000fc60000000000 */
[----:B------:R-:W-:Y:S01]  /*1f100*/  LEA.HI.X.SX32 R91, R100, R3, 0x1, P2 ;  /* 0x00000003645b7211 */ /* 0x000fe200010f0eff */
[----:B------:R-:W-:Y:S01]  /*1f110*/  VIADD R63, R52, UR4 ;  /* 0x00000004343f7c36 */ /* 0x000fe20008000000 */
[----:B------:R-:W-:-:S03]  /*1f120*/  ULDC UR4, c[0x0][0x248] ;  /* 0x0000920000047ab9 */ /* 0x000fc60000000800 */
[----:B------:R0:W-:Y:S01]  /*1f130*/  @P1 STG.E.U16 desc[UR10][R90.64], R68 ;  /* 0x000000445a001986 */ /* 0x0001e2000c10150a */
[----:B------:R-:W-:Y:S01]  /*1f140*/  ISETP.LT.AND P2, PT, R75, UR6, !P0 ;  /* 0x000000064b007c0c */ /* 0x000fe2000c741270 */
[----:B------:R-:W-:Y:S01]  /*1f150*/  VIADD R62, R63, UR4 ;  /* 0x000000043f3e7c36 */ /* 0x000fe20008000000 */
[----:B------:R-:W-:Y:S01]  /*1f160*/  PRMT R75, R68, 0x7632, R75 ;  /* 0x00007632444b7816 */ /* 0x000fe2000000004b */
[----:B------:R-:W-:Y:S01]  /*1f170*/  ULDC UR4, c[0x0][0x248] ;  /* 0x0000920000047ab9 */ /* 0x000fe20000000800 */
[----:B------:R-:W-:Y:S01]  /*1f180*/  ULDC UR6, c[0x0][0x22c] ;  /* 0x00008b0000067ab9 */ /* 0x000fe20000000800 */
[----:B------:R-:W-:Y:S01]  /*1f190*/  VIADD R161, R62, UR4 ;  /* 0x000000043ea17c36 */ /* 0x000fe20008000000 */
[----:B------:R-:W-:Y:S01]  /*1f1a0*/  ULDC UR4, c[0x0][0x248] ;  /* 0x0000920000047ab9 */ /* 0x000fe20000000800 */
[----:B0-----:R-:W-:Y:S01]  /*1f1b0*/  LEA R90, P1, R99, R2, 0x1 ;  /* 0x00000002635a7211 */ /* 0x001fe200078208ff */
[----:B------:R-:W-:-:S03]  /*1f1c0*/  VIADD R68, R7, 0x5d ;  /* 0x0000005d07447836 */ /* 0x000fc60000000000 */
[----:B------:R-:W-:Y:S01]  /*1f1d0*/  LEA.HI.X.SX32 R91, R99, R3, 0x1, P1 ;  /* 0x00000003635b7211 */ /* 0x000fe200008f0eff */
[----:B------:R-:W-:Y:S01]  /*1f1e0*/  VIADD R134, R161, UR4 ;  /* 0x00000004a1867c36 */ /* 0x000fe20008000000 */
[----:B------:R-:W-:Y:S01]  /*1f1f0*/  ISETP.LT.AND P1, PT, R68, UR6, !P0 ;  /* 0x0000000644007c0c */ /* 0x000fe2000c721270 */
[----:B------:R-:W-:Y:S01]  /*1f200*/  VIADD R68, R7, 0x5e ;  /* 0x0000005e07447836 */ /* 0x000fe20000000000 */
[----:B------:R-:W-:Y:S01]  /*1f210*/  ULDC UR6, c[0x0][0x248] ;  /* 0x0000920000067ab9 */ /* 0x000fe20000000800 */
[----:B------:R0:W-:Y:S01]  /*1f220*/  @P5 STG.E.U16 desc[UR10][R90.64], R75 ;  /* 0x0000004b5a005986 */ /* 0x0001e2000c10150a */
[----:B------:R-:W-:Y:S01]  /*1f230*/  ULDC UR4, c[0x0][0x22c] ;  /* 0x00008b0000047ab9 */ /* 0x000fe20000000800 */
[----:B------:R-:W-:Y:S01]  /*1f240*/  VIADD R55, R134, UR6 ;  /* 0x0000000686377c36 */ /* 0x000fe20008000000 */
        /* <DEDUP_REMOVED lines=8> */
[----:B------:R-:W-:Y:S01]  /*1f2d0*/  ULDC UR4, c[0x0][0x248] ;  /* 0x0000920000047ab9 */ /* 0x000fe20000000800 */
[----:B------:R0:W-:Y:S02]  /*1f2e0*/  @P4 STG.E.U16 desc[UR10][R90.64], R69 ;  /* 0x000000455a004986 */ /* 0x0001e4000c10150a */
[----:B------:R-:W-:Y:S01]  /*1f2f0*/  VIADD R159, R160, UR4 ;  /* 0x00000004a09f7c36 */ /* 0x000fe20008000000 */
[----:B------:R-:W-:Y:S01]  /*1f300*/  LEA R68, P4, R97, R2, 0x1 ;  /* 0x0000000261447211 */ /* 0x000fe200078808ff */
[----:B------:R-:W-:Y:S02]  /*1f310*/  ULDC UR4, c[0x0][0x248] ;  /* 0x0000920000047ab9 */ /* 0x000fe40000000800 */
[----:B------:R-:W-:Y:S01]  /*1f320*/  VIADD R49, R159, UR4 ;  /* 0x000000049f317c36 */ /* 0x000fe20008000000 */
[----:B------:R-:W-:Y:S01]  /*1f330*/  ULDC UR4, c[0x0][0x248] ;  /* 0x0000920000047ab9 */ /* 0x000fe20000000800 */
[----:B------:R-:W-:Y:S01]  /*1f340*/  VIADD R75, R7, 0x6f ;  /* 0x0000006f074b7836 */ /* 0x000fe20000000000 */
[----:B0-----:R-:W-:-:S02]  /*1f350*/  PRMT R90, R69, 0x7632, R90 ;  /* 0x00007632455a7816 */ /* 0x001fc4000000005a */
[----:B------:R-:W-:Y:S01]  /*1f360*/  LEA.HI.X.SX32 R69, R97, R3, 0x1, P4 ;  /* 0x0000000361457211 */ /* 0x000fe200020f0eff */
[----:B------:R-:W-:Y:S01]  /*1f370*/  VIADD R48, R49, UR4 ;  /* 0x0000000431307c36 */ /* 0x000fe20008000000 */
[----:B------:R-:W-:Y:S01]  /*1f380*/  ULDC UR4, c[0x0][0x248] ;  /* 0x0000920000047ab9 */ /* 0x000fe20000000800 */
[----:B------:R-:W-:Y:S01]  /*1f390*/  ISETP.LT.AND P4, PT, R75, UR5, !P0 ;  /* 0x000000054b007c0c */ /* 0x000fe2000c781270 */
[----:B------:R-:W-:Y:S01]  /*1f3a0*/  VIADD R75, R7, 0x6e ;  /* 0x0000006e074b7836 */ /* 0x000fe20000000000 */
[----:B------:R0:W-:Y:S01]  /*1f3b0*/  @P3 STG.E.U16 desc[UR10][R68.64], R90 ;  /* 0x0000005a44003986 */ /* 0x0001e2000c10150a */
[----:B------:R-:W-:Y:S01]  /*1f3c0*/  VIADD R158, R48, UR4 ;  /* 0x00000004309e7c36 */ /* 0x000fe20008000000 */
[----:B------:R-:W-:Y:S01]  /*1f3d0*/  ULDC UR5, c[0x0][0x248] ;  /* 0x0000920000057ab9 */ /* 0x000fe20000000800 */
[----:B------:R-:W-:Y:S02]  /*1f3e0*/  ULDC UR4, c[0x0][0x22c] ;  /* 0x00008b0000047ab9 */ /* 0x000fe40000000800 */
        /* <DEDUP_REMOVED lines=10> */
[----:B------:R0:W-:Y:S01]  /*1f490*/  @P2 STG.E.U16 desc[UR10][R68.64], R70 ;  /* 0x0000004644002986 */ /* 0x0001e2000c10150a */
[----:B------:R-:W-:Y:S01]  /*1f4a0*/  PRMT R75, R70, 0x7632, R75 ;  /* 0x00007632464b7816 */ /* 0x000fe2000000004b */
[----:B------:R-:W-:Y:S01]  /*1f4b0*/  VIADD R156, R50, UR4 ;  /* 0x00000004329c7c36 */ /* 0x000fe20008000000 */
[----:B------:R-:W-:-:S03]  /*1f4c0*/  ULDC UR4, c[0x0][0x22c] ;  /* 0x00008b0000047ab9 */ /* 0x000fc60000000800 */
[----:B------:R-:W-:Y:S01]  /*1f4d0*/  VIADD R155, R156, UR5 ;  /* 0x000000059c9b7c36 */ /* 0x000fe20008000000 */
[----:B------:R-:W-:Y:S01]  /*1f4e0*/  ULDC UR5, c[0x0][0x22c] ;  /* 0x00008b0000057ab9 */ /* 0x000fe20000000800 */
[----:B0-----:R-:W-:Y:S01]  /*1f4f0*/  LEA R68, P2, R95, R2, 0x1 ;  /* 0x000000025f447211 */ /* 0x001fe200078408ff */
[----:B------:R-:W-:-:S03]  /*1f500*/  VIADD R70, R7, 0x6d ;  /* 0x0000006d07467836 */ /* 0x000fc60000000000 */
        /* <DEDUP_REMOVED lines=12> */
[----:B------:R-:W-:Y:S02]  /*1f5d0*/  VIADD R70, R7, 0x62 ;  /* 0x0000006207467836 */ /* 0x000fe40000000000 */
[----:B------:R-:W-:Y:S01]  /*1f5e0*/  VIADD R47, R153, UR4 ;  /* 0x00000004992f7c36 */ /* 0x000fe20008000000 */
[----:B------:R-:W-:-:S03]  /*1f5f0*/  ULDC UR4, c[0x0][0x248] ;  /* 0x0000920000047ab9 */ /* 0x000fc60000000800 */
        /* <DEDUP_REMOVED lines=13> */
[----:B------:R-:W-:-:S03]  /*1f6d0*/  ULDC UR7, c[0x0][0x248] ;  /* 0x0000920000077ab9 */ /* 0x000fc60000000800 */
[----:B------:R-:W-:Y:S01]  /*1f6e0*/  VIADD R150, R40, UR5 ;  /* 0x0000000528967c36 */ /* 0x000fe20008000000 */
[----:B------:R0:W-:Y:S01]  /*1f6f0*/  @P5 STG.E.U16 desc[UR10][R68.64], R71 ;  /* 0x0000004744005986 */ /* 0x0001e2000c10150a */
[----:B------:R-:W-:Y:S02]  /*1f700*/  ULDC UR5, c[0x0][0x248] ;  /* 0x0000920000057ab9 */ /* 0x000fe40000000800 */
[----:B------:R-:W-:Y:S01]  /*1f710*/  VIADD R149, R150, UR8 ;  /* 0x0000000896957c36 */ /* 0x000fe20008000000 */
[C---:B------:R-:W-:Y:S01]  /*1f720*/  LEA R106, P5, R92.reuse, R2, 0x1 ;  /* 0x000000025c6a7211 */ /* 0x040fe200078a08ff */
[----:B------:R-:W-:Y:S02]  /*1f730*/  ULDC UR8, c[0x0][0x248] ;  /* 0x0000920000087ab9 */ /* 0x000fe40000000800 */
[----:B------:R-:W-:Y:S01]  /*1f740*/  VIADD R43, R149, UR9 ;  /* 0x00000009952b7c36 */ /* 0x000fe20008000000 */
[----:B------:R-:W-:Y:S01]  /*1f750*/  LEA.HI.X.SX32 R107, R92, R3, 0x1, P5 ;  /* 0x000000035c6b7211 */ /* 0x000fe200028f0eff */
[----:B------:R-:W-:-:S02]  /*1f760*/  ULDC UR9, c[0x0][0x248] ;  /* 0x0000920000097ab9 */ /* 0x000fc40000000800 */
[----:B------:R-:W-:Y:S01]  /*1f770*/  VIADD R42, R43, UR4 ;  /* 0x000000042b2a7c36 */ /* 0x000fe20008000000 */
[-C--:B------:R-:W-:Y:S01]  /*1f780*/  LEA R108, P5, R4, R2.reuse, 0x1 ;  /* 0x00000002046c7211 */ /* 0x080fe200078a08ff */
[----:B------:R-:W-:Y:S02]  /*1f790*/  ULDC UR4, c[0x0][0x248] ;  /* 0x0000920000047ab9 */ /* 0x000fe40000000800 */
[----:B------:R-:W-:Y:S01]  /*1f7a0*/  VIADD R148, R42, UR12 ;  /* 0x0000000c2a947c36 */ /* 0x000fe20008000000 */
[-C--:B------:R-:W-:Y:S02]  /*1f7b0*/  LEA.HI.X.SX32 R109, R4, R3.reuse, 0x1, P5 ;  /* 0x00000003046d7211 */ /* 0x080fe400028f0eff */
[-C--:B------:R-:W-:Y:S01]  /*1f7c0*/  LEA R110, P6, R93, R2.reuse, 0x1 ;  /* 0x000000025d6e7211 */ /* 0x080fe200078c08ff */
[----:B------:R-:W-:Y:S01]  /*1f7d0*/  VIADD R147, R148, UR13 ;  /* 0x0000000d94937c36 */ /* 0x000fe20008000000 */
[CC--:B------:R-:W-:Y:S01]  /*1f7e0*/  LEA R248, P5, R88.reuse, R2.reuse, 0x1 ;  /* 0x0000000258f87211 */ /* 0x0c0fe200078a08ff */
[----:B------:R-:W-:Y:S01]  /*1f7f0*/  VIADD R70, R7, 0x5f ;  /* 0x0000005f07467836 */ /* 0x000fe20000000000 */
[-C--:B------:R-:W-:Y:S01]  /*1f800*/  LEA.HI.X.SX32 R111, R93, R3.reuse, 0x1, P6 ;  /* 0x000000035d6f7211 */ /* 0x080fe200030f0eff */
[----:B------:R-:W-:Y:S01]  /*1f810*/  VIADD R37, R147, UR6 ;  /* 0x0000000693257c36 */ /* 0x000fe20008000000 */
[-C--:B------:R-:W-:Y:S01]  /*1f820*/  LEA.HI.X.SX32 R249, R88, R3.reuse, 0x1, P5 ;  /* 0x0000000358f97211 */ /* 0x080fe200028f0eff */
[----:B------:R-:W-:Y:S01]  /*1f830*/  ULDC UR6, c[0x0][0x248] ;  /* 0x0000920000067ab9 */ /* 0x000fe20000000800 */
[----:B0-----:R-:W-:Y:S01]  /*1f840*/  PRMT R71, R71, 0x7632, R71 ;  /* 0x0000763247477816 */ /* 0x001fe20000000047 */
[----:B------:R-:W-:Y:S01]  /*1f850*/  VIADD R36, R37, UR7 ;  /* 0x0000000725247c36 */ /* 0x000fe20008000000 */
[-C--:B------:R-:W-:Y:S01]  /*1f860*/  LEA R102, P5, R64, R2.reuse, 0x1 ;  /* 0x0000000240667211 */ /* 0x080fe200078a08ff */
[----:B------:R-:W-:Y:S01]  /*1f870*/  ULDC UR7, c[0x0][0x248] ;  /* 0x0000920000077ab9 */ /* 0x000fe20000000800 */
[----:B------:R-:W-:Y:S01]  /*1f880*/  ULDC UR13, c[0x0][0x248] ;  /* 0x00009200000d7ab9 */ /* 0x000fe20000000800 */
[----:B------:R-:W-:Y:S01]  /*1f890*/  VIADD R146, R36, UR5 ;  /* 0x0000000524927c36 */ /* 0x000fe20008000000 */
[----:B------:R-:W-:Y:S01]  /*1f8a0*/  LEA R104, P6, R89, R2, 0x1 ;  /* 0x0000000259687211 */ /* 0x000fe200078c08ff */
[----:B------:R-:W-:Y:S01]  /*1f8b0*/  ULDC UR5, c[0x0][0x248] ;  /* 0x0000920000057ab9 */ /* 0x000fe20000000800 */
[----:B------:R-:W-:Y:S01]  /*1f8c0*/  ULDC UR12, c[0x0][0x248] ;  /* 0x00009200000c7ab9 */ /* 0x000fe20000000800 */
[----:B------:R-:W-:Y:S01]  /*1f8d0*/  VIADD R145, R146, UR8 ;  /* 0x0000000892917c36 */ /* 0x000fe20008000000 */
[----:B------:R-:W-:Y:S01]  /*1f8e0*/  LEA.HI.X.SX32 R103, R64, R3, 0x1, P5 ;  /* 0x0000000340677211 */ /* 0x000fe200028f0eff */
[----:B------:R-:W-:-:S02]  /*1f8f0*/  ULDC UR8, c[0x0][0x248] ;  /* 0x0000920000087ab9 */ /* 0x000fc40000000800 */
[----:B------:R-:W-:Y:S01]  /*1f900*/  VIADD R33, R145, UR4 ;  /* 0x0000000491217c36 */ /* 0x000fe20008000000 */
[----:B------:R-:W-:Y:S01]  /*1f910*/  LEA.HI.X.SX32 R105, R89, R3, 0x1, P6 ;  /* 0x0000000359697211 */ /* 0x000fe200030f0eff */
[----:B------:R-:W-:Y:S02]  /*1f920*/  ULDC UR4, c[0x0][0x248] ;  /* 0x0000920000047ab9 */ /* 0x000fe40000000800 */
[----:B------:R-:W-:Y:S01]  /*1f930*/  VIADD R32, R33, UR9 ;  /* 0x0000000921207c36 */ /* 0x000fe20008000000 */
[-C--:B------:R-:W-:Y:S01]  /*1f940*/  LEA R64, P5, R65, R2.reuse, 0x1 ;  /* 0x0000000241407211 */ /* 0x080fe200078a08ff */
[----:B------:R-:W-:Y:S02]  /*1f950*/  ULDC UR9, c[0x0][0x248] ;  /* 0x0000920000097ab9 */ /* 0x000fe40000000800 */
[----:B------:R-:W-:Y:S01]  /*1f960*/  VIADD R144, R32, UR6 ;  /* 0x0000000620907c36 */ /* 0x000fe20008000000 */
[----:B------:R-:W-:Y:S01]  /*1f970*/  LEA R4, P6, R5, R2, 0x1 ;  /* 0x0000000205047211 */ /* 0x000fe200078c08ff */
[----:B------:R-:W-:-:S02]  /*1f980*/  ULDC UR6, c[0x0][0x22c] ;  /* 0x00008b0000067ab9 */ /* 0x000fc40000000800 */
[----:B------:R-:W-:Y:S01]  /*1f990*/  VIADD R143, R144, UR5 ;  /* 0x00000005908f7c36 */ /* 0x000fe20008000000 */
[-C--:B------:R-:W-:Y:S01]  /*1f9a0*/  LEA.HI.X.SX32 R65, R65, R3.reuse, 0x1, P5 ;  /* 0x0000000341417211 */ /* 0x080fe200028f0eff */
[----:B------:R-:W-:Y:S01]  /*1f9b0*/  ULDC UR5, c[0x0][0x248] ;  /* 0x0000920000057ab9 */ /* 0x000fe20000000800 */
[-C--:B------:R-:W-:Y:S01]  /*1f9c0*/  LEA.HI.X.SX32 R5, R5, R3.reuse, 0x1, P6 ;  /* 0x0000000305057211 */ /* 0x080fe200030f0eff */
[----:B------:R-:W-:Y:S01]  /*1f9d0*/  VIADD R39, R143, UR4 ;  /* 0x000000048f277c36 */ /* 0x000fe20008000000 */
[-C--:B------:R-:W-:Y:S01]  /*1f9e0*/  LEA R98, P5, R87, R2.reuse, 0x1 ;  /* 0x0000000257627211 */ /* 0x080fe200078a08ff */
[----:B------:R-:W-:Y:S01]  /*1f9f0*/  ULDC UR4, c[0x0][0x248] ;  /* 0x0000920000047ab9 */ /* 0x000fe20000000800 */
[C---:B------:R-:W-:Y:S01]  /*1fa00*/  LEA R100, P6, R66.reuse, R2, 0x1 ;  /* 0x0000000242647211 */ /* 0x040fe200078c08ff */
[----:B------:R-:W-:Y:S01]  /*1fa10*/  VIADD R38, R39, UR4 ;  /* 0x0000000427267c36 */ /* 0x000fe20008000000 */
[-C--:B------:R-:W-:Y:S01]  /*1fa20*/  LEA.HI.X.SX32 R99, R87, R3.reuse, 0x1, P5 ;  /* 0x0000000357637211 */ /* 0x080fe200028f0eff */
[----:B------:R-:W-:Y:S01]  /*1fa30*/  ULDC UR4, c[0x0][0x248] ;  /* 0x0000920000047ab9 */ /* 0x000fe20000000800 */
[----:B------:R-:W-:-:S02]  /*1fa40*/  LEA.HI.X.SX32 R101, R66, R3, 0x1, P6 ;  /* 0x0000000342657211 */ /* 0x000fc400030f0eff */
[-C--:B------:R-:W-:Y:S02]  /*1fa50*/  LEA R68, P5, R84, R2.reuse, 0x1 ;  /* 0x0000000254447211 */ /* 0x080fe400078a08ff */
[CC--:B------:R-:W-:Y:S01]  /*1fa60*/  LEA R66, P6, R67.reuse, R2.reuse, 0x1 ;  /* 0x0000000243427211 */ /* 0x0c0fe200078c08ff */
[----:B------:R-:W-:Y:S01]  /*1fa70*/  VIADD R141, R38, UR4 ;  /* 0x00000004268d7c36 */ /* 0x000fe20008000000 */
[-C--:B------:R-:W-:Y:S01]  /*1fa80*/  LEA.HI.X.SX32 R69, R84, R3.reuse, 0x1, P5 ;  /* 0x0000000354457211 */ /* 0x080fe200028f0eff */
[----:B------:R-:W-:Y:S01]  /*1fa90*/  ULDC UR4, c[0x0][0x248] ;  /* 0x0000920000047ab9 */ /* 0x000fe20000000800 */
[-C--:B------:R-:W-:Y:S02]  /*1faa0*/  LEA.HI.X.SX32 R67, R67, R3.reuse, 0x1, P6 ;  /* 0x0000000343437211 */ /* 0x080fe400030f0eff */
[-C--:B------:R-:W-:Y:S02]  /*1fab0*/  LEA R92, P5, R82, R2.reuse, 0x1 ;  /* 0x00000002525c7211 */ /* 0x080fe400078a08ff */
[----:B------:R-:W-:Y:S01]  /*1fac0*/  LEA R96, P6, R86, R2, 0x1 ;  /* 0x0000000256607211 */ /* 0x000fe200078c08ff */
[----:B------:R-:W-:Y:S01]  /*1fad0*/  VIADD R140, R141, UR4 ;  /* 0x000000048d8c7c36 */ /* 0x000fe20008000000 */
[-C--:B------:R-:W-:Y:S01]  /*1fae0*/  LEA.HI.X.SX32 R93, R82, R3.reuse, 0x1, P5 ;  /* 0x00000003525d7211 */ /* 0x080fe200028f0eff */
[----:B------:R-:W-:Y:S01]  /*1faf0*/  ULDC UR4, c[0x0][0x248] ;  /* 0x0000920000047ab9 */ /* 0x000fe20000000800 */
[----:B------:R-:W-:-:S02]  /*1fb00*/  LEA.HI.X.SX32 R97, R86, R3, 0x1, P6 ;  /* 0x0000000356617211 */ /* 0x000fc400030f0eff */
[-C--:B------:R-:W-:Y:S01]  /*1fb10*/  LEA R88, P5, R80, R2.reuse, 0x1 ;  /* 0x0000000250587211 */ /* 0x080fe200078a08ff */
[----:B------:R-:W-:Y:S01]  /*1fb20*/  VIADD R27, R140, UR5 ;  /* 0x000000058c1b7c36 */ /* 0x000fe20008000000 */
[-C--:B------:R-:W-:Y:S01]  /*1fb30*/  LEA R94, P6, R85, R2.reuse, 0x1 ;  /* 0x00000002555e7211 */ /* 0x080fe200078c08ff */
[----:B------:R-:W-:Y:S01]  /*1fb40*/  ULDC UR5, c[0x0][0x22c] ;  /* 0x00008b0000057ab9 */ /* 0x000fe20000000800 */
[-C--:B------:R-:W-:Y:S01]  /*1fb50*/  LEA.HI.X.SX32 R89, R80, R3.reuse, 0x1, P5 ;  /* 0x0000000350597211 */ /* 0x080fe200028f0eff */
[----:B------:R-:W-:Y:S01]  /*1fb60*/  VIADD R26, R27, UR4 ;  /* 0x000000041b1a7c36 */ /* 0x000fe20008000000 */
[-C--:B------:R-:W-:Y:S01]  /*1fb70*/  LEA.HI.X.SX32 R95, R85, R3.reuse, 0x1, P6 ;  /* 0x00000003555f7211 */ /* 0x080fe200030f0eff */
[----:B------:R-:W-:Y:S01]  /*1fb80*/  ULDC UR4, c[0x0][0x248] ;  /* 0x0000920000047ab9 */ /* 0x000fe20000000800 */
[-C--:B------:R-:W-:Y:S02]  /*1fb90*/  LEA R84, P5, R74, R2.reuse, 0x1 ;  /* 0x000000024a547211 */ /* 0x080fe400078a08ff */
[C---:B------:R-:W-:Y:S01]  /*1fba0*/  LEA R86, P6, R83.reuse, R2, 0x1 ;  /* 0x0000000253567211 */ /* 0x040fe200078c08ff */
[----:B------:R-:W-:Y:S01]  /*1fbb0*/  VIADD R142, R26, UR4 ;  /* 0x000000041a8e7c36 */ /* 0x000fe20008000000 */
[-C--:B------:R-:W-:Y:S01]  /*1fbc0*/  LEA.HI.X.SX32 R85, R74, R3.reuse, 0x1, P5 ;  /* 0x000000034a557211 */ /* 0x080fe200028f0eff */
[----:B------:R-:W-:Y:S01]  /*1fbd0*/  ULDC UR4, c[0x0][0x248] ;  /* 0x0000920000047ab9 */ /* 0x000fe20000000800 */
[----:B------:R-:W-:-:S02]  /*1fbe0*/  LEA.HI.X.SX32 R87, R83, R3, 0x1, P6 ;  /* 0x0000000353577211 */ /* 0x000fc400030f0eff */
[-C--:B------:R-:W-:Y:S02]  /*1fbf0*/  LEA R82, P5, R73, R2.reuse, 0x1 ;  /* 0x0000000249527211 */ /* 0x080fe400078a08ff */
[-C--:B------:R-:W-:Y:S01]  /*1fc00*/  LEA R90, P6, R81, R2.reuse, 0x1 ;  /* 0x00000002515a7211 */ /* 0x080fe200078c08ff */
[----:B------:R-:W-:Y:S01]  /*1fc10*/  VIADD R139, R142, UR4 ;  /* 0x000000048e8b7c36 */ /* 0x000fe20008000000 */
[-C--:B------:R-:W-:Y:S01]  /*1fc20*/  LEA.HI.X.SX32 R83, R73, R3.reuse, 0x1, P5 ;  /* 0x0000000349537211 */ /* 0x080fe200028f0eff */
[----:B------:R-:W-:Y:S01]  /*1fc30*/  ULDC UR4, c[0x0][0x248] ;  /* 0x0000920000047ab9 */ /* 0x000fe20000000800 */
[-C--:B------:R-:W-:Y:S02]  /*1fc40*/  LEA.HI.X.SX32 R91, R81, R3.reuse, 0x1, P6 ;  /* 0x00000003515b7211 */ /* 0x080fe400030f0eff */
[-C--:B------:R-:W-:Y:S02]  /*1fc50*/  LEA R80, P5, R72, R2.reuse, 0x1 ;  /* 0x0000000248507211 */ /* 0x080fe400078a08ff */
[----:B------:R-:W-:Y:S01]  /*1fc60*/  ISETP.LT.AND P6, PT, R70, UR14, !P0 ;  /* 0x0000000e46007c0c */ /* 0x000fe2000c7c1270 */
[----:B------:R-:W-:Y:S01]  /*1fc70*/  VIADD R35, R139, UR4 ;  /* 0x000000048b237c36 */ /* 0x000fe20008000000 */
[-C--:B------:R-:W-:Y:S01]  /*1fc80*/  LEA.HI.X.SX32 R81, R72, R3.reuse, 0x1, P5 ;  /* 0x0000000348517211 */ /* 0x080fe200028f0eff */
[----:B------:R-:W-:Y:S01]  /*1fc90*/  ULDC UR4, c[0x0][0x248] ;  /* 0x0000920000047ab9 */ /* 0x000fe20000000800 */
[CC--:B------:R-:W-:Y:S01]  /*1fca0*/  LEA R74, P5, R6.reuse, R2.reuse, 0x1 ;  /* 0x00000002064a7211 */ /* 0x0c0fe200078a08ff */
[----:B------:R-:W-:Y:S01]  /*1fcb0*/  VIADD R34, R35, UR4 ;  /* 0x0000000423227c36 */ /* 0x000fe20008000000 */
[----:B------:R-:W-:Y:S01]  /*1fcc0*/  ULDC UR4, c[0x0][0x248] ;  /* 0x0000920000047ab9 */ /* 0x000fe20000000800 */
[----:B------:R-:W-:Y:S01]  /*1fcd0*/  PRMT R70, R59, 0x7632, R70 ;  /* 0x000076323b467816 */ /* 0x000fe20000000046 */
[----:B------:R-:W-:Y:S01]  /*1fce0*/  ULDC UR14, c[0x0][0x248] ;  /* 0x00009200000e7ab9 */ /* 0x000fe20000000800 */
[-C--:B------:R-:W-:Y:S01]  /*1fcf0*/  LEA.HI.X.SX32 R75, R6, R3.reuse, 0x1, P5 ;  /* 0x00000003064b7211 */ /* 0x080fe200028f0eff */
[C---:B------:R-:W-:Y:S01]  /*1fd00*/  VIADD R6, R7.reuse, 0x60 ;  /* 0x0000006007067836 */ /* 0x040fe20000000000 */
[----:B------:R-:W-:Y:S01]  /*1fd10*/  LEA R72, P5, R0, R2, 0x1 ;  /* 0x0000000200487211 */ /* 0x000fe200078a08ff */
[----:B------:R-:W-:Y:S01]  /*1fd20*/  VIADD R31, R34, UR4 ;  /* 0x00000004221f7c36 */ /* 0x000fe20008000000 */
[----:B------:R-:W-:Y:S01]  /*1fd30*/  ULDC UR4, c[0x0][0x248] ;  /* 0x0000920000047ab9 */ /* 0x000fe20000000800 */
[----:B------:R0:W-:Y:S01]  /*1fd40*/  @P6 STG.E.U16 desc[UR10][R106.64], R71 ;  /* 0x000000476a006986 */ /* 0x0001e2000c10150a */
[----:B------:R-:W-:Y:S01]  /*1fd50*/  LEA.HI.X.SX32 R73, R0, R3, 0x1, P5 ;  /* 0x0000000300497211 */ /* 0x000fe200028f0eff */
[----:B------:R-:W-:Y:S01]  /*1fd60*/  VIADD R0, R7, 0x61 ;  /* 0x0000006107007836 */ /* 0x000fe20000000000 */
[----:B------:R-:W-:Y:S01]  /*1fd70*/  ISETP.LT.AND P5, PT, R6, UR6, !P0 ;  /* 0x0000000606007c0c */ /* 0x000fe2000c7a1270 */
[----:B0-----:R-:W-:Y:S01]  /*1fd80*/  VIADD R71, R31, UR4 ;  /* 0x000000041f477c36 */ /* 0x001fe20008000000 */
[----:B------:R-:W-:-:S02]  /*1fd90*/  ULDC UR4, c[0x0][0x248] ;  /* 0x0000920000047ab9 */ /* 0x000fc40000000800 */
[----:B------:R-:W-:Y:S01]  /*1fda0*/  ISETP.LT.AND P6, PT, R0, UR5, !P0 ;  /* 0x0000000500007c0c */ /* 0x000fe2000c7c1270 */
[----:B------:R-:W-:Y:S01]  /*1fdb0*/  VIADD R6, R7, 0x65 ;  /* 0x0000006507067836 */ /* 0x000fe20000000000 */
[----:B------:R-:W-:Y:S01]  /*1fdc0*/  ULDC UR5, c[0x0][0x22c] ;  /* 0x00008b0000057ab9 */ /* 0x000fe20000000800 */
[----:B------:R-:W-:Y:S01]  /*1fdd0*/  VIADD R29, R71, UR4 ;  /* 0x00000004471d7c36 */ /* 0x000fe20008000000 */
[----:B------:R-:W-:Y:S01]  /*1fde0*/  ULDC UR4, c[0x0][0x248] ;  /* 0x0000920000047ab9 */ /* 0x000fe20000000800 */
[----:B------:R-:W-:Y:S01]  /*1fdf0*/  VIADD R0, R7, 0x6a ;  /* 0x0000006a07007836 */ /* 0x000fe20000000000 */
[----:B------:R-:W-:Y:S01]  /*1fe00*/  ULDC UR6, c[0x0][0x248] ;  /* 0x0000920000067ab9 */ /* 0x000fe20000000800 */
[----:B------:R-:W-:Y:S01]  /*1fe10*/  VIADD R28, R29, UR4 ;  /* 0x000000041d1c7c36 */ /* 0x000fe20008000000 */
[----:B------:R-:W-:Y:S01]  /*1fe20*/  ULDC UR4, c[0x0][0x248] ;  /* 0x0000920000047ab9 */ /* 0x000fe20000000800 */
[----:B------:R0:W-:Y:S02]  /*1fe30*/  @P5 STG.E.U16 desc[UR10][R110.64], R56 ;  /* 0x000000386e005986 */ /* 0x0001e4000c10150a */
[----:B------:R-:W-:Y:S01]  /*1fe40*/  VIADD R17, R28, UR4 ;  /* 0x000000041c117c36 */ /* 0x000fe20008000000 */
[----:B------:R-:W-:Y:S01]  /*1fe50*/  ISETP.LT.AND P5, PT, R0, UR5, !P0 ;  /* 0x0000000500007c0c */ /* 0x000fe2000c7a1270 */
[----:B------:R-:W-:Y:S01]  /*1fe60*/  ULDC UR4, c[0x0][0x248] ;  /* 0x0000920000047ab9 */ /* 0x000fe20000000800 */
[----:B------:R-:W-:Y:S01]  /*1fe70*/  VIADD R0, R7, 0x63 ;  /* 0x0000006307007836 */ /* 0x000fe20000000000 */
[----:B------:R-:W-:Y:S01]  /*1fe80*/  ULDC UR5, c[0x0][0x22c] ;  /* 0x00008b0000057ab9 */ /* 0x000fe20000000800 */
[----:B------:R-:W-:Y:S01]  /*1fe90*/  VIADD R16, R17, UR4 ;  /* 0x0000000411107c36 */ /* 0x000fe20008000000 */
[----:B------:R-:W-:Y:S01]  /*1fea0*/  ULDC UR4, c[0x0][0x248] ;  /* 0x0000920000047ab9 */ /* 0x000fe20000000800 */
[----:B0-----:R-:W-:-:S02]  /*1feb0*/  PRMT R56, R56, 0x7632, R56 ;  /* 0x0000763238387816 */ /* 0x001fc40000000038 */
[----:B------:R-:W-:Y:S01]  /*1fec0*/  VIADD R30, R16, UR4 ;  /* 0x00000004101e7c36 */ /* 0x000fe20008000000 */
[----:B------:R-:W-:Y:S02]  /*1fed0*/  ULDC UR4, c[0x0][0x248] ;  /* 0x0000920000047ab9 */ /* 0x000fe40000000800 */
[----:B------:R-:W-:Y:S01]  /*1fee0*/  @P6 STG.E.U16 desc[UR10][R108.64], R56 ;  /* 0x000000386c006986 */ /* 0x000fe2000c10150a */
[----:B------:R-:W-:Y:S01]  /*1fef0*/  ISETP.LT.AND P6, PT, R0, UR5, !P0 ;  /* 0x0000000500007c0c */ /* 0x000fe2000c7c1270 */
[----:B------:R-:W-:Y:S01]  /*1ff00*/  VIADD R0, R7, 0x64 ;  /* 0x0000006407007836 */ /* 0x000fe20000000000 */
[----:B------:R-:W-:Y:S01]  /*1ff10*/  ULDC UR5, c[0x0][0x22c] ;  /* 0x00008b0000057ab9 */ /* 0x000fe20000000800 */
[----:B------:R-:W-:Y:S01]  /*1ff20*/  VIADD R25, R30, UR4 ;  /* 0x000000041e197c36 */ /* 0x000fe20008000000 */
        /* <DEDUP_REMOVED lines=8> */
[----:B0-----:R-:W-:Y:S02]  /*1ffb0*/  PRMT R57, R57, 0x7632, R57 ;  /* 0x0000763239397816 */ /* 0x001fe40000000039 */
[----:B------:R-:W-:Y:S01]  /*1ffc0*/  VIADD R21, R0, UR4 ;  /* 0x0000000400157c36 */ /* 0x000fe20008000000 */
[----:B------:R-:W-:Y:S02]  /*1ffd0*/  ULDC UR4, c[0x0][0x248] ;  /* 0x0000920000047ab9 */ /* 0x000fe40000000800 */
[----:B------:R-:W-:Y:S01]  /*1ffe0*/  @P6 STG.E.U16 desc[UR10][R248.64], R57 ;  /* 0x00000039f8006986 */ /* 0x000fe2000c10150a */
[----:B------:R-:W-:Y:S01]  /*1fff0*/  ISETP.LT.AND P6, PT, R6, UR5, !P0 ;  /* 0x0000000506007c0c */ /* 0x000fe2000c7c1270 */
[----:B------:R-:W-:Y:S02]  /*20000*/  ULDC UR5, c[0x0][0x22c] ;  /* 0x00008b0000057ab9 */ /* 0x000fe40000000800 */
[----:B------:R0:W-:Y:S02]  /*20010*/  @P1 STG.E.U16 desc[UR10][R4.64], R58 ;  /* 0x0000003a04001986 */ /* 0x0001e4000c10150a */
[----:B0-----:R-:W-:Y:S01]  /*20020*/  VIADD R4, R21, UR4 ;  /* 0x0000000415047c36 */ /* 0x001fe20008000000 */
[----:B------:R-:W-:-:S03]  /*20030*/  ULDC UR4, c[0x0][0x248] ;  /* 0x0000920000047ab9 */ /* 0x000fc60000000800 */
[----:B------:R-:W-:Y:S01]  /*20040*/  VIADD R56, R4, UR4 ;  /* 0x0000000404387c36 */ /* 0x000fe20008000000 */
[----:B------:R-:W-:Y:S01]  /*20050*/  ULDC UR4, c[0x0][0x248] ;  /* 0x0000920000047ab9 */ /* 0x000fe20000000800 */
[----:B------:R-:W-:Y:S01]  /*20060*/  VIADD R5, R7, 0x66 ;  /* 0x0000006607057836 */ /* 0x000fe20000000000 */
[----:B------:R-:W-:Y:S01]  /*20070*/  PRMT R58, R58, 0x7632, R58 ;  /* 0x000076323a3a7816 */ /* 0x000fe2000000003a */
[----:B------:R-:W-:Y:S01]  /*20080*/  VIADD R6, R56, UR4 ;  /* 0x0000000438067c36 */ /* 0x000fe20008000000 */
[----:B------:R-:W-:Y:S02]  /*20090*/  ULDC UR4, c[0x0][0x248] ;  /* 0x0000920000047ab9 */ /* 0x000fe40000000800 */
[----:B------:R-:W-:Y:S01]  /*200a0*/  ISETP.LT.AND P1, PT, R5, UR5, !P0 ;  /* 0x0000000505007c0c */ /* 0x000fe2000c721270 */
[----:B------:R-:W-:Y:S01]  /*200b0*/  VIADD R57, R6, UR4 ;  /* 0x0000000406397c36 */ /* 0x000fe20008000000 */
[----:B------:R0:W-:Y:S01]  /*200c0*/  @P6 STG.E.U16 desc[UR10][R102.64], R58 ;  /* 0x0000003a66006986 */ /* 0x0001e2000c10150a */
[----:B------:R-:W-:Y:S01]  /*200d0*/  ULDC UR4, c[0x0][0x248] ;  /* 0x0000920000047ab9 */ /* 0x000fe20000000800 */
[----:B------:R-:W-:Y:S01]  /*200e0*/  ULDC UR5, c[0x0][0x22c] ;  /* 0x00008b0000057ab9 */ /* 0x000fe20000000800 */
[----:B------:R-:W-:Y:S01]  /*200f0*/  VIADD R5, R57, UR4 ;  /* 0x0000000439057c36 */ /* 0x000fe20008000000 */
[----:B------:R-:W-:-:S03]  /*20100*/  ULDC UR4, c[0x0][0x248] ;  /* 0x0000920000047ab9 */ /* 0x000fc60000000800 */
[----:B------:R-:W-:Y:S01]  /*20110*/  VIADD R20, R5, UR4 ;  /* 0x0000000405147c36 */ /* 0x000fe20008000000 */
[----:B------:R-:W-:Y:S01]  /*20120*/  ULDC UR4, c[0x0][0x248] ;  /* 0x0000920000047ab9 */ /* 0x000fe20000000800 */
[----:B0-----:R-:W-:-:S05]  /*20130*/  VIADD R58, R7, 0x67 ;  /* 0x00000067073a7836 */ /* 0x001fca0000000000 */
[----:B------:R-:W-:Y:S01]  /*20140*/  ISETP.LT.AND P6, PT, R58, UR5, !P0 ;  /* 0x000000053a007c0c */ /* 0x000fe2000c7c1270 */
[----:B------:R-:W-:Y:S01]  /*20150*/  ULDC UR5, c[0x0][0x248] ;  /* 0x0000920000057ab9 */ /* 0x000fe20000000800 */
[----:B------:R0:W-:Y:S01]  /*20160*/  @P1 STG.E.U16 desc[UR10][R100.64], R59 ;  /* 0x0000003b64001986 */ /* 0x0001e2000c10150a */
[----:B------:R-:W-:Y:S01]  /*20170*/  VIADD R58, R20, UR5 ;  /* 0x00000005143a7c36 */ /* 0x000fe20008000000 */
[----:B------:R-:W-:-:S03]  /*20180*/  ULDC UR5, c[0x0][0x22c] ;  /* 0x00008b0000057ab9 */ /* 0x000fc60000000800 */
[----:B------:R-:W-:Y:S01]  /*20190*/  VIADD R23, R58, UR4 ;  /* 0x000000043a177c36 */ /* 0x000fe20008000000 */
[----:B------:R-:W-:Y:S01]  /*201a0*/  ULDC UR4, c[0x0][0x248] ;  /* 0x0000920000047ab9 */ /* 0x000fe20000000800 */
[----:B0-----:R-:W-:-:S04]  /*201b0*/  VIADD R59, R7, 0x68 ;  /* 0x00000068073b7836 */ /* 0x001fc80000000000 */
[----:B------:R0:W-:Y:S01]  /*201c0*/  @P6 STG.E.U16 desc[UR10][R64.64], R70 ;  /* 0x0000004640006986 */ /* 0x0001e2000c10150a */
[----:B------:R-:W-:Y:S01]  /*201d0*/  ISETP.LT.AND P1, PT, R59, UR5, !P0 ;  /* 0x000000053b007c0c */ /* 0x000fe2000c721270 */
[----:B------:R-:W-:Y:S01]  /*201e0*/  VIADD R59, R23, UR4 ;  /* 0x00000004173b7c36 */ /* 0x000fe20008000000 */
[----:B------:R-:W-:Y:S01]  /*201f0*/  ULDC UR4, c[0x0][0x248] ;  /* 0x0000920000047ab9 */ /* 0x000fe20000000800 */
[----:B------:R-:W-:Y:S02]  /*20200*/  ULDC UR5, c[0x0][0x22c] ;  /* 0x00008b0000057ab9 */ /* 0x000fe40000000800 */
[----:B------:R-:W-:Y:S01]  /*20210*/  VIADD R22, R59, UR4 ;  /* 0x000000043b167c36 */ /* 0x000fe20008000000 */
[----:B------:R-:W-:Y:S01]  /*20220*/  ULDC UR4, c[0x0][0x248] ;  /* 0x0000920000047ab9 */ /* 0x000fe20000000800 */
[----:B0-----:R-:W-:-:S05]  /*20230*/  VIADD R64, R7, 0x69 ;  /* 0x0000006907407836 */ /* 0x001fca0000000000 */
        /* <DEDUP_REMOVED lines=8> */
[----:B0-----:R-:W-:Y:S01]  /*202c0*/  VIADD R66, R19, UR4 ;  /* 0x0000000413427c36 */ /* 0x001fe20008000000 */
[----:B------:R-:W-:-:S03]  /*202d0*/  ULDC UR4, c[0x0][0x248] ;  /* 0x0000920000047ab9 */ /* 0x000fc60000000800 */
[----:B------:R-:W-:Y:S01]  /*202e0*/  VIADD R18, R66, UR4 ;  /* 0x0000000442127c36 */ /* 0x000fe20008000000 */
[----:B------:R-:W-:Y:S01]  /*202f0*/  ULDC UR4, c[0x0][0x248] ;  /* 0x0000920000047ab9 */ /* 0x000fe20000000800 */
[----:B------:R-:W-:Y:S01]  /*20300*/  ISETP.LT.AND P1, PT, R65, UR5, !P0 ;  /* 0x0000000541007c0c */ /* 0x000fe2000c721270 */
[----:B------:R-:W-:Y:S01]  /*20310*/  VIADD R67, R7, 0x6b ;  /* 0x0000006b07437836 */ /* 0x000fe20000000000 */
[----:B------:R-:W-:Y:S01]  /*20320*/  PRMT R76, R76, 0x7632, R76 ;  /* 0x000076324c4c7816 */ /* 0x000fe2000000004c */
[----:B------:R-:W-:Y:S01]  /*20330*/  VIADD R65, R18, UR4 ;  /* 0x0000000412417c36 */ /* 0x000fe20008000000 */
[----:B------:R-:W-:Y:S01]  /*20340*/  ULDC UR4, c[0x0][0x248] ;  /* 0x0000920000047ab9 */ /* 0x000fe20000000800 */
[----:B------:R-:W-:Y:S02]  /*20350*/  ULDC UR5, c[0x0][0x22c] ;  /* 0x00008b0000057ab9 */ /* 0x000fe40000000800 */
[----:B------:R-:W-:Y:S01]  /*20360*/  VIADD R9, R65, UR4 ;  /* 0x0000000441097c36 */ /* 0x000fe20008000000 */
[----:B------:R-:W-:Y:S01]  /*20370*/  ULDC UR4, c[0x0][0x248] ;  /* 0x0000920000047ab9 */ /* 0x000fe20000000800 */
[----:B------:R-:W-:Y:S02]  /*20380*/  @P6 STG.E.U16 desc[UR10][R98.64], R76 ;  /* 0x0000004c62006986 */ /* 0x000fe4000c10150a */
[----:B------:R-:W-:Y:S01]  /*20390*/  VIADD R8, R9, UR4 ;  /* 0x0000000409087c36 */ /* 0x000fe20008000000 */
[----:B------:R-:W-:Y:S01]  /*203a0*/  ISETP.LT.AND P6, PT, R67, UR5, !P0 ;  /* 0x0000000543007c0c */ /* 0x000fe2000c7c1270 */
[----:B------:R-:W-:Y:S01]  /*203b0*/  ULDC UR4, c[0x0][0x248] ;  /* 0x0000920000047ab9 */ /* 0x000fe20000000800 */
[----:B------:R0:W-:Y:S01]  /*203c0*/  @P5 STG.E.U16 desc[UR10][R96.64], R77 ;  /* 0x0000004d60005986 */ /* 0x0001e2000c10150a */
[----:B------:R-:W-:Y:S01]  /*203d0*/  VIADD R138, R8, UR4 ;  /* 0x00000004088a7c36 */ /* 0x000fe20008000000 */
[----:B------:R-:W-:Y:S01]  /*203e0*/  ULDC UR4, c[0x0][0x248] ;  /* 0x0000920000047ab9 */ /* 0x000fe20000000800 */
[----:B------:R-:W-:Y:S01]  /*203f0*/  VIADD R70, R7, 0x70 ;  /* 0x0000007007467836 */ /* 0x000fe20000000000 */
[----:B------:R-:W-:Y:S01]  /*20400*/  ULDC UR5, c[0x0][0x22c] ;  /* 0x00008b0000057ab9 */ /* 0x000fe20000000800 */
[----:B------:R-:W-:Y:S01]  /*20410*/  VIADD R67, R138, UR4 ;  /* 0x000000048a437c36 */ /* 0x000fe20008000000 */
[----:B------:R-:W-:-:S03]  /*20420*/  ULDC UR4, c[0x0][0x248] ;  /* 0x0000920000047ab9 */ /* 0x000fc60000000800 */
[----:B------:R-:W-:Y:S01]  /*20430*/  VIADD R15, R67, UR4 ;  /* 0x00000004430f7c36 */ /* 0x000fe20008000000 */
[----:B------:R-:W-:Y:S01]  /*20440*/  ULDC UR4, c[0x0][0x248] ;  /* 0x0000920000047ab9 */ /* 0x000fe20000000800 */
[----:B0-----:R-:W-:-:S05]  /*20450*/  PRMT R77, R77, 0x7632, R77 ;  /* 0x000076324d4d7816 */ /* 0x001fca000000004d */
[----:B------:R0:W-:Y:S01]  /*20460*/  @P6 STG.E.U16 desc[UR10][R68.64], R77 ;  /* 0x0000004d44006986 */ /* 0x0001e2000c10150a */
[----:B------:R-:W-:Y:S01]  /*20470*/  ISETP.LT.AND P5, PT, R70, UR5, !P0 ;  /* 0x0000000546007c0c */ /* 0x000fe2000c7a1270 */
[----:B------:R-:W-:Y:S01]  /*20480*/  ULDC UR5, c[0x0][0x22c] ;  /* 0x00008b0000057ab9 */ /* 0x000fe20000000800 */
[----:B0-----:R-:W-:Y:S01]  /*20490*/  VIADD R68, R15, UR4 ;  /* 0x000000040f447c36 */ /* 0x001fe20008000000 */
[----:B------:R-:W-:Y:S01]  /*204a0*/  ULDC UR4, c[0x0][0x248] ;  /* 0x0000920000047ab9 */ /* 0x000fe20000000800 */
[----:B------:R-:W-:Y:S02]  /*204b0*/  VIADD R69, R7, 0x71 ;  /* 0x0000007107457836 */ /* 0x000fe40000000000 */
[----:B------:R-:W-:Y:S01]  /*204c0*/  VIADD R13, R68, UR4 ;  /* 0x00000004440d7c36 */ /* 0x000fe20008000000 */
[----:B------:R-:W-:Y:S02]  /*204d0*/  ULDC UR4, c[0x0][0x248] ;  /* 0x0000920000047ab9 */ /* 0x000fe40000000800 */
[----:B------:R-:W-:Y:S01]  /*204e0*/  ISETP.LT.AND P6, PT, R69, UR5, !P0 ;  /* 0x0000000545007c0c */ /* 0x000fe2000c7c1270 */
[----:B------:R-:W-:Y:S01]  /*204f0*/  VIADD R12, R13, UR4 ;  /* 0x000000040d0c7c36 */ /* 0x000fe20008000000 */
[----:B------:R-:W-:Y:S01]  /*20500*/  ULDC UR4, c[0x0][0x248] ;  /* 0x0000920000047ab9 */ /* 0x000fe20000000800 */
        /* <DEDUP_REMOVED lines=8> */
[----:B------:R-:W-:Y:S01]  /*20590*/  VIADD R76, R7, 0x73 ;  /* 0x00000073074c7836 */ /* 0x000fe20000000000 */
[----:B------:R-:W-:Y:S01]  /*205a0*/  ULDC UR5, c[0x0][0x22c] ;  /* 0x00008b0000057ab9 */ /* 0x000fe20000000800 */
[----:B------:R-:W-:Y:S01]  /*205b0*/  VIADD R251, R69, UR4 ;  /* 0x0000000445fb7c36 */ /* 0x000fe20008000000 */
[----:B------:R-:W-:-:S03]  /*205c0*/  ULDC UR4, c[0x0][0x248] ;  /* 0x0000920000047ab9 */ /* 0x000fc60000000800 */
[----:B------:R-:W-:Y:S01]  /*205d0*/  VIADD R70, R251, UR4 ;  /* 0x00000004fb467c36 */ /* 0x000fe20008000000 */
[----:B0-----:R-:W-:Y:S01]  /*205e0*/  PRMT R78, R78, 0x7632, R78 ;  /* 0x000076324e4e7816 */ /* 0x001fe2000000004e */
[----:B------:R-:W-:Y:S02]  /*205f0*/  ULDC UR4, c[0x0][0x248] ;  /* 0x0000920000047ab9 */ /* 0x000fe40000000800 */
[----:B------:R-:W-:Y:S01]  /*20600*/  VIADD R137, R70, UR4 ;  /* 0x0000000446897c36 */ /* 0x000fe20008000000 */
[----:B------:R-:W-:Y:S01]  /*20610*/  PRMT R77, R79, 0x7632, R77 ;  /* 0x000076324f4d7816 */ /* 0x000fe2000000004d */
[----:B------:R-:W-:Y:S01]  /*20620*/  @P2 STG.E.U16 desc[UR10][R92.64], R78 ;  /* 0x0000004e5c002986 */ /* 0x000fe2000c10150a */
[----:B------:R-:W-:Y:S01]  /*20630*/  ISETP.LT.AND P2, PT, R76, UR5, !P0 ;  /* 0x000000054c007c0c */ /* 0x000fe2000c741270 */
[----:B------:R-:W-:Y:S01]  /*20640*/  ULDC UR5, c[0x0][0x248] ;  /* 0x0000920000057ab9 */ /* 0x000fe20000000800 */
[----:B------:R-:W-:Y:S01]  /*20650*/  VIADD R76, R7, 0x74 ;  /* 0x00000074074c7836 */ /* 0x000fe20000000000 */
[----:B------:R0:W-:Y:S01]  /*20660*/  @P3 STG.E.U16 desc[UR10][R86.64], R79 ;  /* 0x0000004f56003986 */ /* 0x0001e2000c10150a */
[----:B------:R-:W-:-:S03]  /*20670*/  ULDC UR4, c[0x0][0x248] ;  /* 0x0000920000047ab9 */ /* 0x000fc60000000800 */
[----:B------:R1:W-:Y:S01]  /*20680*/  @P4 STG.E.U16 desc[UR10][R88.64], R77 ;  /* 0x0000004d58004986 */ /* 0x0003e2000c10150a */
[----:B0-----:R-:W-:Y:S01]  /*20690*/  VIADD R87, R137, UR5 ;  /* 0x0000000589577c36 */ /* 0x001fe20008000000 */
[----:B------:R-:W-:Y:S02]  /*206a0*/  ULDC UR5, c[0x0][0x22c] ;  /* 0x00008b0000057ab9 */ /* 0x000fe40000000800 */
[----:B------:R-:W-:Y:S02]  /*206b0*/  ISETP.LT.AND P3, PT, R76, UR5, !P0 ;  /* 0x000000054c007c0c */ /* 0x000fe4000c761270 */
[----:B-1----:R-:W-:Y:S01]  /*206c0*/  PRMT R77, R113, 0x7632, R77 ;  /* 0x00007632714d7816 */ /* 0x002fe2000000004d */
[----:B------:R-:W-:Y:S01]  /*206d0*/  @P5 STG.E.U16 desc[UR10][R90.64], R113 ;  /* 0x000000715a005986 */ /* 0x000fe2000c10150a */
[----:B------:R-:W-:Y:S01]  /*206e0*/  VIADD R11, R87, UR4 ;  /* 0x00000004570b7c36 */ /* 0x000fe20008000000 */
[----:B------:R-:W-:Y:S01]  /*206f0*/  ULDC UR4, c[0x0][0x248] ;  /* 0x0000920000047ab9 */ /* 0x000fe20000000800 */
[----:B------:R-:W-:Y:S01]  /*20700*/  VIADD R76, R7, 0x75 ;  /* 0x00000075074c7836 */ /* 0x000fe20000000000 */
[----:B------:R0:W-:Y:S01]  /*20710*/  @P6 STG.E.U16 desc[UR10][R84.64], R77 ;  /* 0x0000004d54006986 */ /* 0x0001e2000c10150a */
[----:B------:R-:W-:-:S03]  /*20720*/  ULDC UR5, c[0x0][0x22c] ;  /* 0x00008b0000057ab9 */ /* 0x000fc60000000800 */
[----:B---3--:R-:W-:Y:S01]  /*20730*/  @P1 STG.E.U16 desc[UR10][R82.64], R115 ;  /* 0x0000007352001986 */ /* 0x008fe2000c10150a */
[----:B0-----:R-:W-:-:S05]  /*20740*/  PRMT R77, R115, 0x7632, R77 ;  /* 0x00007632734d7816 */ /* 0x001fca000000004d */
[----:B------:R-:W-:Y:S01]  /*20750*/  @P2 STG.E.U16 desc[UR10][R80.64], R77 ;  /* 0x0000004d50002986 */ /* 0x000fe2000c10150a */
[----:B------:R-:W-:-:S03]  /*20760*/  LEA R236, P2, R164, R2, 0x1 ;  /* 0x00000002a4ec7211 */ /* 0x000fc600078408ff */
[----:B----4-:R-:W-:Y:S01]  /*20770*/  @P3 STG.E.U16 desc[UR10][R74.64], R117 ;  /* 0x000000754a003986 */ /* 0x010fe2000c10150a */
[-C--:B------:R-:W-:Y:S02]  /*20780*/  LEA R238, P3, R130, R2.reuse, 0x1 ;  /* 0x0000000282ee7211 */ /* 0x080fe400078608ff */
[-C--:B------:R-:W-:Y:S02]  /*20790*/  LEA.HI.X.SX32 R237, R164, R3.reuse, 0x1, P2 ;  /* 0x00000003a4ed7211 */ /* 0x080fe400010f0eff */
[-C--:B------:R-:W-:Y:S02]  /*207a0*/  LEA.HI.X.SX32 R239, R130, R3.reuse, 0x1, P3 ;  /* 0x0000000382ef7211 */ /* 0x080fe400018f0eff */
[CC--:B------:R-:W-:Y:S02]  /*207b0*/  LEA R240, P2, R61.reuse, R2.reuse, 0x1 ;  /* 0x000000023df07211 */ /* 0x0c0fe400078408ff */
[----:B------:R-:W-:Y:S02]  /*207c0*/  LEA R242, P3, R60, R2, 0x1 ;  /* 0x000000023cf27211 */ /* 0x000fe400078608ff */
[----:B------:R-:W-:-:S02]  /*207d0*/  LEA.HI.X.SX32 R241, R61, R3, 0x1, P2 ;  /* 0x000000033df17211 */ /* 0x000fc400010f0eff */
[-C--:B------:R-:W-:Y:S02]  /*207e0*/  LEA.HI.X.SX32 R243, R60, R3.reuse, 0x1, P3 ;  /* 0x000000033cf37211 */ /* 0x080fe400018f0eff */
[-C--:B------:R-:W-:Y:S02]  /*207f0*/  LEA R78, P2, R163, R2.reuse, 0x1 ;  /* 0x00000002a34e7211 */ /* 0x080fe400078408ff */
[----:B------:R-:W-:Y:S02]  /*20800*/  LEA R60, P3, R133, R2, 0x1 ;  /* 0x00000002853c7211 */ /* 0x000fe400078608ff */
[-C--:B------:R-:W-:Y:S02]  /*20810*/  LEA.HI.X.SX32 R79, R163, R3.reuse, 0x1, P2 ;  /* 0x00000003a34f7211 */ /* 0x080fe400010f0eff */
[----:B------:R-:W-:-:S03]  /*20820*/  LEA.HI.X.SX32 R61, R133, R3, 0x1, P3 ;  /* 0x00000003853d7211 */ /* 0x000fc600018f0eff */
[----:B------:R0:W-:Y:S04]  /*20830*/  STL.64 [R1+0xb58], R78 ;  /* 0x000b584e01007387 */ /* 0x0001e80000100a00 */
[----:B------:R1:W-:Y:S01]  /*20840*/  STL.64 [R1+0xb50], R60 ;  /* 0x000b503c01007387 */ /* 0x0003e20000100a00 */
[-C--:B0-----:R-:W-:Y:S02]  /*20850*/  LEA R78, P2, R162, R2.reuse, 0x1 ;  /* 0x00000002a24e7211 */ /* 0x081fe400078408ff */
[----:B-1----:R-:W-:Y:S02]  /*20860*/  LEA R60, P3, R132, R2, 0x1 ;  /* 0x00000002843c7211 */ /* 0x002fe400078608ff */
[-C--:B------:R-:W-:Y:S02]  /*20870*/  LEA.HI.X.SX32 R79, R162, R3.reuse, 0x1, P2 ;  /* 0x00000003a24f7211 */ /* 0x080fe400010f0eff */
[----:B------:R-:W-:-:S03]  /*20880*/  LEA.HI.X.SX32 R61, R132, R3, 0x1, P3 ;  /* 0x00000003843d7211 */ /* 0x000fc600018f0eff */
[----:B------:R0:W-:Y:S04]  /*20890*/  STL.64 [R1+0xb48], R78 ;  /* 0x000b484e01007387 */ /* 0x0001e80000100a00 */
[----:B------:R1:W-:Y:S01]  /*208a0*/  STL.64 [R1+0xb40], R60 ;  /* 0x000b403c01007387 */ /* 0x0003e20000100a00 */
[CC--:B0-----:R-:W-:Y:S02]  /*208b0*/  LEA R78, P2, R53.reuse, R2.reuse, 0x1 ;  /* 0x00000002354e7211 */ /* 0x0c1fe400078408ff */
[C---:B-1----:R-:W-:Y:S02]  /*208c0*/  LEA R60, P3, R52.reuse, R2, 0x1 ;  /* 0x00000002343c7211 */ /* 0x042fe400078608ff */
[-C--:B------:R-:W-:Y:S02]  /*208d0*/  LEA.HI.X.SX32 R79, R53, R3.reuse, 0x1, P2 ;  /* 0x00000003354f7211 */ /* 0x080fe400010f0eff */
[----:B------:R-:W-:-:S02]  /*208e0*/  LEA.HI.X.SX32 R61, R52, R3, 0x1, P3 ;  /* 0x00000003343d7211 */ /* 0x000fc400018f0eff */
[----:B------:R-:W-:-:S03]  /*208f0*/  LEA R52, P3, R62, R2, 0x1 ;  /* 0x000000023e347211 */ /* 0x000fc600078608ff */
[----:B------:R-:W-:Y:S01]  /*20900*/  STL.64 [R1+0xe98], R60 ;  /* 0x000e983c01007387 */ /* 0x000fe20000100a00 */
[----:B------:R-:W-:-:S03]  /*20910*/  LEA.HI.X.SX32 R53, R62, R3, 0x1, P3 ;  /* 0x000000033e357211 */ /* 0x000fc600018f0eff */
[----:B------:R0:W-:Y:S04]  /*20920*/  STL.64 [R1+0xb38], R78 ;  /* 0x000b384e01007387 */ /* 0x0001e80000100a00 */
[----:B------:R1:W-:Y:S01]  /*20930*/  STL.64 [R1+0xb20], R52 ;  /* 0x000b203401007387 */ /* 0x0003e20000100a00 */
[----:B0-----:R-:W-:-:S04]  /*20940*/  LEA R78, P2, R63, R2, 0x1 ;  /* 0x000000023f4e7211 */ /* 0x001fc800078408ff */
[-C--:B------:R-:W-:Y:S02]  /*20950*/  LEA.HI.X.SX32 R79, R63, R3.reuse, 0x1, P2 ;  /* 0x000000033f4f7211 */ /* 0x080fe400010f0eff */
[CC--:B------:R-:W-:Y:S02]  /*20960*/  LEA R62, P2, R161.reuse, R2.reuse, 0x1 ;  /* 0x00000002a13e7211 */ /* 0x0c0fe400078408ff */
[CC--:B-1----:R-:W-:Y:S02]  /*20970*/  LEA R52, P3, R134.reuse, R2.reuse, 0x1 ;  /* 0x0000000286347211 */ /* 0x0c2fe400078608ff */
[-C--:B------:R-:W-:Y:S02]  /*20980*/  LEA.HI.X.SX32 R63, R161, R3.reuse, 0x1, P2 ;  /* 0x00000003a13f7211 */ /* 0x080fe400010f0eff */
[----:B------:R-:W-:Y:S01]  /*20990*/  LEA.HI.X.SX32 R53, R134, R3, 0x1, P3 ;  /* 0x0000000386357211 */ /* 0x000fe200018f0eff */
[----:B------:R-:W-:Y:S04]  /*209a0*/  STL.64 [R1+0xb28], R78 ;  /* 0x000b284e01007387 */ /* 0x000fe80000100a00 */
[----:B------:R-:W-:Y:S04]  /*209b0*/  STL.64 [R1+0xe88], R62 ;  /* 0x000e883e01007387 */ /* 0x000fe80000100a00 */
[----:B------:R0:W-:Y:S01]  /*209c0*/  STL.64 [R1+0xb10], R52 ;  /* 0x000b103401007387 */ /* 0x0001e20000100a00 */
[----:B------:R-:W-:-:S02]  /*209d0*/  LEA R60, P2, R55, R2, 0x1 ;  /* 0x00000002373c7211 */ /* 0x000fc400078408ff */
[----:B0-----:R-:W-:-:S04]  /*209e0*/  LEA R52, P3, R54, R2, 0x1 ;  /* 0x0000000236347211 */ /* 0x001fc800078608ff */
[-C--:B------:R-:W-:Y:S02]  /*209f0*/  LEA.HI.X.SX32 R53, R54, R3.reuse, 0x1, P3 ;  /* 0x0000000336357211 */ /* 0x080fe400018f0eff */
[----:B------:R-:W-:-:S03]  /*20a00*/  LEA.HI.X.SX32 R61, R55, R3, 0x1, P2 ;  /* 0x00000003373d7211 */ /* 0x000fc600010f0eff */
[----:B------:R0:W-:Y:S01]  /*20a10*/  STL.64 [R1+0xb00], R52 ;  /* 0x000b003401007387 */ /* 0x0001e20000100a00 */
[----:B------:R-:W-:-:S04]  /*20a20*/  LEA R54, P3, R159, R2, 0x1 ;  /* 0x000000029f367211 */ /* 0x000fc800078608ff */
[----:B------:R-:W-:Y:S02]  /*20a30*/  LEA.HI.X.SX32 R55, R159, R3, 0x1, P3 ;  /* 0x000000039f377211 */ /* 0x000fe400018f0eff */
[----:B0-----:R-:W-:-:S04]  /*20a40*/  LEA R52, P2, R160, R2, 0x1 ;  /* 0x00000002a0347211 */ /* 0x001fc800078408ff */
[----:B------:R-:W-:Y:S01]  /*20a50*/  LEA.HI.X.SX32 R53, R160, R3, 0x1, P2 ;  /* 0x00000003a0357211 */ /* 0x000fe200010f0eff */
[----:B------:R-:W-:Y:S04]  /*20a60*/  STL.64 [R1+0xb08], R60 ;  /* 0x000b083c01007387 */ /* 0x000fe80000100a00 */
[----:B------:R0:W-:Y:S04]  /*20a70*/  STL.64 [R1+0xea0], R52 ;  /* 0x000ea03401007387 */ /* 0x0001e80000100a00 */
[----:B------:R1:W-:Y:S01]  /*20a80*/  STL.64 [R1+0xaf0], R54 ;  /* 0x000af03601007387 */ /* 0x0003e20000100a00 */
[----:B0-----:R-:W-:-:S02]  /*20a90*/  LEA R52, P2, R49, R2, 0x1 ;  /* 0x0000000231347211 */ /* 0x001fc400078408ff */
[C---:B-1----:R-:W-:Y:S02]  /*20aa0*/  LEA R54, P3, R48.reuse, R2, 0x1 ;  /* 0x0000000230367211 */ /* 0x042fe400078608ff */
[-C--:B------:R-:W-:Y:S02]  /*20ab0*/  LEA.HI.X.SX32 R53, R49, R3.reuse, 0x1, P2 ;  /* 0x0000000331357211 */ /* 0x080fe400010f0eff */
[----:B------:R-:W-:-:S05]  /*20ac0*/  LEA.HI.X.SX32 R55, R48, R3, 0x1, P3 ;  /* 0x0000000330377211 */ /* 0x000fca00018f0eff */
[----:B------:R-:W-:Y:S04]  /*20ad0*/  STL [R1+0xea8], R55 ;  /* 0x000ea83701007387 */ /* 0x000fe80000100800 */
[----:B------:R0:W-:Y:S01]  /*20ae0*/  STL.64 [R1+0xae8], R52 ;  /* 0x000ae83401007387 */ /* 0x0001e20000100a00 */
[-C--:B------:R-:W-:Y:S02]  /*20af0*/  LEA R48, P3, R157, R2.reuse, 0x1 ;  /* 0x000000029d307211 */ /* 0x080fe400078608ff */
[----:B0-----:R-:W-:-:S04]  /*20b00*/  LEA R52, P2, R158, R2, 0x1 ;  /* 0x000000029e347211 */ /* 0x001fc800078408ff */
[----:B------:R-:W-:-:S05]  /*20b10*/  LEA.HI.X.SX32 R53, R158, R3, 0x1, P2 ;  /* 0x000000039e357211 */ /* 0x000fca00010f0eff */
[----:B------:R0:W-:Y:S01]  /*20b20*/  STL.64 [R1+0xad8], R52 ;  /* 0x000ad83401007387 */ /* 0x0001e20000100a00 */
[----:B------:R-:W-:Y:S02]  /*20b30*/  LEA.HI.X.SX32 R49, R157, R3, 0x1, P3 ;  /* 0x000000039d317211 */ /* 0x000fe400018f0eff */
[----:B0-----:R-:W-:-:S04]  /*20b40*/  LEA R52, P2, R51, R2, 0x1 ;  /* 0x0000000233347211 */ /* 0x001fc800078408ff */
[----:B------:R-:W-:Y:S01]  /*20b50*/  LEA.HI.X.SX32 R53, R51, R3, 0x1, P2 ;  /* 0x0000000333357211 */ /* 0x000fe200010f0eff */
[----:B------:R0:W-:Y:S04]  /*20b60*/  STL.64 [R1+0xad0], R48 ;  /* 0x000ad03001007387 */ /* 0x0001e80000100a00 */
[----:B------:R1:W-:Y:S01]  /*20b70*/  STL.64 [R1+0xac8], R52 ;  /* 0x000ac83401007387 */ /* 0x0003e20000100a00 */
[-C--:B0-----:R-:W-:Y:S02]  /*20b80*/  LEA R48, P3, R50, R2.reuse, 0x1 ;  /* 0x0000000232307211 */ /* 0x081fe400078608ff */
[----:B-1----:R-:W-:-:S04]  /*20b90*/  LEA R52, P2, R156, R2, 0x1 ;  /* 0x000000029c347211 */ /* 0x002fc800078408ff */
[-C--:B------:R-:W-:Y:S02]  /*20ba0*/  LEA.HI.X.SX32 R53, R156, R3.reuse, 0x1, P2 ;  /* 0x000000039c357211 */ /* 0x080fe400010f0eff */
[-C--:B------:R-:W-:Y:S02]  /*20bb0*/  LEA.HI.X.SX32 R49, R50, R3.reuse, 0x1, P3 ;  /* 0x0000000332317211 */ /* 0x080fe400018f0eff */
[CC--:B------:R-:W-:Y:S01]  /*20bc0*/  LEA R50, P3, R155.reuse, R2.reuse, 0x1 ;  /* 0x000000029b327211 */ /* 0x0c0fe200078608ff */
[----:B------:R0:W-:Y:S03]  /*20bd0*/  STL.64 [R1+0xab8], R52 ;  /* 0x000ab83401007387 */ /* 0x0001e60000100a00 */
        /* <DEDUP_REMOVED lines=35> */
[-C--:B------:R-:W-:Y:S02]  /*20e10*/  LEA.HI.X.SX32 R53, R43, R3.reuse, 0x1, P2 ;  /* 0x000000032b357211 */ /* 0x080fe400010f0eff */
[CC--:B------:R-:W-:Y:S01]  /*20e20*/  LEA R78, P2, R148.reuse, R2.reuse, 0x1 ;  /* 0x00000002944e7211 */ /* 0x0c0fe200078408ff */
[----:B------:R0:W-:Y:S03]  /*20e30*/  STL.64 [R1+0xa48], R40 ;  /* 0x000a482801007387 */ /* 0x0001e60000100a00 */
[----:B------:R-:W-:Y:S01]  /*20e40*/  LEA.HI.X.SX32 R79, R148, R3, 0x1, P2 ;  /* 0x00000003944f7211 */ /* 0x000fe200010f0eff */
[----:B------:R-:W-:Y:S01]  /*20e50*/  STL.64 [R1+0xa40], R52 ;  /* 0x000a403401007387 */ /* 0x000fe20000100a00 */
[----:B0-----:R-:W-:-:S03]  /*20e60*/  LEA R40, P3, R42, R2, 0x1 ;  /* 0x000000022a287211 */ /* 0x001fc600078608ff */
[----:B------:R0:W-:Y:S01]  /*20e70*/  STL.64 [R1+0xa30], R78 ;  /* 0x000a304e01007387 */ /* 0x0001e20000100a00 */
[----:B------:R-:W-:Y:S02]  /*20e80*/  LEA.HI.X.SX32 R41, R42, R3, 0x1, P3 ;  /* 0x000000032a297211 */ /* 0x000fe400018f0eff */
[----:B------:R-:W-:-:S04]  /*20e90*/  LEA R42, P3, R147, R2, 0x1 ;  /* 0x00000002932a7211 */ /* 0x000fc800078608ff */
[----:B------:R-:W-:Y:S02]  /*20ea0*/  LEA.HI.X.SX32 R43, R147, R3, 0x1, P3 ;  /* 0x00000003932b7211 */ /* 0x000fe400018f0eff */
[----:B0-----:R-:W-:-:S04]  /*20eb0*/  LEA R78, P2, R37, R2, 0x1 ;  /* 0x00000002254e7211 */ /* 0x001fc800078408ff */
[-C--:B------:R-:W-:Y:S01]  /*20ec0*/  LEA.HI.X.SX32 R79, R37, R3.reuse, 0x1, P2 ;  /* 0x00000003254f7211 */ /* 0x080fe200010f0eff */
[----:B------:R0:W-:Y:S04]  /*20ed0*/  STL.64 [R1+0xa28], R42 ;  /* 0x000a282a01007387 */ /* 0x0001e80000100a00 */
[----:B------:R1:W-:Y:S01]  /*20ee0*/  STL.64 [R1+0xa20], R78 ;  /* 0x000a204e01007387 */ /* 0x0003e20000100a00 */
[-C--:B0-----:R-:W-:Y:S02]  /*20ef0*/  LEA R42, P3, R36, R2.reuse, 0x1 ;  /* 0x00000002242a7211 */ /* 0x081fe400078608ff */
[----:B-1----:R-:W-:Y:S02]  /*20f00*/  LEA R78, P2, R146, R2, 0x1 ;  /* 0x00000002924e7211 */ /* 0x002fe400078408ff */
[----:B------:R-:W-:-:S02]  /*20f10*/  LEA.HI.X.SX32 R43, R36, R3, 0x1, P3 ;  /* 0x00000003242b7211 */ /* 0x000fc400018f0eff */
[----:B------:R-:W-:Y:S02]  /*20f20*/  LEA.HI.X.SX32 R79, R146, R3, 0x1, P2 ;  /* 0x00000003924f7211 */ /* 0x000fe400010f0eff */
[----:B------:R-:W-:-:S03]  /*20f30*/  LEA R36, P3, R145, R2, 0x1 ;  /* 0x0000000291247211 */ /* 0x000fc600078608ff */
[----:B------:R0:W-:Y:S01]  /*20f40*/  STL.64 [R1+0xa10], R78 ;  /* 0x000a104e01007387 */ /* 0x0001e20000100a00 */
[----:B------:R-:W-:-:S05]  /*20f50*/  LEA.HI.X.SX32 R37, R145, R3, 0x1, P3 ;  /* 0x0000000391257211 */ /* 0x000fca00018f0eff */
[----:B------:R1:W-:Y:S01]  /*20f60*/  STL.64 [R1+0xa08], R36 ;  /* 0x000a082401007387 */ /* 0x0003e20000100a00 */
[----:B0-----:R-:W-:-:S04]  /*20f70*/  LEA R78, P2, R33, R2, 0x1 ;  /* 0x00000002214e7211 */ /* 0x001fc800078408ff */
[----:B------:R-:W-:Y:S02]  /*20f80*/  LEA.HI.X.SX32 R79, R33, R3, 0x1, P2 ;  /* 0x00000003214f7211 */ /* 0x000fe400010f0eff */
[----:B-1----:R-:W-:-:S03]  /*20f90*/  LEA R36, P3, R32, R2, 0x1 ;  /* 0x0000000220247211 */ /* 0x002fc600078608ff */
[----:B------:R0:W-:Y:S01]  /*20fa0*/  STL.64 [R1+0xa00], R78 ;  /* 0x000a004e01007387 */ /* 0x0001e20000100a00 */
[----:B------:R-:W-:Y:S02]  /*20fb0*/  LEA.HI.X.SX32 R37, R32, R3, 0x1, P3 ;  /* 0x0000000320257211 */ /* 0x000fe400018f0eff */
[----:B------:R-:W-:-:S04]  /*20fc0*/  LEA R32, P3, R143, R2, 0x1 ;  /* 0x000000028f207211 */ /* 0x000fc800078608ff */
[----:B------:R-:W-:Y:S02]  /*20fd0*/  LEA.HI.X.SX32 R33, R143, R3, 0x1, P3 ;  /* 0x000000038f217211 */ /* 0x000fe400018f0eff */
[----:B0-----:R-:W-:-:S04]  /*20fe0*/  LEA R78, P2, R144, R2, 0x1 ;  /* 0x00000002904e7211 */ /* 0x001fc800078408ff */
[----:B------:R-:W-:-:S05]  /*20ff0*/  LEA.HI.X.SX32 R79, R144, R3, 0x1, P2 ;  /* 0x00000003904f7211 */ /* 0x000fca00010f0eff */
[----:B------:R-:W-:Y:S04]  /*21000*/  STL.64 [R1+0x9f0], R78 ;  /* 0x0009f04e01007387 */ /* 0x000fe80000100a00 */
[----:B------:R0:W-:Y:S02]  /*21010*/  STL.64 [R1+0x9e8], R32 ;  /* 0x0009e82001007387 */ /* 0x0001e40000100a00 */
[----:B0-----:R-:W-:-:S04]  /*21020*/  LEA R32, P3, R38, R2, 0x1 ;  /* 0x0000000226207211 */ /* 0x001fc800078608ff */
[----:B------:R-:W-:Y:S02]  /*21030*/  LEA.HI.X.SX32 R33, R38, R3, 0x1, P3 ;  /* 0x0000000326217211 */ /* 0x000fe400018f0eff */
[----:B------:R-:W-:-:S03]  /*21040*/  LEA R78, P2, R39, R2, 0x1 ;  /* 0x00000002274e7211 */ /* 0x000fc600078408ff */
[----:B------:R0:W-:Y:S01]  /*21050*/  STL.64 [R1+0x9d8], R32 ;  /* 0x0009d82001007387 */ /* 0x0001e20000100a00 */
[----:B------:R-:W-:Y:S02]  /*21060*/  LEA.HI.X.SX32 R79, R39, R3, 0x1, P2 ;  /* 0x00000003274f7211 */ /* 0x000fe400010f0eff */
[-C--:B------:R-:W-:Y:S02]  /*21070*/  LEA R38, P2, R141, R2.reuse, 0x1 ;  /* 0x000000028d267211 */ /* 0x080fe400078408ff */
[----:B0-----:R-:W-:-:S04]  /*21080*/  LEA R32, P3, R140, R2, 0x1 ;  /* 0x000000028c207211 */ /* 0x001fc800078608ff */
[-C--:B------:R-:W-:Y:S01]  /*21090*/  LEA.HI.X.SX32 R33, R140, R3.reuse, 0x1, P3 ;  /* 0x000000038c217211 */ /* 0x080fe200018f0eff */
[----:B------:R-:W-:Y:S01]  /*210a0*/  STL.64 [R1+0x9e0], R78 ;  /* 0x0009e04e01007387 */ /* 0x000fe20000100a00 */
[-C--:B------:R-:W-:Y:S02]  /*210b0*/  LEA.HI.X.SX32 R39, R141, R3.reuse, 0x1, P2 ;  /* 0x000000038d277211 */ /* 0x080fe400010f0eff */
[CC--:B------:R-:W-:Y:S01]  /*210c0*/  LEA R94, P2, R27.reuse, R2.reuse, 0x1 ;  /* 0x000000021b5e7211 */ /* 0x0c0fe200078408ff */
[----:B------:R0:W-:Y:S03]  /*210d0*/  STL.64 [R1+0x9c8], R32 ;  /* 0x0009c82001007387 */ /* 0x0001e60000100a00 */
[----:B------:R-:W-:Y:S02]  /*210e0*/  LEA.HI.X.SX32 R95, R27, R3, 0x1, P2 ;  /* 0x000000031b5f7211 */ /* 0x000fe400010f0eff */
[----:B------:R-:W-:-:S02]  /*210f0*/  LEA R140, P2, R142, R2, 0x1 ;  /* 0x000000028e8c7211 */ /* 0x000fc400078408ff */
[----:B0-----:R-:W-:-:S04]  /*21100*/  LEA R32, P3, R26, R2, 0x1 ;  /* 0x000000021a207211 */ /* 0x001fc800078608ff */
[-C--:B------:R-:W-:Y:S02]  /*21110*/  LEA.HI.X.SX32 R33, R26, R3.reuse, 0x1, P3 ;  /* 0x000000031a217211 */ /* 0x080fe400018f0eff */
[CC--:B------:R-:W-:Y:S02]  /*21120*/  LEA R26, P3, R139.reuse, R2.reuse, 0x1 ;  /* 0x000000028b1a7211 */ /* 0x0c0fe400078608ff */
[-C--:B------:R-:W-:Y:S02]  /*21130*/  LEA.HI.X.SX32 R141, R142, R3.reuse, 0x1, P2 ;  /* 0x000000038e8d7211 */ /* 0x080fe400010f0eff */
[----:B------:R-:W-:Y:S01]  /*21140*/  LEA.HI.X.SX32 R27, R139, R3, 0x1, P3 ;  /* 0x000000038b1b7211 */ /* 0x000fe200018f0eff */
[----:B------:R-:W-:Y:S04]  /*21150*/  STL.64 [R1+0x9c0], R94 ;  /* 0x0009c05e01007387 */ /* 0x000fe80000100a00 */
[----:B------:R-:W-:Y:S04]  /*21160*/  STL.64 [R1+0x9b0], R140 ;  /* 0x0009b08c01007387 */ /* 0x000fe80000100a00 */
[----:B------:R0:W-:Y:S02]  /*21170*/  STL.64 [R1+0x9a8], R26 ;  /* 0x0009a81a01007387 */ /* 0x0001e40000100a00 */
[----:B0-----:R-:W-:-:S04]  /*21180*/  LEA R26, P3, R34, R2, 0x1 ;  /* 0x00000002221a7211 */ /* 0x001fc800078608ff */
[----:B------:R-:W-:Y:S02]  /*21190*/  LEA.HI.X.SX32 R27, R34, R3, 0x1, P3 ;  /* 0x00000003221b7211 */ /* 0x000fe400018f0eff */
[----:B------:R-:W-:-:S03]  /*211a0*/  LEA R140, P2, R35, R2, 0x1 ;  /* 0x00000002238c7211 */ /* 0x000fc600078408ff */
[----:B------:R0:W-:Y:S01]  /*211b0*/  STL.64 [R1+0x998], R26 ;  /* 0x0009981a01007387 */ /* 0x0001e20000100a00 */
[----:B------:R-:W-:Y:S02]  /*211c0*/  LEA.HI.X.SX32 R141, R35, R3, 0x1, P2 ;  /* 0x00000003238d7211 */ /* 0x000fe400010f0eff */
[----:B0-----:R-:W-:-:S04]  /*211d0*/  LEA R26, P3, R71, R2, 0x1 ;  /* 0x00000002471a7211 */ /* 0x001fc800078608ff */
[----:B------:R-:W-:Y:S01]  /*211e0*/  LEA.HI.X.SX32 R27, R71, R3, 0x1, P3 ;  /* 0x00000003471b7211 */ /* 0x000fe200018f0eff */
[----:B------:R-:W-:Y:S01]  /*211f0*/  STL.64 [R1+0x9a0], R140 ;  /* 0x0009a08c01007387 */ /* 0x000fe20000100a00 */
[----:B------:R-:W-:-:S03]  /*21200*/  LEA R34, P2, R31, R2, 0x1 ;  /* 0x000000021f227211 */ /* 0x000fc600078408ff */
[----:B------:R0:W-:Y:S01]  /*21210*/  STL.64 [R1+0x988], R26 ;  /* 0x0009881a01007387 */ /* 0x0001e20000100a00 */
[-C--:B------:R-:W-:Y:S02]  /*21220*/  LEA.HI.X.SX32 R35, R31, R3.reuse, 0x1, P2 ;  /* 0x000000031f237211 */ /* 0x080fe400010f0eff */
[CC--:B0-----:R-:W-:Y:S02]  /*21230*/  LEA R26, P3, R28.reuse, R2.reuse, 0x1 ;  /* 0x000000021c1a7211 */ /* 0x0c1fe400078608ff */
[CC--:B------:R-:W-:Y:S02]  /*21240*/  LEA R140, P2, R29.reuse, R2.reuse, 0x1 ;  /* 0x000000021d8c7211 */ /* 0x0c0fe400078408ff */
[-C--:B------:R-:W-:Y:S02]  /*21250*/  LEA.HI.X.SX32 R27, R28, R3.reuse, 0x1, P3 ;  /* 0x000000031c1b7211 */ /* 0x080fe400018f0eff */
[-C--:B------:R-:W-:Y:S02]  /*21260*/  LEA.HI.X.SX32 R141, R29, R3.reuse, 0x1, P2 ;  /* 0x000000031d8d7211 */ /* 0x080fe400010f0eff */
[C---:B------:R-:W-:Y:S01]  /*21270*/  LEA R28, P3, R16.reuse, R2, 0x1 ;  /* 0x00000002101c7211 */ /* 0x040fe200078608ff */
[----:B------:R0:W-:Y:S03]  /*21280*/  STL.64 [R1+0x978], R26 ;  /* 0x0009781a01007387 */ /* 0x0001e60000100a00 */
[----:B------:R-:W-:-:S02]  /*21290*/  LEA.HI.X.SX32 R29, R16, R3, 0x1, P3 ;  /* 0x00000003101d7211 */ /* 0x000fc400018f0eff */
[-C--:B------:R-:W-:Y:S02]  /*212a0*/  LEA R16, P3, R25, R2.reuse, 0x1 ;  /* 0x0000000219107211 */ /* 0x080fe400078608ff */
[C---:B0-----:R-:W-:Y:S01]  /*212b0*/  LEA R26, P2, R17.reuse, R2, 0x1 ;  /* 0x00000002111a7211 */ /* 0x041fe200078408ff */
[----:B------:R-:W-:Y:S03]  /*212c0*/  STL.64 [R1+0x980], R140 ;  /* 0x0009808c01007387 */ /* 0x000fe60000100a00 */
[-C--:B------:R-:W-:Y:S01]  /*212d0*/  LEA.HI.X.SX32 R27, R17, R3.reuse, 0x1, P2 ;  /* 0x00000003111b7211 */ /* 0x080fe200010f0eff */
[----:B------:R-:W-:Y:S01]  /*212e0*/  STL.64 [R1+0xe18], R28 ;  /* 0x000e181c01007387 */ /* 0x000fe20000100a00 */
[----:B------:R-:W-:-:S03]  /*212f0*/  LEA.HI.X.SX32 R17, R25, R3, 0x1, P3 ;  /* 0x0000000319117211 */ /* 0x000fc600018f0eff */
[----:B------:R0:W-:Y:S04]  /*21300*/  STL.64 [R1+0x970], R26 ;  /* 0x0009701a01007387 */ /* 0x0001e80000100a00 */
[----:B------:R1:W-:Y:S01]  /*21310*/  STL.64 [R1+0x958], R16 ;  /* 0x0009581001007387 */ /* 0x0003e20000100a00 */
[----:B0-----:R-:W-:-:S04]  /*21320*/  LEA R26, P2, R30, R2, 0x1 ;  /* 0x000000021e1a7211 */ /* 0x001fc800078408ff */
[-C--:B------:R-:W-:Y:S02]  /*21330*/  LEA.HI.X.SX32 R27, R30, R3.reuse, 0x1, P2 ;  /* 0x000000031e1b7211 */ /* 0x080fe400010f0eff */
[-C--:B-1----:R-:W-:Y:S02]  /*21340*/  LEA R16, P2, R24, R2.reuse, 0x1 ;  /* 0x0000000218107211 */ /* 0x082fe400078408ff */
[----:B------:R-:W-:Y:S02]  /*21350*/  LEA R30, P3, R0, R2, 0x1 ;  /* 0x00000002001e7211 */ /* 0x000fe400078608ff */
[-C--:B------:R-:W-:Y:S01]  /*21360*/  LEA.HI.X.SX32 R17, R24, R3.reuse, 0x1, P2 ;  /* 0x0000000318117211 */ /* 0x080fe200010f0eff */
[----:B------:R-:W-:Y:S01]  /*21370*/  STL.64 [R1+0x960], R26 ;  /* 0x0009601a01007387 */ /* 0x000fe20000100a00 */
[----:B------:R-:W-:-:S03]  /*21380*/  LEA.HI.X.SX32 R31, R0, R3, 0x1, P3 ;  /* 0x00000003001f7211 */ /* 0x000fc600018f0eff */
[----:B------:R0:W-:Y:S01]  /*21390*/  STL.64 [R1+0x950], R16 ;  /* 0x0009501001007387 */ /* 0x0001e20000100a00 */
[----:B------:R-:W-:-:S04]  /*213a0*/  LEA R24, P2, R21, R2, 0x1 ;  /* 0x0000000215187211 */ /* 0x000fc800078408ff */
[----:B------:R-:W-:Y:S02]  /*213b0*/  LEA.HI.X.SX32 R25, R21, R3, 0x1, P2 ;  /* 0x0000000315197211 */ /* 0x000fe400010f0eff */
[----:B0-----:R-:W-:-:S04]  /*213c0*/  LEA R16, P3, R4, R2, 0x1 ;  /* 0x0000000204107211 */ /* 0x001fc800078608ff */
[----:B------:R-:W-:-:S05]  /*213d0*/  LEA.HI.X.SX32 R17, R4, R3, 0x1, P3 ;  /* 0x0000000304117211 */ /* 0x000fca00018f0eff */
[----:B------:R0:W-:Y:S04]  /*213e0*/  STL.64 [R1+0x938], R16 ;  /* 0x0009381001007387 */ /* 0x0001e80000100a00 */
[----:B------:R1:W-:Y:S01]  /*213f0*/  STL.64 [R1+0x940], R24 ;  /* 0x0009401801007387 */ /* 0x0003e20000100a00 */
[-C--:B0-----:R-:W-:Y:S02]  /*21400*/  LEA R16, P2, R56, R2.reuse, 0x1 ;  /* 0x0000000238107211 */ /* 0x081fe400078408ff */
[----:B-1----:R-:W-:Y:S02]  /*21410*/  LEA R24, P3, R6, R2, 0x1 ;  /* 0x0000000206187211 */ /* 0x002fe400078608ff */
[-C--:B------:R-:W-:Y:S02]  /*21420*/  LEA.HI.X.SX32 R17, R56, R3.reuse, 0x1, P2 ;  /* 0x0000000338117211 */ /* 0x080fe400010f0eff */
[----:B------:R-:W-:-:S02]  /*21430*/  LEA.HI.X.SX32 R25, R6, R3, 0x1, P3 ;  /* 0x0000000306197211 */ /* 0x000fc400018f0eff */
[----:B------:R-:W-:-:S03]  /*21440*/  LEA R26, P2, R57, R2, 0x1 ;  /* 0x00000002391a7211 */ /* 0x000fc600078408ff */
[----:B------:R-:W-:Y:S04]  /*21450*/  STL.64 [R1+0xe00], R24 ;  /* 0x000e001801007387 */ /* 0x000fe80000100a00 */
[----:B------:R0:W-:Y:S01]  /*21460*/  STL.64 [R1+0x930], R16 ;  /* 0x0009301001007387 */ /* 0x0001e20000100a00 */
        /* <DEDUP_REMOVED lines=20> */
[----:B------:R-:W-:-:S03]  /*215b0*/  LEA.HI.X.SX32 R17, R64, R3, 0x1, P3 ;  /* 0x0000000340117211 */ /* 0x000fc600018f0eff */
        /* <DEDUP_REMOVED lines=15> */
[----:B0-----:R-:W-:-:S04]  /*216b0*/  LEA R16, P3, R8, R2, 0x1 ;  /* 0x0000000208107211 */ /* 0x001fc800078608ff */
[-C--:B------:R-:W-:Y:S02]  /*216c0*/  LEA.HI.X.SX32 R17, R8, R3.reuse, 0x1, P3 ;  /* 0x0000000308117211 */ /* 0x080fe400018f0eff */
[C---:B------:R-:W-:Y:S01]  /*216d0*/  LEA R8, P3, R67.reuse, R2, 0x1 ;  /* 0x0000000243087211 */ /* 0x040fe200078608ff */
[----:B------:R0:W-:Y:S03]  /*216e0*/  STL.64 [R1+0x8c0], R18 ;  /* 0x0008c01201007387 */ /* 0x0001e60000100a00 */
[----:B------:R-:W-:-:S05]  /*216f0*/  LEA.HI.X.SX32 R9, R67, R3, 0x1, P3 ;  /* 0x0000000343097211 */ /* 0x000fca00018f0eff */
[----:B------:R1:W-:Y:S01]  /*21700*/  STL.64 [R1+0x8a8], R8 ;  /* 0x0008a80801007387 */ /* 0x0003e20000100a00 */
[----:B0-----:R-:W-:-:S04]  /*21710*/  LEA R18, P2, R138, R2, 0x1 ;  /* 0x000000028a127211 */ /* 0x001fc800078408ff */
[----:B------:R-:W-:Y:S02]  /*21720*/  LEA.HI.X.SX32 R19, R138, R3, 0x1, P2 ;  /* 0x000000038a137211 */ /* 0x000fe400010f0eff */
[----:B-1----:R-:W-:-:S03]  /*21730*/  LEA R8, P2, R15, R2, 0x1 ;  /* 0x000000020f087211 */ /* 0x002fc600078408ff */
[----:B------:R0:W-:Y:S01]  /*21740*/  STL.64 [R1+0x8b0], R18 ;  /* 0x0008b01201007387 */ /* 0x0001e20000100a00 */
[----:B------:R-:W-:-:S05]  /*21750*/  LEA.HI.X.SX32 R9, R15, R3, 0x1, P2 ;  /* 0x000000030f097211 */ /* 0x000fca00010f0eff */
[----:B------:R1:W-:Y:S01]  /*21760*/  STL.64 [R1+0x8a0], R8 ;  /* 0x0008a00801007387 */ /* 0x0003e20000100a00 */
[----:B0-----:R-:W-:-:S04]  /*21770*/  LEA R18, P3, R68, R2, 0x1 ;  /* 0x0000000244127211 */ /* 0x001fc800078608ff */
[-C--:B------:R-:W-:Y:S02]  /*21780*/  LEA.HI.X.SX32 R19, R68, R3.reuse, 0x1, P3 ;  /* 0x0000000344137211 */ /* 0x080fe400018f0eff */
[CC--:B-1----:R-:W-:Y:S02]  /*21790*/  LEA R8, P3, R12.reuse, R2.reuse, 0x1 ;  /* 0x000000020c087211 */ /* 0x0c2fe400078608ff */
[C---:B------:R-:W-:Y:S02]  /*217a0*/  LEA R20, P2, R13.reuse, R2, 0x1 ;  /* 0x000000020d147211 */ /* 0x040fe400078408ff */
[-C--:B------:R-:W-:Y:S02]  /*217b0*/  LEA.HI.X.SX32 R9, R12, R3.reuse, 0x1, P3 ;  /* 0x000000030c097211 */ /* 0x080fe400018f0eff */
[----:B------:R-:W-:-:S03]  /*217c0*/  LEA.HI.X.SX32 R21, R13, R3, 0x1, P2 ;  /* 0x000000030d157211 */ /* 0x000fc600010f0eff */
[----:B------:R0:W-:Y:S01]  /*217d0*/  STL.64 [R1+0x888], R8 ;  /* 0x0008880801007387 */ /* 0x0001e20000100a00 */
[----:B------:R-:W-:-:S03]  /*217e0*/  LEA R12, P3, R69, R2, 0x1 ;  /* 0x00000002450c7211 */ /* 0x000fc600078608ff */
[----:B------:R-:W-:Y:S01]  /*217f0*/  STL.64 [R1+0x890], R20 ;  /* 0x0008901401007387 */ /* 0x000fe20000100a00 */
[----:B0-----:R-:W-:-:S04]  /*21800*/  LEA R8, P2, R14, R2, 0x1 ;  /* 0x000000020e087211 */ /* 0x001fc800078408ff */
[-C--:B------:R-:W-:Y:S02]  /*21810*/  LEA.HI.X.SX32 R9, R14, R3.reuse, 0x1, P2 ;  /* 0x000000030e097211 */ /* 0x080fe400010f0eff */
[----:B------:R-:W-:-:S03]  /*21820*/  LEA.HI.X.SX32 R13, R69, R3, 0x1, P3 ;  /* 0x00000003450d7211 */ /* 0x000fc600018f0eff */
[----:B------:R0:W-:Y:S01]  /*21830*/  STL.64 [R1+0x880], R8 ;  /* 0x0008800801007387 */ /* 0x0001e20000100a00 */
[-C--:B------:R-:W-:Y:S02]  /*21840*/  LEA R14, P2, R251, R2.reuse, 0x1 ;  /* 0x00000002fb0e7211 */ /* 0x080fe400078408ff */
[----:B0-----:R-:W-:-:S04]  /*21850*/  LEA R8, P3, R70, R2, 0x1 ;  /* 0x0000000246087211 */ /* 0x001fc800078608ff */
[-C--:B------:R-:W-:Y:S02]  /*21860*/  LEA.HI.X.SX32 R9, R70, R3.reuse, 0x1, P3 ;  /* 0x0000000346097211 */ /* 0x080fe400018f0eff */
[----:B------:R-:W-:-:S03]  /*21870*/  LEA.HI.X.SX32 R15, R251, R3, 0x1, P2 ;  /* 0x00000003fb0f7211 */ /* 0x000fc600010f0eff */
[----:B------:R0:W-:Y:S01]  /*21880*/  STL.64 [R1+0x868], R8 ;  /* 0x0008680801007387 */ /* 0x0001e20000100a00 */
[----:B------:R-:W-:Y:S01]  /*21890*/  VIADD R10, R11, UR4 ;  /* 0x000000040b0a7c36 */ /* 0x000fe20008000000 */
[----:B------:R-:W-:Y:S02]  /*218a0*/  ULDC UR4, c[0x0][0x248] ;  /* 0x0000920000047ab9 */ /* 0x000fe40000000800 */
[----:B------:R1:W-:Y:S01]  /*218b0*/  STL.64 [R1+0x870], R14 ;  /* 0x0008700e01007387 */ /* 0x0003e20000100a00 */
[----:B0-----:R-:W-:-:S04]  /*218c0*/  LEA R8, P2, R137, R2, 0x1 ;  /* 0x0000000289087211 */ /* 0x001fc800078408ff */
[-C--:B------:R-:W-:Y:S02]  /*218d0*/  LEA.HI.X.SX32 R9, R137, R3.reuse, 0x1, P2 ;  /* 0x0000000389097211 */ /* 0x080fe400010f0eff */
[CC--:B-1----:R-:W-:Y:S01]  /*218e0*/  LEA R14, P3, R87.reuse, R2.reuse, 0x1 ;  /* 0x00000002570e7211 */ /* 0x0c2fe200078608ff */
[----:B------:R-:W-:Y:S01]  /*218f0*/  VIADD R136, R10, UR4 ;  /* 0x000000040a887c36 */ /* 0x000fe20008000000 */
[----:B------:R-:W-:Y:S01]  /*21900*/  ULDC UR4, c[0x0][0x248] ;  /* 0x0000920000047ab9 */ /* 0x000fe20000000800 */
[----:B------:R0:W-:Y:S01]  /*21910*/  STL.64 [R1+0x860], R8 ;  /* 0x0008600801007387 */ /* 0x0001e20000100a00 */
[-C--:B------:R-:W-:Y:S01]  /*21920*/  LEA.HI.X.SX32 R15, R87, R3.reuse, 0x1, P3 ;  /* 0x00000003570f7211 */ /* 0x080fe200018f0eff */
[----:B------:R-:W-:Y:S01]  /*21930*/  VIADD R89, R136, UR4 ;  /* 0x0000000488597c36 */ /* 0x000fe20008000000 */
[-C--:B------:R-:W-:Y:S01]  /*21940*/  LEA R20, P2, R11, R2.reuse, 0x1 ;  /* 0x000000020b147211 */ /* 0x080fe200078408ff */
[----:B------:R-:W-:Y:S02]  /*21950*/  ULDC UR4, c[0x0][0x248] ;  /* 0x0000920000047ab9 */ /* 0x000fe40000000800 */
[----:B------:R-:W-:Y:S01]  /*21960*/  VIADD R135, R89, UR4 ;  /* 0x0000000459877c36 */ /* 0x000fe20008000000 */
[----:B------:R-:W-:Y:S01]  /*21970*/  LEA.HI.X.SX32 R21, R11, R3, 0x1, P2 ;  /* 0x000000030b157211 */ /* 0x000fe200010f0eff */
[----:B------:R-:W-:Y:S01]  /*21980*/  ULDC UR4, c[0x0][0x248] ;  /* 0x0000920000047ab9 */ /* 0x000fe20000000800 */
[----:B0-----:R-:W-:-:S04]  /*21990*/  LEA R8, P3, R10, R2, 0x1 ;  /* 0x000000020a087211 */ /* 0x001fc800078608ff */
[-C--:B------:R-:W-:Y:S02]  /*219a0*/  LEA.HI.X.SX32 R9, R10, R3.reuse, 0x1, P3 ;  /* 0x000000030a097211 */ /* 0x080fe400018f0eff */
[C---:B------:R-:W-:Y:S01]  /*219b0*/  LEA R10, P2, R136.reuse, R2, 0x1 ;  /* 0x00000002880a7211 */ /* 0x040fe200078408ff */
[----:B------:R-:W-:Y:S01]  /*219c0*/  VIADD R90, R135, UR4 ;  /* 0x00000004875a7c36 */ /* 0x000fe20008000000 */
[----:B------:R-:W-:Y:S01]  /*219d0*/  ULDC UR4, c[0x0][0x248] ;  /* 0x0000920000047ab9 */ /* 0x000fe20000000800 */
[----:B------:R0:W-:Y:S01]  /*219e0*/  STL.64 [R1+0x848], R8 ;  /* 0x0008480801007387 */ /* 0x0001e20000100a00 */
[----:B------:R-:W-:-:S03]  /*219f0*/  LEA.HI.X.SX32 R11, R136, R3, 0x1, P2 ;  /* 0x00000003880b7211 */ /* 0x000fc600010f0eff */
[----:B------:R1:W-:Y:S01]  /*21a00*/  STL.64 [R1+0x850], R20 ;  /* 0x0008501401007387 */ /* 0x0003e20000100a00 */
[----:B------:R-:W-:Y:S01]  /*21a10*/  VIADD R113, R90, UR4 ;  /* 0x000000045a717c36 */ /* 0x000fe20008000000 */
[----:B------:R-:W-:Y:S02]  /*21a20*/  ULDC UR4, c[0x0][0x248] ;  /* 0x0000920000047ab9 */ /* 0x000fe40000000800 */
[----:B------:R2:W-:Y:S01]  /*21a30*/  STL.64 [R1+0x840], R10 ;  /* 0x0008400a01007387 */ /* 0x0005e20000100a00 */
[-C--:B0-----:R-:W-:Y:S02]  /*21a40*/  LEA R8, P3, R89, R2.reuse, 0x1 ;  /* 0x0000000259087211 */ /* 0x081fe400078608ff */
[----:B-1----:R-:W-:Y:S02]  /*21a50*/  LEA R20, P2, R135, R2, 0x1 ;  /* 0x0000000287147211 */ /* 0x002fe400078408ff */
[-C--:B------:R-:W-:Y:S02]  /*21a60*/  LEA.HI.X.SX32 R9, R89, R3.reuse, 0x1, P3 ;  /* 0x0000000359097211 */ /* 0x080fe400018f0eff */
[----:B------:R-:W-:-:S02]  /*21a70*/  LEA.HI.X.SX32 R21, R135, R3, 0x1, P2 ;  /* 0x0000000387157211 */ /* 0x000fc400010f0eff */
[C---:B--2---:R-:W-:Y:S01]  /*21a80*/  LEA R10, P3, R90.reuse, R2, 0x1 ;  /* 0x000000025a0a7211 */ /* 0x044fe200078608ff */
[----:B------:R-:W-:Y:S01]  /*21a90*/  VIADD R93, R113, UR4 ;  /* 0x00000004715d7c36 */ /* 0x000fe20008000000 */
[----:B------:R-:W-:Y:S01]  /*21aa0*/  ULDC UR4, c[0x0][0x248] ;  /* 0x0000920000047ab9 */ /* 0x000fe20000000800 */
[----:B------:R0:W-:Y:S01]  /*21ab0*/  STL.64 [R1+0x830], R20 ;  /* 0x0008301401007387 */ /* 0x0001e20000100a00 */
[----:B------:R-:W-:Y:S01]  /*21ac0*/  LEA.HI.X.SX32 R11, R90, R3, 0x1, P3 ;  /* 0x000000035a0b7211 */ /* 0x000fe200018f0eff */
[----:B------:R-:W-:Y:S01]  /*21ad0*/  VIADD R112, R93, UR4 ;  /* 0x000000045d707c36 */ /* 0x000fe20008000000 */
[----:B------:R-:W-:-:S03]  /*21ae0*/  ULDC UR4, c[0x0][0x248] ;  /* 0x0000920000047ab9 */ /* 0x000fc60000000800 */
[----:B------:R1:W-:Y:S01]  /*21af0*/  STL.64 [R1+0x828], R10 ;  /* 0x0008280a01007387 */ /* 0x0003e20000100a00 */
[----:B------:R-:W-:Y:S01]  /*21b00*/  VIADD R252, R112, UR4 ;  /* 0x0000000470fc7c36 */ /* 0x000fe20008000000 */
[----:B------:R-:W-:Y:S01]  /*21b10*/  ULDC UR4, c[0x0][0x248] ;  /* 0x0000920000047ab9 */ /* 0x000fe20000000800 */
[----:B0-----:R-:W-:-:S04]  /*21b20*/  LEA R20, P2, R113, R2, 0x1 ;  /* 0x0000000271147211 */ /* 0x001fc800078408ff */
[----:B------:R-:W-:Y:S02]  /*21b30*/  LEA.HI.X.SX32 R21, R113, R3, 0x1, P2 ;  /* 0x0000000371157211 */ /* 0x000fe400010f0eff */
[----:B-1----:R-:W-:-:S03]  /*21b40*/  LEA R10, P3, R93, R2, 0x1 ;  /* 0x000000025d0a7211 */ /* 0x002fc600078608ff */
[----:B------:R0:W-:Y:S01]  /*21b50*/  STL.64 [R1+0x820], R20 ;  /* 0x0008201401007387 */ /* 0x0001e20000100a00 */
[----:B------:R-:W-:Y:S01]  /*21b60*/  LEA.HI.X.SX32 R11, R93, R3, 0x1, P3 ;  /* 0x000000035d0b7211 */ /* 0x000fe200018f0eff */
[----:B------:R-:W-:Y:S01]  /*21b70*/  VIADD R115, R252, UR4 ;  /* 0x00000004fc737c36 */ /* 0x000fe20008000000 */
[----:B------:R-:W-:Y:S01]  /*21b80*/  ISETP.LT.AND P4, PT, R76, UR5, !P0 ;  /* 0x000000054c007c0c */ /* 0x000fe2000c781270 */
[----:B------:R-:W-:Y:S01]  /*21b90*/  VIADD R76, R7, 0x76 ;  /* 0x00000076074c7836 */ /* 0x000fe20000000000 */
[----:B------:R-:W-:Y:S01]  /*21ba0*/  ULDC UR4, c[0x0][0x248] ;  /* 0x0000920000047ab9 */ /* 0x000fe20000000800 */
[-C--:B------:R-:W-:Y:S01]  /*21bb0*/  LEA R24, P2, R112, R2.reuse, 0x1 ;  /* 0x0000000270187211 */ /* 0x080fe200078408ff */
[----:B------:R-:W-:Y:S01]  /*21bc0*/  ULDC UR5, c[0x0][0x22c] ;  /* 0x00008b0000057ab9 */ /* 0x000fe20000000800 */
[----:B0-----:R-:W-:Y:S01]  /*21bd0*/  LEA R20, P3, R252, R2, 0x1 ;  /* 0x00000002fc147211 */ /* 0x001fe200078608ff */
[----:B------:R-:W-:Y:S01]  /*21be0*/  VIADD R100, R115, UR4 ;  /* 0x0000000473647c36 */ /* 0x000fe20008000000 */
[----:B------:R-:W-:-:S02]  /*21bf0*/  ISETP.LT.AND P5, PT, R76, UR5, !P0 ;  /* 0x000000054c007c0c */ /* 0x000fc4000c7a1270 */
[-C--:B------:R-:W-:Y:S01]  /*21c00*/  LEA.HI.X.SX32 R21, R252, R3.reuse, 0x1, P3 ;  /* 0x00000003fc157211 */ /* 0x080fe200018f0eff */
[C---:B------:R-:W-:Y:S01]  /*21c10*/  VIADD R76, R7.reuse, 0x77 ;  /* 0x00000077074c7836 */ /* 0x040fe20000000000 */
[----:B------:R-:W-:Y:S01]  /*21c20*/  ULDC UR4, c[0x0][0x248] ;  /* 0x0000920000047ab9 */ /* 0x000fe20000000800 */
[-C--:B------:R-:W-:Y:S01]  /*21c30*/  LEA.HI.X.SX32 R25, R112, R3.reuse, 0x1, P2 ;  /* 0x0000000370197211 */ /* 0x080fe200010f0eff */
[----:B------:R-:W-:Y:S01]  /*21c40*/  ULDC UR5, c[0x0][0x22c] ;  /* 0x00008b0000057ab9 */ /* 0x000fe20000000800 */
[----:B------:R0:W-:Y:S01]  /*21c50*/  STL.64 [R1+0x808], R20 ;  /* 0x0008081401007387 */ /* 0x0001e20000100a00 */
[----:B------:R-:W-:Y:S01]  /*21c60*/  VIADD R114, R100, UR4 ;  /* 0x0000000464727c36 */ /* 0x000fe20008000000 */
[----:B------:R-:W-:Y:S01]  /*21c70*/  ULDC UR4, c[0x0][0x248] ;  /* 0x0000920000047ab9 */ /* 0x000fe20000000800 */
[----:B------:R-:W-:Y:S01]  /*21c80*/  ISETP.LT.AND P6, PT, R76, UR5, !P0 ;  /* 0x000000054c007c0c */ /* 0x000fe2000c7c1270 */
[----:B------:R-:W-:Y:S01]  /*21c90*/  VIADD R76, R7, 0x78 ;  /* 0x00000078074c7836 */ /* 0x000fe20000000000 */
[-C--:B------:R-:W-:Y:S01]  /*21ca0*/  LEA R112, P3, R100, R2.reuse, 0x1 ;  /* 0x0000000264707211 */ /* 0x080fe200078608ff */
[----:B------:R-:W-:Y:S01]  /*21cb0*/  VIADD R102, R114, UR4 ;  /* 0x0000000472667c36 */ /* 0x000fe20008000000 */
[----:B------:R-:W-:Y:S01]  /*21cc0*/  ULDC UR5, c[0x0][0x22c] ;  /* 0x00008b0000057ab9 */ /* 0x000fe20000000800 */
[C---:B0-----:R-:W-:Y:S01]  /*21cd0*/  LEA R20, P2, R115.reuse, R2, 0x1 ;  /* 0x0000000273147211 */ /* 0x041fe200078408ff */
[----:B------:R0:W-:Y:S01]  /*21ce0*/  STL.64 [R1+0x810], R24 ;  /* 0x0008101801007387 */ /* 0x0001e20000100a00 */
[-C--:B------:R-:W-:Y:S01]  /*21cf0*/  LEA.HI.X.SX32 R113, R100, R3.reuse, 0x1, P3 ;  /* 0x0000000364717211 */ /* 0x080fe200018f0eff */
[----:B------:R-:W-:Y:S01]  /*21d00*/  ULDC UR4, c[0x0][0x248] ;  /* 0x0000920000047ab9 */ /* 0x000fe20000000800 */
[----:B------:R-:W-:-:S02]  /*21d10*/  LEA.HI.X.SX32 R21, R115, R3, 0x1, P2 ;  /* 0x0000000373157211 */ /* 0x000fc400010f0eff */
[----:B------:R-:W-:Y:S01]  /*21d20*/  ISETP.LT.AND P1, PT, R76, UR5, !P0 ;  /* 0x000000054c007c0c */ /* 0x000fe2000c721270 */
[----:B------:R-:W-:Y:S02]  /*21d30*/  ULDC UR5, c[0x0][0x248] ;  /* 0x0000920000057ab9 */ /* 0x000fe40000000800 */
[----:B------:R1:W-:Y:S01]  /*21d40*/  STL.64 [R1+0x800], R20 ;  /* 0x0008001401007387 */ /* 0x0003e20000100a00 */
[----:B------:R-:W-:Y:S01]  /*21d50*/  PRMT R76, R117, 0x7632, R76 ;  /* 0x00007632754c7816 */ /* 0x000fe2000000004c */
[----:B------:R-:W-:Y:S01]  /*21d60*/  VIADD R117, R102, UR5 ;  /* 0x0000000566757c36 */ /* 0x000fe20008000000 */
[----:B------:R-:W-:Y:S01]  /*21d70*/  ULDC UR5, c[0x0][0x248] ;  /* 0x0000920000057ab9 */ /* 0x000fe20000000800 */
[-C--:B0-----:R-:W-:Y:S02]  /*21d80*/  LEA R24, P2, R114, R2.reuse, 0x1 ;  /* 0x0000000272187211 */ /* 0x081fe400078408ff */
[----:B-1----:R-:W-:Y:S01]  /*21d90*/  LEA R20, P3, R102, R2, 0x1 ;  /* 0x0000000266147211 */ /* 0x002fe200078608ff */
[----:B------:R-:W-:Y:S01]  /*21da0*/  VIADD R107, R117, UR4 ;  /* 0x00000004756b7c36 */ /* 0x000fe20008000000 */
[----:B------:R-:W-:-:S02]  /*21db0*/  ULDC UR4, c[0x0][0x248] ;  /* 0x0000920000047ab9 */ /* 0x000fc40000000800 */
[-C--:B------:R-:W-:Y:S02]  /*21dc0*/  LEA.HI.X.SX32 R21, R102, R3.reuse, 0x1, P3 ;  /* 0x0000000366157211 */ /* 0x080fe400018f0eff */
[----:B------:R-:W-:Y:S01]  /*21dd0*/  LEA.HI.X.SX32 R25, R114, R3, 0x1, P2 ;  /* 0x0000000372197211 */ /* 0x000fe200010f0eff */
[C---:B------:R-:W-:Y:S02]  /*21de0*/  VIADD R116, R107.reuse, UR4 ;  /* 0x000000046b747c36 */ /* 0x040fe40008000000 */
[----:B------:R0:W-:Y:S01]  /*21df0*/  STL.64 [R1+0x7e8], R20 ;  /* 0x0007e81401007387 */ /* 0x0001e20000100a00 */
[-C--:B------:R-:W-:Y:S01]  /*21e00*/  LEA R114, P3, R107, R2.reuse, 0x1 ;  /* 0x000000026b727211 */ /* 0x080fe200078608ff */
[----:B------:R-:W-:Y:S01]  /*21e10*/  VIADD R248, R116, UR5 ;  /* 0x0000000574f87c36 */ /* 0x000fe20008000000 */
[----:B------:R-:W-:Y:S01]  /*21e20*/  ULDC UR4, c[0x0][0x248] ;  /* 0x0000920000047ab9 */ /* 0x000fe20000000800 */
[----:B------:R1:W-:Y:S01]  /*21e30*/  STL.64 [R1+0x7f0], R24 ;  /* 0x0007f01801007387 */ /* 0x0003e20000100a00 */
[----:B0-----:R-:W-:Y:S01]  /*21e40*/  LEA R20, P2, R117, R2, 0x1 ;  /* 0x0000000275147211 */ /* 0x001fe200078408ff */
[----:B------:R-:W-:-:S03]  /*21e50*/  ULDC UR5, c[0x0][0x248] ;  /* 0x0000920000057ab9 */ /* 0x000fc60000000800 */
[-C--:B------:R-:W-:Y:S02]  /*21e60*/  LEA.HI.X.SX32 R21, R117, R3.reuse, 0x1, P2 ;  /* 0x0000000375157211 */ /* 0x080fe400010f0eff */
[----:B------:R-:W-:-:S03]  /*21e70*/  LEA.HI.X.SX32 R115, R107, R3, 0x1, P3 ;  /* 0x000000036b737211 */ /* 0x000fc600018f0eff */
[----:B------:R0:W-:Y:S01]  /*21e80*/  STL.64 [R1+0x7e0], R20 ;  /* 0x0007e01401007387 */ /* 0x0001e20000100a00 */
[----:B------:R-:W-:Y:S01]  /*21e90*/  VIADD R119, R248, UR6 ;  /* 0x00000006f8777c36 */ /* 0x000fe20008000000 */
[-C--:B-1----:R-:W-:Y:S01]  /*21ea0*/  LEA R24, P2, R116, R2.reuse, 0x1 ;  /* 0x0000000274187211 */ /* 0x082fe200078408ff */
[----:B------:R-:W-:Y:S02]  /*21eb0*/  ULDC UR6, c[0x0][0x248] ;  /* 0x0000920000067ab9 */ /* 0x000fe40000000800 */
[----:B------:R-:W-:Y:S01]  /*21ec0*/  VIADD R75, R119, UR4 ;  /* 0x00000004774b7c36 */ /* 0x000fe20008000000 */
[----:B0-----:R-:W-:Y:S01]  /*21ed0*/  LEA R20, P3, R248, R2, 0x1 ;  /* 0x00000002f8147211 */ /* 0x001fe200078608ff */
[----:B------:R-:W-:-:S03]  /*21ee0*/  ULDC UR4, c[0x0][0x248] ;  /* 0x0000920000047ab9 */ /* 0x000fc60000000800 */
        /* <DEDUP_REMOVED lines=17> */
[-C--:B0-----:R-:W-:Y:S01]  /*22000*/  LEA R20, P3, R86, R2.reuse, 0x1 ;  /* 0x0000000256147211 */ /* 0x081fe200078608ff */
[----:B------:R-:W-:Y:S01]  /*22010*/  @P4 STG.E.U16 desc[UR10][R72.64], R76 ;  /* 0x0000004c48004986 */ /* 0x000fe2000c10150a */
[-C--:B------:R-:W-:Y:S01]  /*22020*/  LEA.HI.X.SX32 R25, R118, R3.reuse, 0x1, P2 ;  /* 0x0000000376197211 */ /* 0x080fe200010f0eff */
[----:B------:R-:W-:Y:S01]  /*22030*/  ULDC UR9, c[0x0][0x248] ;  /* 0x0000920000097ab9 */ /* 0x000fe20000000800 */
[----:B------:R-:W-:Y:S01]  /*22040*/  LEA.HI.X.SX32 R21, R86, R3, 0x1, P3 ;  /* 0x0000000356157211 */ /* 0x000fe200018f0eff */
[C---:B------:R-:W-:Y:S01]  /*22050*/  VIADD R120, R110.reuse, UR14 ;  /* 0x0000000e6e787c36 */ /* 0x040fe20008000000 */
[----:B------:R-:W-:Y:S01]  /*22060*/  LEA R118, P3, R110, R2, 0x1 ;  /* 0x000000026e767211 */ /* 0x000fe200078608ff */
[----:B------:R-:W-:-:S02]  /*22070*/  ULDC UR14, c[0x0][0x248] ;  /* 0x00009200000e7ab9 */ /* 0x000fc40000000800 */
[----:B------:R0:W-:Y:S01]  /*22080*/  STL.64 [R1+0x7a8], R20 ;  /* 0x0007a81401007387 */ /* 0x0001e20000100a00 */
[----:B------:R-:W-:Y:S01]  /*22090*/  VIADD R84, R120, UR6 ;  /* 0x0000000678547c36 */ /* 0x000fe20008000000 */
[----:B------:R-:W-:Y:S01]  /*220a0*/  LEA.HI.X.SX32 R119, R110, R3, 0x1, P3 ;  /* 0x000000036e777211 */ /* 0x000fe200018f0eff */
[----:B------:R-:W-:Y:S01]  /*220b0*/  ULDC UR6, c[0x0][0x248] ;  /* 0x0000920000067ab9 */ /* 0x000fe20000000800 */
[----:B------:R1:W-:Y:S01]  /*220c0*/  STL.64 [R1+0x7b0], R24 ;  /* 0x0007b01801007387 */ /* 0x0003e20000100a00 */
[----:B0-----:R-:W-:-:S04]  /*220d0*/  LEA R20, P2, R121, R2, 0x1 ;  /* 0x0000000279147211 */ /* 0x001fc800078408ff */
[-C--:B------:R-:W-:Y:S01]  /*220e0*/  LEA.HI.X.SX32 R21, R121, R3.reuse, 0x1, P2 ;  /* 0x0000000379157211 */ /* 0x080fe200010f0eff */
[----:B------:R-:W-:Y:S01]  /*220f0*/  VIADD R123, R84, UR15 ;  /* 0x0000000f547b7c36 */ /* 0x000fe20008000000 */
[CC--:B-1----:R-:W-:Y:S01]  /*22100*/  LEA R24, P2, R120.reuse, R2.reuse, 0x1 ;  /* 0x0000000278187211 */ /* 0x0c2fe200078408ff */
[----:B------:R-:W-:Y:S02]  /*22110*/  ULDC UR15, c[0x0][0x248] ;  /* 0x00009200000f7ab9 */ /* 0x000fe40000000800 */
[----:B------:R0:W-:Y:S01]  /*22120*/  STL.64 [R1+0x7a0], R20 ;  /* 0x0007a01401007387 */ /* 0x0001e20000100a00 */
[----:B------:R-:W-:Y:S01]  /*22130*/  VIADD R105, R123, UR20 ;  /* 0x000000147b697c36 */ /* 0x000fe20008000000 */
[----:B------:R-:W-:Y:S01]  /*22140*/  LEA.HI.X.SX32 R25, R120, R3, 0x1, P2 ;  /* 0x0000000378197211 */ /* 0x000fe200010f0eff */
[----:B------:R-:W-:Y:S01]  /*22150*/  ULDC UR20, c[0x0][0x248] ;  /* 0x0000920000147ab9 */ /* 0x000fe20000000800 */
[----:B0-----:R-:W-:-:S04]  /*22160*/  LEA R20, P3, R84, R2, 0x1 ;  /* 0x0000000254147211 */ /* 0x001fc800078608ff */
[-C--:B------:R-:W-:Y:S01]  /*22170*/  LEA.HI.X.SX32 R21, R84, R3.reuse, 0x1, P3 ;  /* 0x0000000354157211 */ /* 0x080fe200018f0eff */
[C---:B------:R-:W-:Y:S01]  /*22180*/  VIADD R122, R105.reuse, UR21 ;  /* 0x00000015697a7c36 */ /* 0x040fe20008000000 */
[CC--:B------:R-:W-:Y:S01]  /*22190*/  LEA R120, P3, R105.reuse, R2.reuse, 0x1 ;  /* 0x0000000269787211 */ /* 0x0c0fe200078608ff */
[----:B------:R-:W-:Y:S02]  /*221a0*/  ULDC UR21, c[0x0][0x248] ;  /* 0x0000920000157ab9 */ /* 0x000fe40000000800 */
        /* <DEDUP_REMOVED lines=17> */
[-C--:B------:R-:W-:Y:S01]  /*222c0*/  LEA R122, P3, R88, R2.reuse, 0x1 ;  /* 0x00000002587a7211 */ /* 0x080fe200078608ff */
        /* <DEDUP_REMOVED lines=85> */
[-C--:B-1----:R-:W-:Y:S01]  /*22820*/  LEA R24, P2, R132, R2.reuse, 0x1 ;  /* 0x0000000284187211 */ /* 0x082fe200078408ff */
        /* <DEDUP_REMOVED lines=55> */
[C---:B------:R-:W-:Y:S01]  /*22ba0*/  VIADD R55, R60.reuse, UR22 ;  /* 0x000000163c377c36 */ /* 0x040fe20008000000 */
        /* <DEDUP_REMOVED lines=347> */
[----:B------:R-:W-:Y:S02]  /*24160*/  ULDC UR45, c[0x0][0x248] ;  /* 0x00009200002d7ab9 */ /* 0x000fe40000000800 */
[----:B------:R-:W-:Y:S01]  /*24170*/  VIADD R6, R5, UR4 ;  /* 0x0000000405067c36 */ /* 0x000fe20008000000 */
[----:B------:R-:W-:Y:S01]  /*24180*/  ULDC UR4, c[0x0][0x248] ;  /* 0x0000920000047ab9 */ /* 0x000fe20000000800 */
[----:B0-----:R-:W-:-:S04]  /*24190*/  LEA R20, P3, R0, R2, 0x1 ;  /* 0x0000000200147211 */ /* 0x001fc800078608ff */
[-C--:B------:R-:W-:Y:S01]  /*241a0*/  LEA.HI.X.SX32 R21, R0, R3.reuse, 0x1, P3 ;  /* 0x0000000300157211 */ /* 0x080fe200018f0eff */
[----:B------:R-:W-:Y:S01]  /*241b0*/  VIADD R56, R6, UR28 ;  /* 0x0000001c06387c36 */ /* 0x000fe20008000000 */
        /* <DEDUP_REMOVED lines=8> */
[-C--:B------:R-:W-:Y:S02]  /*24240*/  LEA.HI.X.SX32 R21, R4, R3.reuse, 0x1, P2 ;  /* 0x0000000304157211 */ /* 0x080fe400010f0eff */
[CC--:B-1----:R-:W-:Y:S01]  /*24250*/  LEA R24, P2, R6.reuse, R2.reuse, 0x1 ;  /* 0x0000000206187211 */ /* 0x0c2fe200078408ff */
[C---:B------:R-:W-:Y:S01]  /*24260*/  VIADD R58, R57.reuse, UR19 ;  /* 0x00000013393a7c36 */ /* 0x040fe20008000000 */
[----:B------:R-:W-:Y:S01]  /*24270*/  ULDC UR19, c[0x0][0x248] ;  /* 0x0000920000137ab9 */ /* 0x000fe20000000800 */
[----:B------:R0:W-:Y:S01]  /*24280*/  STL.64 [R1+0x420], R20 ;  /* 0x0004201401007387 */ /* 0x0001e20000100a00 */
[----:B------:R-:W-:Y:S02]  /*24290*/  LEA.HI.X.SX32 R25, R6, R3, 0x1, P2 ;  /* 0x0000000306197211 */ /* 0x000fe400010f0eff */
[----:B------:R-:W-:Y:S01]  /*242a0*/  LEA R4, P2, R57, R2, 0x1 ;  /* 0x0000000239047211 */ /* 0x000fe200078408ff */
[----:B------:R-:W-:Y:S01]  /*242b0*/  VIADD R59, R58, UR43 ;  /* 0x0000002b3a3b7c36 */ /* 0x000fe20008000000 */
[----:B------:R-:W-:-:S02]  /*242c0*/  ULDC UR43, c[0x0][0x248] ;  /* 0x00009200002b7ab9 */ /* 0x000fc40000000800 */
[-C--:B------:R-:W-:Y:S02]  /*242d0*/  LEA.HI.X.SX32 R5, R57, R3.reuse, 0x1, P2 ;  /* 0x0000000339057211 */ /* 0x080fe400010f0eff */
[CC--:B0-----:R-:W-:Y:S01]  /*242e0*/  LEA R20, P3, R56.reuse, R2.reuse, 0x1 ;  /* 0x0000000238147211 */ /* 0x0c1fe200078608ff */
[----:B------:R-:W-:Y:S01]  /*242f0*/  VIADD R64, R59, UR27 ;  /* 0x0000001b3b407c36 */ /* 0x000fe20008000000 */
[----:B------:R-:W-:Y:S01]  /*24300*/  STL.64 [R1+0x410], R24 ;  /* 0x0004101801007387 */ /* 0x000fe20000100a00 */
[----:B------:R-:W-:Y:S01]  /*24310*/  ULDC UR27, c[0x0][0x248] ;  /* 0x00009200001b7ab9 */ /* 0x000fe20000000800 */
[----:B------:R-:W-:Y:S02]  /*24320*/  LEA.HI.X.SX32 R21, R56, R3, 0x1, P3 ;  /* 0x0000000338157211 */ /* 0x000fe400018f0eff */
[----:B------:R-:W-:-:S03]  /*24330*/  LEA R176, P3, R58, R2, 0x1 ;  /* 0x000000023ab07211 */ /* 0x000fc600078608ff */
[----:B------:R0:W-:Y:S01]  /*24340*/  STL.64 [R1+0x408], R20 ;  /* 0x0004081401007387 */ /* 0x0001e20000100a00 */
[----:B------:R-:W-:-:S03]  /*24350*/  LEA.HI.X.SX32 R177, R58, R3, 0x1, P3 ;  /* 0x000000033ab17211 */ /* 0x000fc600018f0eff */
[----:B------:R1:W-:Y:S01]  /*24360*/  STL.64 [R1+0x400], R4 ;  /* 0x0004000401007387 */ /* 0x0003e20000100a00 */
[C---:B------:R-:W-:Y:S01]  /*24370*/  VIADD R65, R64.reuse, UR13 ;  /* 0x0000000d40417c36 */ /* 0x040fe20008000000 */
[----:B------:R-:W-:Y:S01]  /*24380*/  ULDC UR13, c[0x0][0x248] ;  /* 0x00009200000d7ab9 */ /* 0x000fe20000000800 */
[CC--:B0-----:R-:W-:Y:S02]  /*24390*/  LEA R20, P3, R64.reuse, R2.reuse, 0x1 ;  /* 0x0000000240147211 */ /* 0x0c1fe400078608ff */
[C---:B-1----:R-:W-:Y:S02]  /*243a0*/  LEA R4, P2, R59.reuse, R2, 0x1 ;  /* 0x000000023b047211 */ /* 0x042fe400078408ff */
[-C--:B------:R-:W-:Y:S02]  /*243b0*/  LEA.HI.X.SX32 R21, R64, R3.reuse, 0x1, P3 ;  /* 0x0000000340157211 */ /* 0x080fe400018f0eff */
[----:B------:R-:W-:Y:S01]  /*243c0*/  LEA.HI.X.SX32 R5, R59, R3, 0x1, P2 ;  /* 0x000000033b057211 */ /* 0x000fe200010f0eff */
[----:B------:R-:W-:Y:S01]  /*243d0*/  VIADD R67, R65, UR42 ;  /* 0x0000002a41437c36 */ /* 0x000fe20008000000 */
[----:B------:R-:W-:-:S03]  /*243e0*/  ULDC UR42, c[0x0][0x248] ;  /* 0x00009200002a7ab9 */ /* 0x000fc60000000800 */
[----:B------:R-:W-:Y:S01]  /*243f0*/  STL.64 [R1+0x3f0], R4 ;  /* 0x0003f00401007387 */ /* 0x000fe20000100a00 */
[C---:B------:R-:W-:Y:S01]  /*24400*/  VIADD R66, R67.reuse, UR18 ;  /* 0x0000001243427c36 */ /* 0x040fe20008000000 */
[CC--:B------:R-:W-:Y:S01]  /*24410*/  LEA R178, P3, R67.reuse, R2.reuse, 0x1 ;  /* 0x0000000243b27211 */ /* 0x0c0fe200078608ff */
[----:B------:R-:W-:Y:S01]  /*24420*/  ULDC UR18, c[0x0][0x248] ;  /* 0x0000920000127ab9 */ /* 0x000fe20000000800 */
[----:B------:R0:W-:Y:S01]  /*24430*/  STL.64 [R1+0x3e8], R20 ;  /* 0x0003e81401007387 */ /* 0x0001e20000100a00 */
[----:B------:R-:W-:Y:S01]  /*24440*/  VIADD R68, R66, UR41 ;  /* 0x0000002942447c36 */ /* 0x000fe20008000000 */
[----:B------:R-:W-:Y:S01]  /*24450*/  LEA.HI.X.SX32 R179, R67, R3, 0x1, P3 ;  /* 0x0000000343b37211 */ /* 0x000fe200018f0eff */
        /* <DEDUP_REMOVED lines=59> */
[----:B------:R-:W-:Y:S01]  /*24810*/  LEA.HI.X.SX32 R21, R92, R3, 0x1, P2 ;  /* 0x000000035c157211 */ /* 0x000fe200010f0eff */
[----:B------:R-:W-:-:S04]  /*24820*/  VIADD R86, R93, UR58 ;  /* 0x0000003a5d567c36 */ /* 0x000fc80008000000 */
[----:B------:R0:W-:Y:S01]  /*24830*/  STL.64 [R1+0x378], R20 ;  /* 0x0003781401007387 */ /* 0x0001e20000100a00 */
[-C--:B-1----:R-:W-:Y:S01]  /*24840*/  LEA R24, P2, R90, R2.reuse, 0x1 ;  /* 0x000000025a187211 */ /* 0x082fe200078408ff */
[----:B------:R-:W-:Y:S01]  /*24850*/  VIADD R87, R86, UR36 ;  /* 0x0000002456577c36 */ /* 0x000fe20008000000 */
[----:B------:R-:W-:Y:S01]  /*24860*/  ULDC UR36, c[0x0][0x248] ;  /* 0x0000920000247ab9 */ /* 0x000fe20000000800 */
[----:B0-----:R-:W-:-:S04]  /*24870*/  LEA R20, P3, R93, R2, 0x1 ;  /* 0x000000025d147211 */ /* 0x001fc800078608ff */
[-C--:B------:R-:W-:Y:S02]  /*24880*/  LEA.HI.X.SX32 R21, R93, R3.reuse, 0x1, P3 ;  /* 0x000000035d157211 */ /* 0x080fe400018f0eff */
[-C--:B------:R-:W-:Y:S01]  /*24890*/  LEA.HI.X.SX32 R25, R90, R3.reuse, 0x1, P2 ;  /* 0x000000035a197211 */ /* 0x080fe200010f0eff */
[C---:B------:R-:W-:Y:S01]  /*248a0*/  VIADD R73, R87.reuse, UR57 ;  /* 0x0000003957497c36 */ /* 0x040fe20008000000 */
[-C--:B------:R-:W-:Y:S01]  /*248b0*/  LEA R186, P3, R87, R2.reuse, 0x1 ;  /* 0x0000000257ba7211 */ /* 0x080fe200078608ff */
[----:B------:R0:W-:Y:S01]  /*248c0*/  STL.64 [R1+0x360], R20 ;  /* 0x0003601401007387 */ /* 0x0001e20000100a00 */
[----:B------:R-:W-:Y:S01]  /*248d0*/  ULDC UR57, c[0x0][0x248] ;  /* 0x0000920000397ab9 */ /* 0x000fe20000000800 */
[----:B------:R-:W-:Y:S01]  /*248e0*/  VIADD R83, R73, UR16 ;  /* 0x0000001049537c36 */ /* 0x000fe20008000000 */
[----:B------:R-:W-:Y:S01]  /*248f0*/  LEA.HI.X.SX32 R187, R87, R3, 0x1, P3 ;  /* 0x0000000357bb7211 */ /* 0x000fe200018f0eff */
[----:B------:R1:W-:Y:S01]  /*24900*/  STL.64 [R1+0x368], R24 ;  /* 0x0003681801007387 */ /* 0x0003e20000100a00 */
[----:B------:R-:W-:Y:S01]  /*24910*/  ULDC UR16, c[0x0][0x248] ;  /* 0x0000920000107ab9 */ /* 0x000fe20000000800 */
[----:B0-----:R-:W-:-:S04]  /*24920*/  LEA R20, P2, R86, R2, 0x1 ;  /* 0x0000000256147211 */ /* 0x001fc800078408ff */
[-C--:B------:R-:W-:Y:S01]  /*24930*/  LEA.HI.X.SX32 R21, R86, R3.reuse, 0x1, P2 ;  /* 0x0000000356157211 */ /* 0x080fe200010f0eff */
[----:B------:R-:W-:Y:S01]  /*24940*/  VIADD R76, R83, UR35 ;  /* 0x00000023534c7c36 */ /* 0x000fe20008000000 */
[CC--:B-1----:R-:W-:Y:S01]  /*24950*/  LEA R24, P2, R73.reuse, R2.reuse, 0x1 ;  /* 0x0000000249187211 */ /* 0x0c2fe200078408ff */
[----:B------:R-:W-:Y:S02]  /*24960*/  ULDC UR35, c[0x0][0x248] ;  /* 0x0000920000237ab9 */ /* 0x000fe40000000800 */
[----:B------:R0:W-:Y:S01]  /*24970*/  STL.64 [R1+0x358], R20 ;  /* 0x0003581401007387 */ /* 0x0001e20000100a00 */
[----:B------:R-:W-:Y:S01]  /*24980*/  VIADD R82, R76, UR56 ;  /* 0x000000384c527c36 */ /* 0x000fe20008000000 */
[----:B------:R-:W-:Y:S02]  /*24990*/  LEA.HI.X.SX32 R25, R73, R3, 0x1, P2 ;  /* 0x0000000349197211 */ /* 0x000fe400010f0eff */
[----:B0-----:R-:W-:-:S04]  /*249a0*/  LEA R20, P3, R83, R2, 0x1 ;  /* 0x0000000253147211 */ /* 0x001fc800078608ff */
[-C--:B------:R-:W-:Y:S01]  /*249b0*/  LEA.HI.X.SX32 R21, R83, R3.reuse, 0x1, P3 ;  /* 0x0000000353157211 */ /* 0x080fe200018f0eff */
[C---:B------:R-:W-:Y:S01]  /*249c0*/  VIADD R80, R82.reuse, UR6 ;  /* 0x0000000652507c36 */ /* 0x040fe20008000000 */
[-C--:B------:R-:W-:Y:S01]  /*249d0*/  LEA R188, P3, R82, R2.reuse, 0x1 ;  /* 0x0000000252bc7211 */ /* 0x080fe200078608ff */
[----:B------:R-:W-:Y:S02]  /*249e0*/  ULDC UR6, c[0x0][0x248] ;  /* 0x0000920000067ab9 */ /* 0x000fe40000000800 */
[----:B------:R0:W-:Y:S01]  /*249f0*/  STL.64 [R1+0x340], R20 ;  /* 0x0003401401007387 */ /* 0x0001e20000100a00 */
[----:B------:R-:W-:Y:S01]  /*24a00*/  VIADD R81, R80, UR55 ;  /* 0x0000003750517c36 */ /* 0x000fe20008000000 */
[----:B------:R-:W-:Y:S02]  /*24a10*/  LEA.HI.X.SX32 R189, R82, R3, 0x1, P3 ;  /* 0x0000000352bd7211 */ /* 0x000fe400018f0eff */
        /* <DEDUP_REMOVED lines=11> */
[----:B------:R-:W-:Y:S01]  /*24ad0*/  LEA.HI.X.SX32 R21, R81, R3, 0x1, P3 ;  /* 0x0000000351157211 */ /* 0x000fe200018f0eff */
[----:B------:R-:W-:-:S04]  /*24ae0*/  VIADD R5, R57, UR54 ;  /* 0x0000003639057c36 */ /* 0x000fc80008000000 */
[----:B------:R0:W-:Y:S01]  /*24af0*/  STL.64 [R1+0x310], R20 ;  /* 0x0003101401007387 */ /* 0x0001e20000100a00 */
[----:B------:R-:W-:Y:S01]  /*24b00*/  VIADD R79, R5, UR9 ;  /* 0x00000009054f7c36 */ /* 0x000fe20008000000 */
[-C--:B------:R-:W-:Y:S01]  /*24b10*/  LEA R190, P3, R57, R2.reuse, 0x1 ;  /* 0x0000000239be7211 */ /* 0x080fe200078608ff */
[----:B------:R-:W-:Y:S01]  /*24b20*/  ULDC UR9, c[0x0][0x248] ;  /* 0x0000920000097ab9 */ /* 0x000fe20000000800 */
[----:B------:R1:W-:Y:S01]  /*24b30*/  STL.64 [R1+0x318], R24 ;  /* 0x0003181801007387 */ /* 0x0003e20000100a00 */
[----:B0-----:R-:W-:-:S04]  /*24b40*/  LEA R20, P2, R72, R2, 0x1 ;  /* 0x0000000248147211 */ /* 0x001fc800078408ff */
[-C--:B------:R-:W-:Y:S02]  /*24b50*/  LEA.HI.X.SX32 R21, R72, R3.reuse, 0x1, P2 ;  /* 0x0000000348157211 */ /* 0x080fe400010f0eff */
[----:B------:R-:W-:-:S03]  /*24b60*/  LEA.HI.X.SX32 R191, R57, R3, 0x1, P3 ;  /* 0x0000000339bf7211 */ /* 0x000fc600018f0eff */
[----:B------:R0:W-:Y:S01]  /*24b70*/  STL.64 [R1+0x308], R20 ;  /* 0x0003081401007387 */ /* 0x0001e20000100a00 */
[----:B------:R-:W-:Y:S01]  /*24b80*/  VIADD R75, R79, UR53 ;  /* 0x000000354f4b7c36 */ /* 0x000fe20008000000 */
[----:B-1----:R-:W-:-:S03]  /*24b90*/  LEA R24, P2, R5, R2, 0x1 ;  /* 0x0000000205187211 */ /* 0x002fc600078408ff */
[----:B------:R-:W-:Y:S01]  /*24ba0*/  VIADD R6, R75, UR33 ;  /* 0x000000214b067c36 */ /* 0x000fe20008000000 */
[----:B0-----:R-:W-:Y:S01]  /*24bb0*/  LEA R20, P3, R79, R2, 0x1 ;  /* 0x000000024f147211 */ /* 0x001fe200078608ff */
[----:B------:R-:W-:-:S03]  /*24bc0*/  ULDC UR33, c[0x0][0x248] ;  /* 0x0000920000217ab9 */ /* 0x000fc60000000800 */
        /* <DEDUP_REMOVED lines=16> */
[----:B------:R-:W-:Y:S02]  /*24cd0*/  LEA.HI.X.SX32 R25, R0, R3, 0x1, P2 ;  /* 0x0000000300197211 */ /* 0x000fe400010f0eff */
        /* <DEDUP_REMOVED lines=26> */
[----:B0-----:R-:W-:-:S04]  /*24e80*/  LEA R20, P2, R68, R2, 0x1 ;  /* 0x0000000244147211 */ /* 0x001fc800078408ff */
[-C--:B------:R-:W-:Y:S02]  /*24e90*/  LEA.HI.X.SX32 R21, R68, R3.reuse, 0x1, P2 ;  /* 0x0000000344157211 */ /* 0x080fe400010f0eff */
[----:B------:R-:W-:-:S03]  /*24ea0*/  LEA.HI.X.SX32 R197, R69, R3, 0x1, P3 ;  /* 0x0000000345c57211 */ /* 0x000fc600018f0eff */
[----:B------:R0:W-:Y:S01]  /*24eb0*/  STL.64 [R1+0x2a8], R20 ;  /* 0x0002a81401007387 */ /* 0x0001e20000100a00 */
[----:B------:R-:W-:Y:S01]  /*24ec0*/  VIADD R67, R77, UR14 ;  /* 0x0000000e4d437c36 */ /* 0x000fe20008000000 */
[-C--:B-1----:R-:W-:Y:S01]  /*24ed0*/  LEA R24, P2, R66, R2.reuse, 0x1 ;  /* 0x0000000242187211 */ /* 0x082fe200078408ff */
[----:B------:R-:W-:Y:S02]  /*24ee0*/  ULDC UR14, c[0x0][0x248] ;  /* 0x00009200000e7ab9 */ /* 0x000fe40000000800 */
[----:B------:R-:W-:Y:S01]  /*24ef0*/  VIADD R64, R67, UR48 ;  /* 0x0000003043407c36 */ /* 0x000fe20008000000 */
[----:B0-----:R-:W-:-:S04]  /*24f00*/  LEA R20, P3, R77, R2, 0x1 ;  /* 0x000000024d147211 */ /* 0x001fc800078608ff */
[-C--:B------:R-:W-:Y:S02]  /*24f10*/  LEA.HI.X.SX32 R21, R77, R3.reuse, 0x1, P3 ;  /* 0x000000034d157211 */ /* 0x080fe400018f0eff */
[-C--:B------:R-:W-:Y:S01]  /*24f20*/  LEA.HI.X.SX32 R25, R66, R3.reuse, 0x1, P2 ;  /* 0x0000000342197211 */ /* 0x080fe200010f0eff */
[C---:B------:R-:W-:Y:S01]  /*24f30*/  VIADD R65, R64.reuse, UR30 ;  /* 0x0000001e40417c36 */ /* 0x040fe20008000000 */
[CC--:B------:R-:W-:Y:S01]  /*24f40*/  LEA R198, P3, R64.reuse, R2.reuse, 0x1 ;  /* 0x0000000240c67211 */ /* 0x0c0fe200078608ff */
        /* <DEDUP_REMOVED lines=78> */
[C---:B------:R-:W-:Y:S01]  /*25430*/  VIADD R66, R69.reuse, UR5 ;  /* 0x0000000545427c36 */ /* 0x040fe20008000000 */
        /* <DEDUP_REMOVED lines=152> */
[----:B------:R-:W-:Y:S01]  /*25dc0*/  ULDC UR18, c[0x0][0x248] ;  /* 0x0000920000127ab9 */ /* 0x000fe20000000800 */
        /* <DEDUP_REMOVED lines=13> */
[----:B------:R-:W-:Y:S02]  /*25ea0*/  VIADD R56, R57, UR26 ;  /* 0x0000001a39387c36 */ /* 0x000fe40008000000 */
        /* <DEDUP_REMOVED lines=37> */
[----:B------:R-:W-:Y:S01]  /*26100*/  IMAD.MOV.U32 R52, RZ, RZ, R236 ;  /* 0x000000ffff347224 */ /* 0x000fe200078e00ec */
        /* <DEDUP_REMOVED lines=11> */
[C---:B------:R-:W-:Y:S01]  /*261c0*/  VIADD R56, R58.reuse, UR7 ;  /* 0x000000073a387c36 */ /* 0x040fe20008000000 */
[-C--:B------:R-:W-:Y:S01]  /*261d0*/  LEA R232, P3, R58, R2.reuse, 0x1 ;  /* 0x000000023ae87211 */ /* 0x080fe200078608ff */
[----:B------:R0:W-:Y:S01]  /*261e0*/  STL.64 [R1+0x70], R20 ;  /* 0x0000701401007387 */ /* 0x0001e20000100a00 */
[----:B------:R-:W-:Y:S01]  /*261f0*/  IMAD.MOV.U32 R53, RZ, RZ, R237 ;  /* 0x000000ffff357224 */ /* 0x000fe200078e00ed */
[----:B------:R-:W-:Y:S01]  /*26200*/  ULDC UR7, c[0x0][0x248] ;  /* 0x0000920000077ab9 */ /* 0x000fe20000000800 */
[----:B------:R-:W-:Y:S01]  /*26210*/  VIADD R5, R56, UR22 ;  /* 0x0000001638057c36 */ /* 0x000fe20008000000 */
[----:B------:R1:W-:Y:S01]  /*26220*/  STL.64 [R1+0x78], R24 ;  /* 0x0000781801007387 */ /* 0x0003e20000100a00 */
[----:B0-----:R-:W-:-:S04]  /*26230*/  LEA R20, P2, R65, R2, 0x1 ;  /* 0x0000000241147211 */ /* 0x001fc800078408ff */
[-C--:B------:R-:W-:Y:S02]  /*26240*/  LEA.HI.X.SX32 R21, R65, R3.reuse, 0x1, P2 ;  /* 0x0000000341157211 */ /* 0x080fe400010f0eff */
[----:B------:R-:W-:-:S03]  /*26250*/  LEA.HI.X.SX32 R233, R58, R3, 0x1, P3 ;  /* 0x000000033ae97211 */ /* 0x000fc600018f0eff */
[----:B------:R0:W-:Y:S01]  /*26260*/  STL.64 [R1+0x68], R20 ;  /* 0x0000681401007387 */ /* 0x0001e20000100a00 */
[----:B------:R-:W-:Y:S01]  /*26270*/  VIADD R57, R5, UR14 ;  /* 0x0000000e05397c36 */ /* 0x000fe20008000000 */
[-C--:B-1----:R-:W-:Y:S01]  /*26280*/  LEA R24, P2, R56, R2.reuse, 0x1 ;  /* 0x0000000238187211 */ /* 0x082fe200078408ff */
[----:B------:R-:W-:Y:S01]  /*26290*/  IMAD.MOV.U32 R60, RZ, RZ, R240 ;  /* 0x000000ffff3c7224 */ /* 0x000fe200078e00f0 */
[----:B------:R-:W-:Y:S01]  /*262a0*/  ULDC UR14, c[0x0][0x248] ;  /* 0x00009200000e7ab9 */ /* 0x000fe20000000800 */
        /* <DEDUP_REMOVED lines=14> */
[----:B-1----:R-:W-:-:S04]  /*26390*/  LEA R24, P2, R59, R2, 0x1 ;  /* 0x000000023b187211 */ /* 0x002fc800078408ff */
[----:B------:R-:W-:Y:S02]  /*263a0*/  LEA.HI.X.SX32 R25, R59, R3, 0x1, P2 ;  /* 0x000000033b197211 */ /* 0x000fe400010f0eff */
[----:B0-----:R-:W-:-:S04]  /*263b0*/  LEA R20, P3, R4, R2, 0x1 ;  /* 0x0000000204147211 */ /* 0x001fc800078608ff */
[----:B------:R-:W-:-:S05]  /*263c0*/  LEA.HI.X.SX32 R21, R4, R3, 0x1, P3 ;  /* 0x0000000304157211 */ /* 0x000fca00018f0eff */
[----:B------:R-:W-:Y:S04]  /*263d0*/  STL.64 [R1+0x30], R20 ;  /* 0x0000301401007387 */ /* 0x000fe80000100a00 */
[----:B------:R0:W-:Y:S04]  /*263e0*/  STL.64 [R1+0x38], R24 ;  /* 0x0000381801007387 */ /* 0x0001e80000100a00 */
[----:B------:R-:W2:Y:S04]  /*263f0*/  LDL.LU R29, [R1+0x3cc] ;  /* 0x0003cc00011d7983 */ /* 0x000ea80000300800 */
[----:B------:R-:W3:Y:S01]  /*26400*/  LDL.LU R55, [R1+0x330] ;  /* 0x0003300001377983 */ /* 0x000ee20000300800 */
[----:B------:R-:W-:Y:S01]  /*26410*/  VIADD R66, R4, UR4 ;  /* 0x0000000404427c36 */ /* 0x000fe20008000000 */
[----:B------:R-:W-:Y:S01]  /*26420*/  ULDC UR4, c[0x0][0x248] ;  /* 0x0000920000047ab9 */ /* 0x000fe20000000800 */
[----:B------:R-:W-:Y:S01]  /*26430*/  IMAD.MOV.U32 R61, RZ, RZ, R241 ;  /* 0x000000ffff3d7224 */ /* 0x000fe200078e00f1 */
[----:B------:R-:W4:Y:S01]  /*26440*/  LDL.LU.64 R62, [R1+0xb58] ;  /* 0x000b5800013e7983 */ /* 0x000f220000300a00 */
[----:B------:R-:W-:-:S04]  /*26450*/  VIADD R6, R66, UR19 ;  /* 0x0000001342067c36 */ /* 0x000fc80008000000 */
[C---:B------:R-:W-:Y:S01]  /*26460*/  VIADD R64, R6.reuse, UR13 ;  /* 0x0000000d06407c36 */ /* 0x040fe20008000000 */
[-C--:B------:R-:W-:Y:S01]  /*26470*/  LEA R236, P3, R6, R2.reuse, 0x1 ;  /* 0x0000000206ec7211 */ /* 0x080fe200078608ff */
[----:B0-----:R-:W-:Y:S01]  /*26480*/  IMAD.MOV.U32 R24, RZ, RZ, R238 ;  /* 0x000000ffff187224 */ /* 0x001fe200078e00ee */
[-C--:B------:R-:W-:Y:S01]  /*26490*/  LEA R244, P2, R66, R2.reuse, 0x1 ;  /* 0x0000000242f47211 */ /* 0x080fe200078408ff */
[----:B------:R-:W-:Y:S01]  /*264a0*/  VIADD R58, R64, UR5 ;  /* 0x00000005403a7c36 */ /* 0x000fe20008000000 */
[-C--:B------:R-:W-:Y:S01]  /*264b0*/  LEA.HI.X.SX32 R237, R6, R3.reuse, 0x1, P3 ;  /* 0x0000000306ed7211 */ /* 0x080fe200018f0eff */
[----:B------:R-:W-:Y:S01]  /*264c0*/  IMAD.MOV.U32 R20, RZ, RZ, R242 ;  /* 0x000000ffff147224 */ /* 0x000fe200078e00f2 */
[-C--:B------:R-:W-:Y:S01]  /*264d0*/  LEA.HI.X.SX32 R245, R66, R3.reuse, 0x1, P2 ;  /* 0x0000000342f57211 */ /* 0x080fe200010f0eff */
[----:B------:R-:W-:Y:S01]  /*264e0*/  VIADD R56, R58, UR18 ;  /* 0x000000123a387c36 */ /* 0x000fe20008000000 */
[----:B------:R-:W-:Y:S01]  /*264f0*/  ULDC UR13, c[0x0][0x248] ;  /* 0x00009200000d7ab9 */ /* 0x000fe20000000800 */
[----:B------:R-:W-:Y:S01]  /*26500*/  IMAD.MOV.U32 R25, RZ, RZ, R239 ;  /* 0x000000ffff197224 */ /* 0x000fe200078e00ef */
[----:B------:R-:W-:Y:S01]  /*26510*/  ULDC UR5, c[0x0][0x248] ;  /* 0x0000920000057ab9 */ /* 0x000fe20000000800 */
[----:B------:R-:W-:Y:S01]  /*26520*/  VIADD R5, R56, UR12 ;  /* 0x0000000c38057c36 */ /* 0x000fe20008000000 */
[-C--:B------:R-:W-:Y:S01]  /*26530*/  LEA R240, P3, R58, R2.reuse, 0x1 ;  /* 0x000000023af07211 */ /* 0x080fe200078608ff */
[----:B------:R-:W-:Y:S01]  /*26540*/  IMAD.MOV.U32 R21, RZ, RZ, R243 ;  /* 0x000000ffff157224 */ /* 0x000fe200078e00f3 */
[----:B------:R-:W-:Y:S01]  /*26550*/  LEA R246, P2, R64, R2, 0x1 ;  /* 0x0000000240f67211 */ /* 0x000fe200078408ff */
[----:B------:R-:W-:Y:S01]  /*26560*/  VIADD R57, R5, UR17 ;  /* 0x0000001105397c36 */ /* 0x000fe20008000000 */
[-C--:B------:R-:W-:Y:S01]  /*26570*/  LEA.HI.X.SX32 R241, R58, R3.reuse, 0x1, P3 ;  /* 0x000000033af17211 */ /* 0x080fe200018f0eff */
[----:B------:R-:W-:Y:S01]  /*26580*/  ULDC UR12, c[0x0][0x248] ;  /* 0x00009200000c7ab9 */ /* 0x000fe20000000800 */
[----:B------:R-:W-:Y:S01]  /*26590*/  LEA.HI.X.SX32 R247, R64, R3, 0x1, P2 ;  /* 0x0000000340f77211 */ /* 0x000fe200010f0eff */
[----:B------:R-:W-:Y:S01]  /*265a0*/  VIADD R0, R57, UR24 ;  /* 0x0000001839007c36 */ /* 0x000fe20008000000 */
[----:B------:R-:W-:-:S03]  /*265b0*/  ULDC UR17, c[0x0][0x248] ;  /* 0x0000920000117ab9 */ /* 0x000fc60000000800 */
[----:B------:R-:W-:-:S04]  /*265c0*/  VIADD R59, R0, UR16 ;  /* 0x00000010003b7c36 */ /* 0x000fc80008000000 */
[----:B------:R-:W-:Y:S01]  /*265d0*/  VIADD R4, R59, UR6 ;  /* 0x000000063b047c36 */ /* 0x000fe20008000000 */
[-C--:B------:R-:W-:Y:S01]  /*265e0*/  LEA R238, P3, R5, R2.reuse, 0x1 ;  /* 0x0000000205ee7211 */ /* 0x080fe200078608ff */
[----:B------:R-:W-:Y:S02]  /*265f0*/  ULDC UR6, c[0x0][0x248] ;  /* 0x0000920000067ab9 */ /* 0x000fe40000000800 */
[----:B------:R-:W-:Y:S01]  /*26600*/  VIADD R67, R4, UR9 ;  /* 0x0000000904437c36 */ /* 0x000fe20008000000 */
[----:B------:R-:W-:Y:S01]  /*26610*/  LEA R242, P2, R56, R2, 0x1 ;  /* 0x0000000238f27211 */ /* 0x000fe200078408ff */
[----:B------:R-:W-:Y:S02]  /*26620*/  ULDC UR9, c[0x0][0x248] ;  /* 0x0000920000097ab9 */ /* 0x000fe40000000800 */
[----:B------:R-:W-:Y:S01]  /*26630*/  VIADD R6, R67, UR7 ;  /* 0x0000000743067c36 */ /* 0x000fe20008000000 */
[----:B------:R-:W-:Y:S01]  /*26640*/  LEA.HI.X.SX32 R239, R5, R3, 0x1, P3 ;  /* 0x0000000305ef7211 */ /* 0x000fe200018f0eff */
[----:B------:R-:W-:-:S02]  /*26650*/  ULDC UR7, c[0x0][0x248] ;  /* 0x0000920000077ab9 */ /* 0x000fc40000000800 */
[----:B------:R-:W-:Y:S01]  /*26660*/  VIADD R71, R6, UR14 ;  /* 0x0000000e06477c36 */ /* 0x000fe20008000000 */
[----:B------:R-:W-:-:S03]  /*26670*/  LEA.HI.X.SX32 R243, R56, R3, 0x1, P2 ;  /* 0x0000000338f37211 */ /* 0x000fc600010f0eff */
[----:B------:R-:W-:Y:S01]  /*26680*/  VIADD R5, R71, UR15 ;  /* 0x0000000f47057c36 */ /* 0x000fe20008000000 */
[-C--:B------:R-:W-:Y:S02]  /*26690*/  LEA R250, P2, R57, R2.reuse, 0x1 ;  /* 0x0000000239fa7211 */ /* 0x080fe400078408ff */
[CC--:B------:R-:W-:Y:S01]  /*266a0*/  LEA R56, P3, R0.reuse, R2.reuse, 0x1 ;  /* 0x0000000200387211 */ /* 0x0c0fe200078608ff */
[----:B------:R-:W-:Y:S01]  /*266b0*/  VIADD R75, R5, UR8 ;  /* 0x00000008054b7c36 */ /* 0x000fe20008000000 */
[-C--:B------:R-:W-:Y:S01]  /*266c0*/  LEA.HI.X.SX32 R251, R57, R3.reuse, 0x1, P2 ;  /* 0x0000000339fb7211 */ /* 0x080fe200010f0eff */
[----:B------:R-:W-:Y:S01]  /*266d0*/  ULDC UR8, c[0x0][0x248] ;  /* 0x0000920000087ab9 */ /* 0x000fe20000000800 */
[----:B------:R-:W-:Y:S01]  /*266e0*/  LEA.HI.X.SX32 R57, R0, R3, 0x1, P3 ;  /* 0x0000000300397211 */ /* 0x000fe200018f0eff */
[----:B------:R-:W-:Y:S01]  /*266f0*/  VIADD R0, R75, UR4 ;  /* 0x000000044b007c36 */ /* 0x000fe20008000000 */
[----:B------:R-:W-:Y:S01]  /*26700*/  LEA R64, P3, R4, R2, 0x1 ;  /* 0x0000000204407211 */ /* 0x000fe200078608ff */
[----:B------:R-:W-:-:S02]  /*26710*/  ULDC UR4, c[0x0][0x248] ;  /* 0x0000920000047ab9 */ /* 0x000fc40000000800 */
[----:B------:R-:W-:Y:S01]  /*26720*/  VIADD R79, R0, UR13 ;  /* 0x0000000d004f7c36 */ /* 0x000fe20008000000 */
[-C--:B------:R-:W-:Y:S02]  /*26730*/  LEA.HI.X.SX32 R65, R4, R3.reuse, 0x1, P3 ;  /* 0x0000000304417211 */ /* 0x080fe400018f0eff */
[-C--:B------:R-:W-:Y:S02]  /*26740*/  LEA R58, P2, R59, R2.reuse, 0x1 ;  /* 0x000000023b3a7211 */ /* 0x080fe400078408ff */
[CC--:B------:R-:W-:Y:S01]  /*26750*/  LEA R68, P3, R6.reuse, R2.reuse, 0x1 ;  /* 0x0000000206447211 */ /* 0x0c0fe200078608ff */
[----:B------:R-:W-:Y:S01]  /*26760*/  VIADD R4, R79, UR5 ;  /* 0x000000054f047c36 */ /* 0x000fe20008000000 */
[-C--:B------:R-:W-:Y:S01]  /*26770*/  LEA.HI.X.SX32 R59, R59, R3.reuse, 0x1, P2 ;  /* 0x000000033b3b7211 */ /* 0x080fe200010f0eff */
[----:B------:R-:W-:Y:S01]  /*26780*/  ULDC UR5, c[0x0][0x248] ;  /* 0x0000920000057ab9 */ /* 0x000fe20000000800 */
[----:B------:R-:W-:Y:S01]  /*26790*/  LEA.HI.X.SX32 R69, R6, R3, 0x1, P3 ;  /* 0x0000000306457211 */ /* 0x000fe200018f0eff */
[----:B------:R-:W-:Y:S01]  /*267a0*/  VIADD R6, R4, UR12 ;  /* 0x0000000c04067c36 */ /* 0x000fe20008000000 */
[-C--:B------:R-:W-:Y:S01]  /*267b0*/  LEA R66, P2, R67, R2.reuse, 0x1 ;  /* 0x0000000243427211 */ /* 0x080fe200078408ff */
[----:B------:R-:W-:Y:S01]  /*267c0*/  ULDC UR12, c[0x0][0x248] ;  /* 0x00009200000c7ab9 */ /* 0x000fe20000000800 */
[----:B------:R-:W-:-:S02]  /*267d0*/  LEA R72, P3, R5, R2, 0x1 ;  /* 0x0000000205487211 */ /* 0x000fc400078608ff */
[-C--:B------:R-:W-:Y:S02]  /*267e0*/  LEA.HI.X.SX32 R67, R67, R3.reuse, 0x1, P2 ;  /* 0x0000000343437211 */ /* 0x080fe400010f0eff */
[-C--:B------:R-:W-:Y:S01]  /*267f0*/  LEA.HI.X.SX32 R73, R5, R3.reuse, 0x1, P3 ;  /* 0x0000000305497211 */ /* 0x080fe200018f0eff */
[----:B------:R-:W-:Y:S01]  /*26800*/  VIADD R5, R6, UR17 ;  /* 0x0000001106057c36 */ /* 0x000fe20008000000 */
[-C--:B------:R-:W-:Y:S02]  /*26810*/  LEA R70, P2, R71, R2.reuse, 0x1 ;  /* 0x0000000247467211 */ /* 0x080fe400078408ff */
[-C--:B------:R-:W-:Y:S01]  /*26820*/  LEA R76, P3, R0, R2.reuse, 0x1 ;  /* 0x00000002004c7211 */ /* 0x080fe200078608ff */
[----:B------:R-:W-:Y:S01]  /*26830*/  VIADD R87, R5, UR6 ;  /* 0x0000000605577c36 */ /* 0x000fe20008000000 */
[----:B------:R-:W-:Y:S01]  /*26840*/  LEA.HI.X.SX32 R71, R71, R3, 0x1, P2 ;  /* 0x0000000347477211 */ /* 0x000fe200010f0eff */
[----:B------:R-:W-:Y:S01]  /*26850*/  ULDC UR6, c[0x0][0x248] ;  /* 0x0000920000067ab9 */ /* 0x000fe20000000800 */
[----:B------:R-:W-:-:S02]  /*26860*/  LEA R74, P2, R75, R2, 0x1 ;  /* 0x000000024b4a7211 */ /* 0x000fc400078408ff */
[-C--:B------:R-:W-:Y:S01]  /*26870*/  LEA.HI.X.SX32 R77, R0, R3.reuse, 0x1, P3 ;  /* 0x00000003004d7211 */ /* 0x080fe200018f0eff */
[----:B------:R-:W-:Y:S01]  /*26880*/  VIADD R0, R87, UR7 ;  /* 0x0000000757007c36 */ /* 0x000fe20008000000 */
[-C--:B------:R-:W-:Y:S01]  /*26890*/  LEA.HI.X.SX32 R75, R75, R3.reuse, 0x1, P2 ;  /* 0x000000034b4b7211 */ /* 0x080fe200010f0eff */
[----:B------:R-:W-:Y:S01]  /*268a0*/  ULDC UR7, c[0x0][0x248] ;  /* 0x0000920000077ab9 */ /* 0x000fe20000000800 */
[CC--:B------:R-:W-:Y:S01]  /*268b0*/  LEA R78, P2, R79.reuse, R2.reuse, 0x1 ;  /* 0x000000024f4e7211 */ /* 0x0c0fe200078408ff */
[----:B------:R-:W-:Y:S01]  /*268c0*/  VIADD R91, R0, UR9 ;  /* 0x00000009005b7c36 */ /* 0x000fe20008000000 */
[CC--:B------:R-:W-:Y:S02]  /*268d0*/  LEA R80, P3, R4.reuse, R2.reuse, 0x1 ;  /* 0x0000000204507211 */ /* 0x0c0fe400078608ff */
[-C--:B------:R-:W-:Y:S02]  /*268e0*/  LEA.HI.X.SX32 R79, R79, R3.reuse, 0x1, P2 ;  /* 0x000000034f4f7211 */ /* 0x080fe400010f0eff */
[----:B------:R-:W-:Y:S01]  /*268f0*/  LEA.HI.X.SX32 R81, R4, R3, 0x1, P3 ;  /* 0x0000000304517211 */ /* 0x000fe200018f0eff */
[----:B------:R-:W-:Y:S01]  /*26900*/  VIADD R4, R91, UR8 ;  /* 0x000000085b047c36 */ /* 0x000fe20008000000 */
[----:B------:R-:W-:-:S02]  /*26910*/  LEA R82, P2, R6, R2, 0x1 ;  /* 0x0000000206527211 */ /* 0x000fc400078408ff */
[CC--:B------:R-:W-:Y:S02]  /*26920*/  LEA R84, P3, R5.reuse, R2.reuse, 0x1 ;  /* 0x0000000205547211 */ /* 0x0c0fe400078608ff */
[-C--:B------:R-:W-:Y:S01]  /*26930*/  LEA.HI.X.SX32 R83, R6, R3.reuse, 0x1, P2 ;  /* 0x0000000306537211 */ /* 0x080fe200010f0eff */
[----:B------:R-:W-:Y:S01]  /*26940*/  VIADD R6, R4, UR4 ;  /* 0x0000000404067c36 */ /* 0x000fe20008000000 */
[-C--:B------:R-:W-:Y:S01]  /*26950*/  LEA.HI.X.SX32 R85, R5, R3.reuse, 0x1, P3 ;  /* 0x0000000305557211 */ /* 0x080fe200018f0eff */
[----:B------:R-:W-:Y:S02]  /*26960*/  ULDC UR4, c[0x0][0x248] ;  /* 0x0000920000047ab9 */ /* 0x000fe40000000800 */
[----:B------:R-:W-:Y:S01]  /*26970*/  VIADD R5, R6, UR5 ;  /* 0x0000000506057c36 */ /* 0x000fe20008000000 */
[CC--:B------:R-:W-:Y:S01]  /*26980*/  LEA R88, P3, R0.reuse, R2.reuse, 0x1 ;  /* 0x0000000200587211 */ /* 0x0c0fe200078608ff */
[----:B------:R-:W-:Y:S01]  /*26990*/  ULDC UR5, c[0x0][0x248] ;  /* 0x0000920000057ab9 */ /* 0x000fe20000000800 */
[----:B------:R-:W-:Y:S01]  /*269a0*/  LEA R86, P2, R87, R2, 0x1 ;  /* 0x0000000257567211 */ /* 0x000fe200078408ff */
[----:B------:R-:W-:Y:S01]  /*269b0*/  VIADD R99, R5, UR12 ;  /* 0x0000000c05637c36 */ /* 0x000fe20008000000 */
[----:B------:R-:W-:-:S02]  /*269c0*/  LEA.HI.X.SX32 R89, R0, R3, 0x1, P3 ;  /* 0x0000000300597211 */ /* 0x000fc400018f0eff */
[-C--:B------:R-:W-:Y:S01]  /*269d0*/  LEA.HI.X.SX32 R87, R87, R3.reuse, 0x1, P2 ;  /* 0x0000000357577211 */ /* 0x080fe200010f0eff */
[----:B------:R-:W-:Y:S01]  /*269e0*/  VIADD R0, R99, UR6 ;  /* 0x0000000663007c36 */ /* 0x000fe20008000000 */
[-C--:B------:R-:W-:Y:S01]  /*269f0*/  LEA R92, P3, R4, R2.reuse, 0x1 ;  /* 0x00000002045c7211 */ /* 0x080fe200078608ff */
[----:B------:R-:W-:Y:S01]  /*26a00*/  ULDC UR6, c[0x0][0x248] ;  /* 0x0000920000067ab9 */ /* 0x000fe20000000800 */
[CC--:B------:R-:W-:Y:S01]  /*26a10*/  LEA R90, P2, R91.reuse, R2.reuse, 0x1 ;  /* 0x000000025b5a7211 */ /* 0x0c0fe200078408ff */
[----:B------:R-:W-:Y:S01]  /*26a20*/  VIADD R103, R0, UR7 ;  /* 0x0000000700677c36 */ /* 0x000fe20008000000 */
[-C--:B------:R-:W-:Y:S02]  /*26a30*/  LEA.HI.X.SX32 R93, R4, R3.reuse, 0x1, P3 ;  /* 0x00000003045d7211 */ /* 0x080fe400018f0eff */
[-C--:B------:R-:W-:Y:S02]  /*26a40*/  LEA.HI.X.SX32 R91, R91, R3.reuse, 0x1, P2 ;  /* 0x000000035b5b7211 */ /* 0x080fe400010f0eff */
[-C--:B------:R-:W-:Y:S01]  /*26a50*/  LEA R96, P3, R5, R2.reuse, 0x1 ;  /* 0x0000000205607211 */ /* 0x080fe200078608ff */
[----:B------:R-:W-:Y:S01]  /*26a60*/  VIADD R4, R103, UR4 ;  /* 0x0000000467047c36 */ /* 0x000fe20008000000 */
[-C--:B------:R-:W-:Y:S01]  /*26a70*/  LEA R94, P2, R6, R2.reuse, 0x1 ;  /* 0x00000002065e7211 */ /* 0x080fe200078408ff */
[----:B------:R-:W-:Y:S01]  /*26a80*/  ULDC UR4, c[0x0][0x248] ;  /* 0x0000920000047ab9 */ /* 0x000fe20000000800 */
[-C--:B------:R-:W-:Y:S01]  /*26a90*/  LEA.HI.X.SX32 R97, R5, R3.reuse, 0x1, P3 ;  /* 0x0000000305617211 */ /* 0x080fe200018f0eff */
[----:B------:R-:W-:Y:S01]  /*26aa0*/  VIADD R5, R4, UR5 ;  /* 0x0000000504057c36 */ /* 0x000fe20008000000 */
[----:B------:R-:W-:Y:S01]  /*26ab0*/  LEA.HI.X.SX32 R95, R6, R3, 0x1, P2 ;  /* 0x00000003065f7211 */ /* 0x000fe200010f0eff */
[----:B------:R-:W-:Y:S01]  /*26ac0*/  ULDC UR5, c[0x0][0x248] ;  /* 0x0000920000057ab9 */ /* 0x000fe20000000800 */
[----:B------:R-:W-:-:S02]  /*26ad0*/  LEA R100, P3, R0, R2, 0x1 ;  /* 0x0000000200647211 */ /* 0x000fc400078608ff */
[-C--:B------:R-:W-:Y:S02]  /*26ae0*/  LEA R98, P2, R99, R2.reuse, 0x1 ;  /* 0x0000000263627211 */ /* 0x080fe400078408ff */
[-C--:B------:R-:W-:Y:S01]  /*26af0*/  LEA.HI.X.SX32 R101, R0, R3.reuse, 0x1, P3 ;  /* 0x0000000300657211 */ /* 0x080fe200018f0eff */
[----:B------:R-:W-:Y:S01]  /*26b00*/  VIADD R0, R5, UR6 ;  /* 0x0000000605007c36 */ /* 0x000fe20008000000 */
[-C--:B------:R-:W-:Y:S02]  /*26b10*/  LEA.HI.X.SX32 R99, R99, R3.reuse, 0x1, P2 ;  /* 0x0000000363637211 */ /* 0x080fe400010f0eff */
[CC--:B------:R-:W-:Y:S02]  /*26b20*/  LEA R102, P2, R103.reuse, R2.reuse, 0x1 ;  /* 0x0000000267667211 */ /* 0x0c0fe400078408ff */
[----:B------:R-:W-:Y:S01]  /*26b30*/  LEA R104, P3, R4, R2, 0x1 ;  /* 0x0000000204687211 */ /* 0x000fe200078608ff */
[----:B------:R-:W-:Y:S01]  /*26b40*/  VIADD R6, R0, UR4 ;  /* 0x0000000400067c36 */ /* 0x000fe20008000000 */
[-C--:B------:R-:W-:Y:S01]  /*26b50*/  LEA.HI.X.SX32 R103, R103, R3.reuse, 0x1, P2 ;  /* 0x0000000367677211 */ /* 0x080fe200010f0eff */
[----:B------:R-:W-:Y:S01]  /*26b60*/  ULDC UR4, c[0x0][0x248] ;  /* 0x0000920000047ab9 */ /* 0x000fe20000000800 */
[----:B------:R-:W-:-:S02]  /*26b70*/  LEA.HI.X.SX32 R105, R4, R3, 0x1, P3 ;  /* 0x0000000304697211 */ /* 0x000fc400018f0eff */
[-C--:B------:R-:W-:Y:S01]  /*26b80*/  LEA R106, P2, R5, R2.reuse, 0x1 ;  /* 0x00000002056a7211 */ /* 0x080fe200078408ff */
[----:B------:R-:W-:Y:S01]  /*26b90*/  VIADD R4, R6, UR5 ;  /* 0x0000000506047c36 */ /* 0x000fe20008000000 */
[CC--:B------:R-:W-:Y:S01]  /*26ba0*/  LEA R108, P3, R0.reuse, R2.reuse, 0x1 ;  /* 0x00000002006c7211 */ /* 0x0c0fe200078608ff */
[----:B------:R-:W-:Y:S01]  /*26bb0*/  VIADD R252, R7, 0x79 ;  /* 0x0000007907fc7836 */ /* 0x000fe20000000000 */
[-C--:B------:R-:W-:Y:S01]  /*26bc0*/  LEA.HI.X.SX32 R107, R5, R3.reuse, 0x1, P2 ;  /* 0x00000003056b7211 */ /* 0x080fe200010f0eff */
[----:B------:R-:W-:Y:S01]  /*26bd0*/  ULDC UR5, c[0x0][0x22c] ;  /* 0x00008b0000057ab9 */ /* 0x000fe20000000800 */
[----:B------:R-:W-:Y:S01]  /*26be0*/  LEA.HI.X.SX32 R109, R0, R3, 0x1, P3 ;  /* 0x00000003006d7211 */ /* 0x000fe200018f0eff */
[----:B------:R-:W-:Y:S01]  /*26bf0*/  VIADD R0, R4, UR4 ;  /* 0x0000000404007c36 */ /* 0x000fe20008000000 */
[-C--:B------:R-:W-:Y:S01]  /*26c00*/  LEA R110, P2, R6, R2.reuse, 0x1 ;  /* 0x00000002066e7211 */ /* 0x080fe200078408ff */
[----:B------:R-:W-:Y:S01]  /*26c10*/  ULDC UR4, c[0x0][0x248] ;  /* 0x0000920000047ab9 */ /* 0x000fe20000000800 */
[----:B------:R-:W-:-:S02]  /*26c20*/  LEA R248, P3, R4, R2, 0x1 ;  /* 0x0000000204f87211 */ /* 0x000fc400078608ff */
[-C--:B------:R-:W-:Y:S01]  /*26c30*/  LEA.HI.X.SX32 R111, R6, R3.reuse, 0x1, P2 ;  /* 0x00000003066f7211 */ /* 0x080fe200010f0eff */
[----:B------:R-:W-:Y:S01]  /*26c40*/  VIADD R6, R0, UR4 ;  /* 0x0000000400067c36 */ /* 0x000fe20008000000 */
[-C--:B------:R-:W-:Y:S01]  /*26c50*/  LEA.HI.X.SX32 R249, R4, R3.reuse, 0x1, P3 ;  /* 0x0000000304f97211 */ /* 0x080fe200018f0eff */
[----:B------:R-:W-:Y:S01]  /*26c60*/  ULDC UR4, c[0x0][0x22c] ;  /* 0x00008b0000047ab9 */ /* 0x000fe20000000800 */
[-C--:B------:R-:W-:Y:S02]  /*26c70*/  LEA R4, P2, R0, R2.reuse, 0x1 ;  /* 0x0000000200047211 */ /* 0x080fe400078408ff */
[----:B------:R-:W-:Y:S02]  /*26c80*/  LEA R2, P3, R6, R2, 0x1 ;  /* 0x0000000206027211 */ /* 0x000fe400078608ff */
[-C--:B------:R-:W-:Y:S02]  /*26c90*/  LEA.HI.X.SX32 R5, R0, R3.reuse, 0x1, P2 ;  /* 0x0000000300057211 */ /* 0x080fe400010f0eff */
[----:B------:R-:W-:Y:S01]  /*26ca0*/  LEA.HI.X.SX32 R3, R6, R3, 0x1, P3 ;  /* 0x0000000306037211 */ /* 0x000fe200018f0eff */
[C---:B------:R-:W-:Y:S01]  /*26cb0*/  VIADD R6, R7.reuse, 0x7b ;  /* 0x0000007b07067836 */ /* 0x040fe20000000000 */
[----:B------:R-:W-:Y:S01]  /*26cc0*/  ISETP.LT.AND P2, PT, R252, UR4, !P0 ;  /* 0x00000004fc007c0c */ /* 0x000fe2000c741270 */
[----:B--2---:R0:W-:Y:S03]  /*26cd0*/  @P5 STG.E.U16 desc[UR10][R52.64], R29 ;  /* 0x0000001d34005986 */ /* 0x0041e6000c10150a */
[----:B------:R-:W-:Y:S01]  /*26ce0*/  ISETP.LT.AND P4, PT, R6, UR5, !P0 ;  /* 0x0000000506007c0c */ /* 0x000fe2000c781270 */
[----:B------:R-:W-:Y:S01]  /*26cf0*/  VIADD R0, R7, 0x7a ;  /* 0x0000007a07007836 */ /* 0x000fe20000000000 */
[----:B------:R-:W2:Y:S01]  /*26d00*/  LDL.LU R252, [R1+0x334] ;  /* 0x0003340001fc7983 */ /* 0x000ea20000300800 */
[----:B------:R-:W-:Y:S01]  /*26d10*/  PRMT R6, R29, 0x7632, R6 ;  /* 0x000076321d067816 */ /* 0x000fe20000000006 */
[----:B------:R-:W-:Y:S01]  /*26d20*/  ULDC UR4, c[0x0][0x22c] ;  /* 0x00008b0000047ab9 */ /* 0x000fe20000000800 */
[----:B------:R-:W-:Y:S01]  /*26d30*/  ULDC UR5, c[0x0][0x22c] ;  /* 0x00008b0000057ab9 */ /* 0x000fe20000000800 */
[----:B0-----:R-:W4:Y:S04]  /*26d40*/  LDL.LU.64 R52, [R1+0xb50] ;  /* 0x000b500001347983 */ /* 0x001f280000300a00 */
[----:B------:R-:W4:Y:S04]  /*26d50*/  LDL.LU.64 R26, [R1+0xb48] ;  /* 0x000b4800011a7983 */ /* 0x000f280000300a00 */
[----:B------:R-:W4:Y:S04]  /*26d60*/  LDL.LU R28, [R1+0x338] ;  /* 0x00033800011c7983 */ /* 0x000f280000300800 */
[----:B------:R0:W-:Y:S04]  /*26d70*/  @P6 STG.E.U16 desc[UR10][R24.64], R6 ;  /* 0x0000000618006986 */ /* 0x0001e8000c10150a */
[----:B---3--:R1:W-:Y:S04]  /*26d80*/  @P1 STG.E.U16 desc[UR10][R60.64], R55 ;  /* 0x000000373c001986 */ /* 0x0083e8000c10150a */
[----:B0-----:R-:W3:Y:S04]  /*26d90*/  LDL.LU.64 R24, [R1+0xb40] ;  /* 0x000b400001187983 */ /* 0x001ee80000300a00 */
[----:B-1----:R-:W3:Y:S04]  /*26da0*/  LDL.LU.64 R60, [R1+0xb38] ;  /* 0x000b3800013c7983 */ /* 0x002ee80000300a00 */
[----:B------:R-:W3:Y:S01]  /*26db0*/  LDL.LU R29, [R1+0x33c] ;  /* 0x00033c00011d7983 */ /* 0x000ee20000300800 */
[----:B------:R-:W-:Y:S01]  /*26dc0*/  ISETP.LT.AND P3, PT, R0, UR4, !P0 ;  /* 0x0000000400007c0c */ /* 0x000fe2000c761270 */
[----:B------:R-:W-:Y:S01]  /*26dd0*/  VIADD R0, R7, 0x7c ;  /* 0x0000007c07007836 */ /* 0x000fe20000000000 */
[----:B------:R-:W-:-:S04]  /*26de0*/  ULDC UR4, c[0x0][0x22c] ;  /* 0x00008b0000047ab9 */ /* 0x000fc80000000800 */
[----:B------:R-:W-:Y:S01]  /*26df0*/  ISETP.LT.AND P5, PT, R0, UR4, !P0 ;  /* 0x0000000400007c0c */ /* 0x000fe2000c7a1270 */
[----:B------:R-:W-:Y:S01]  /*26e00*/  VIADD R0, R7, 0x7d ;  /* 0x0000007d07007836 */ /* 0x000fe20000000000 */
[----:B------:R-:W-:Y:S01]  /*26e10*/  ULDC UR4, c[0x0][0x22c] ;  /* 0x00008b0000047ab9 */ /* 0x000fe20000000800 */
[----:B------:R-:W-:Y:S02]  /*26e20*/  PRMT R6, R55, 0x7632, R6 ;  /* 0x0000763237067816 */ /* 0x000fe40000000006 */
[----:B------:R-:W3:Y:S01]  /*26e30*/  LDL.LU R55, [R1+0xea8] ;  /* 0x000ea80001377983 */ /* 0x000ee20000300800 */
[----:B------:R-:W-:Y:S01]  /*26e40*/  ISETP.LT.AND P6, PT, R0, UR4, !P0 ;  /* 0x0000000400007c0c */ /* 0x000fe2000c7c1270 */
[----:B------:R-:W-:Y:S01]  /*26e50*/  VIADD R0, R7, 0x7e ;  /* 0x0000007e07007836 */ /* 0x000fe20000000000 */
[----:B------:R-:W-:Y:S01]  /*26e60*/  ULDC UR4, c[0x0][0x22c] ;  /* 0x00008b0000047ab9 */ /* 0x000fe20000000800 */
[----:B------:R2:W-:Y:S03]  /*26e70*/  @P2 STG.E.U16 desc[UR10][R20.64], R6 ;  /* 0x0000000614002986 */ /* 0x0005e6000c10150a */
[----:B------:R-:W-:-:S02]  /*26e80*/  ISETP.LT.AND P1, PT, R0, UR4, !P0 ;  /* 0x0000000400007c0c */ /* 0x000fc4000c721270 */
[----:B--2---:R-:W-:Y:S01]  /*26e90*/  PRMT R6, R252, 0x7632, R6 ;  /* 0x00007632fc067816 */ /* 0x004fe20000000006 */
[----:B----4-:R0:W-:Y:S01]  /*26ea0*/  @P3 STG.E.U16 desc[UR10][R62.64], R252 ;  /* 0x000000fc3e003986 */ /* 0x0101e2000c10150a */
[----:B------:R-:W-:Y:S01]  /*26eb0*/  VIADD R0, R7, 0x7f ;  /* 0x0000007f07007836 */ /* 0x000fe20000000000 */
[----:B------:R-:W-:Y:S02]  /*26ec0*/  ULDC UR4, c[0x0][0x22c] ;  /* 0x00008b0000047ab9 */ /* 0x000fe40000000800 */
[----:B------:R1:W-:Y:S04]  /*26ed0*/  @P4 STG.E.U16 desc[UR10][R52.64], R6 ;  /* 0x0000000634004986 */ /* 0x0003e8000c10150a */
[----:B0-----:R-:W2:Y:S04]  /*26ee0*/  LDL.LU.64 R62, [R1+0xb28] ;  /* 0x000b2800013e7983 */ /* 0x001ea80000300a00 */
[----:B------:R-:W4:Y:S01]  /*26ef0*/  LDL.LU.64 R20, [R1+0xb20] ;  /* 0x000b200001147983 */ /* 0x000f220000300a00 */
[----:B-1----:R-:W-:-:S03]  /*26f00*/  PRMT R6, R28, 0x7632, R6 ;  /* 0x000076321c067816 */ /* 0x002fc60000000006 */
[----:B------:R-:W4:Y:S04]  /*26f10*/  LDL.LU.64 R52, [R1+0xea0] ;  /* 0x000ea00001347983 */ /* 0x000f280000300a00 */
[----:B------:R0:W-:Y:S04]  /*26f20*/  @P5 STG.E.U16 desc[UR10][R26.64], R28 ;  /* 0x0000001c1a005986 */ /* 0x0001e8000c10150a */
[----:B---3--:R1:W-:Y:S04]  /*26f30*/  @P6 STG.E.U16 desc[UR10][R24.64], R6 ;  /* 0x0000000618006986 */ /* 0x0083e8000c10150a */
[----:B0-----:R-:W3:Y:S04]  /*26f40*/  LDL.LU.64 R26, [R1+0xb10] ;  /* 0x000b1000011a7983 */ /* 0x001ee80000300a00 */
[----:B------:R0:W-:Y:S04]  /*26f50*/  @P1 STG.E.U16 desc[UR10][R60.64], R29 ;  /* 0x0000001d3c001986 */ /* 0x0001e8000c10150a */
[----:B-1----:R-:W3:Y:S04]  /*26f60*/  LDL.LU.64 R24, [R1+0xb08] ;  /* 0x000b080001187983 */ /* 0x002ee80000300a00 */
[----:B0-----:R-:W2:Y:S01]  /*26f70*/  LDL.LU.64 R60, [R1+0xe98] ;  /* 0x000e9800013c7983 */ /* 0x001ea20000300a00 */
[----:B------:R-:W-:-:S02]  /*26f80*/  ISETP.LT.AND P2, PT, R0, UR4, !P0 ;  /* 0x0000000400007c0c */ /* 0x000fc4000c741270 */
[----:B------:R-:W-:Y:S01]  /*26f90*/  PRMT R6, R29, 0x7632, R6 ;  /* 0x000076321d067816 */ /* 0x000fe20000000006 */
[----:B------:R-:W-:Y:S01]  /*26fa0*/  VIADD R0, R7, 0x80 ;  /* 0x0000008007007836 */ /* 0x000fe20000000000 */
[----:B------:R-:W3:Y:S01]  /*26fb0*/  LDL.LU.64 R28, [R1+0xb00] ;  /* 0x000b0000011c7983 */ /* 0x000ee20000300a00 */
[----:B------:R-:W-:-:S03]  /*26fc0*/  ULDC UR4, c[0x0][0x22c] ;  /* 0x00008b0000047ab9 */ /* 0x000fc60000000800 */
[----:B------:R-:W-:-:S05]  /*26fd0*/  ISETP.LT.AND P3, PT, R0, UR4, !P0 ;  /* 0x0000000400007c0c */ /* 0x000fca000c761270 */
[----:B--2---:R0:W-:Y:S01]  /*26fe0*/  @P2 STG.E.U16 desc[UR10][R60.64], R6 ;  /* 0x000000063c002986 */ /* 0x0041e2000c10150a */
[C---:B------:R-:W-:Y:S01]  /*26ff0*/  VIADD R0, R7.reuse, 0x81 ;  /* 0x0000008107007836 */ /* 0x040fe20000000000 */
[----:B------:R-:W-:Y:S02]  /*27000*/  ULDC UR4, c[0x0][0x22c] ;  /* 0x00008b0000047ab9 */ /* 0x000fe40000000800 */
[----:B0-----:R-:W2:Y:S02]  /*27010*/  LDL.LU.64 R60, [R1+0xe90] ;  /* 0x000e9000013c7983 */ /* 0x001ea40000300a00 */
[----:B------:R-:W-:Y:S01]  /*27020*/  ISETP.LT.AND P4, PT, R0, UR4, !P0 ;  /* 0x0000000400007c0c */ /* 0x000fe2000c781270 */
[----:B------:R-:W-:Y:S01]  /*27030*/  VIADD R0, R7, 0x82 ;  /* 0x0000008207007836 */ /* 0x000fe20000000000 */
[----:B------:R-:W-:-:S04]  /*27040*/  ULDC UR4, c[0x0][0x22c] ;  /* 0x00008b0000047ab9 */ /* 0x000fc80000000800 */
[----:B------:R-:W-:Y:S01]  /*27050*/  ISETP.LT.AND P5, PT, R0, UR4, !P0 ;  /* 0x0000000400007c0c */ /* 0x000fe2000c7a1270 */
[----:B--2---:R0:W-:Y:S01]  /*27060*/  @P3 STG.E.U16 desc[UR10][R62.64], R60 ;  /* 0x0000003c3e003986 */ /* 0x0041e2000c10150a */
[----:B------:R-:W-:Y:S01]  /*27070*/  VIADD R0, R7, 0x83 ;  /* 0x0000008307007836 */ /* 0x000fe20000000000 */
[----:B------:R-:W-:Y:S02]  /*27080*/  ULDC UR4, c[0x0][0x22c] ;  /* 0x00008b0000047ab9 */ /* 0x000fe40000000800 */
[----:B0-----:R-:W2:Y:S01]  /*27090*/  LDL.LU.64 R62, [R1+0xe88] ;  /* 0x000e8800013e7983 */ /* 0x001ea20000300a00 */
[----:B------:R-:W-:-:S05]  /*270a0*/  PRMT R60, R60, 0x7632, R60 ;  /* 0x000076323c3c7816 */ /* 0x000fca000000003c */
[----:B----4-:R0:W-:Y:S04]  /*270b0*/  @P4 STG.E.U16 desc[UR10][R20.64], R60 ;  /* 0x0000003c14004986 */ /* 0x0101e8000c10150a */
[----:B0-----:R-:W4:Y:S01]  /*270c0*/  LDL.LU.64 R20, [R1+0xae8] ;  /* 0x000ae80001147983 */ /* 0x001f220000300a00 */
[----:B------:R-:W-:Y:S01]  /*270d0*/  ISETP.LT.AND P6, PT, R0, UR4, !P0 ;  /* 0x0000000400007c0c */ /* 0x000fe2000c7c1270 */
[C---:B------:R-:W-:Y:S01]  /*270e0*/  VIADD R0, R7.reuse, 0x84 ;  /* 0x0000008407007836 */ /* 0x040fe20000000000 */
[----:B------:R-:W-:Y:S01]  /*270f0*/  ULDC UR4, c[0x0][0x22c] ;  /* 0x00008b0000047ab9 */ /* 0x000fe20000000800 */
[----:B--2---:R0:W-:Y:S04]  /*27100*/  @P5 STG.E.U16 desc[UR10][R62.64], R61 ;  /* 0x0000003d3e005986 */ /* 0x0041e8000c10150a */
[----:B0-----:R-:W2:Y:S01]  /*27110*/  LDL.LU.64 R62, [R1+0xe80] ;  /* 0x000e8000013e7983 */ /* 0x001ea20000300a00 */
[----:B------:R-:W-:Y:S01]  /*27120*/  ISETP.LT.AND P1, PT, R0, UR4, !P0 ;  /* 0x0000000400007c0c */ /* 0x000fe2000c721270 */
[----:B------:R-:W-:Y:S01]  /*27130*/  VIADD R0, R7, 0x85 ;  /* 0x0000008507007836 */ /* 0x000fe20000000000 */
[----:B------:R-:W-:-:S04]  /*27140*/  ULDC UR4, c[0x0][0x22c] ;  /* 0x00008b0000047ab9 */ /* 0x000fc80000000800 */
[----:B------:R-:W-:Y:S01]  /*27150*/  ISETP.LT.AND P2, PT, R0, UR4, !P0 ;  /* 0x0000000400007c0c */ /* 0x000fe2000c741270 */
[----:B------:R-:W-:Y:S01]  /*27160*/  VIADD R0, R7, 0x86 ;  /* 0x0000008607007836 */ /* 0x000fe20000000000 */
[----:B------:R-:W-:Y:S01]  /*27170*/  ULDC UR4, c[0x0][0x22c] ;  /* 0x00008b0000047ab9 */ /* 0x000fe20000000800 */
[----:B------:R-:W-:-:S03]  /*27180*/  PRMT R61, R61, 0x7632, R61 ;  /* 0x000076323d3d7816 */ /* 0x000fc6000000003d */
[----:B------:R-:W-:Y:S02]  /*27190*/  ISETP.LT.AND P3, PT, R0, UR4, !P0 ;  /* 0x0000000400007c0c */ /* 0x000fe4000c761270 */
[----:B---3--:R0:W-:Y:S01]  /*271a0*/  @P6 STG.E.U16 desc[UR10][R26.64], R61 ;  /* 0x0000003d1a006986 */ /* 0x0081e2000c10150a */
[----:B------:R-:W-:Y:S01]  /*271b0*/  VIADD R0, R7, 0x87 ;  /* 0x0000008707007836 */ /* 0x000fe20000000000 */
[----:B------:R-:W-:Y:S02]  /*271c0*/  ULDC UR4, c[0x0][0x22c] ;  /* 0x00008b0000047ab9 */ /* 0x000fe40000000800 */
[----:B0-----:R-:W3:Y:S04]  /*271d0*/  LDL.LU.64 R60, [R1+0xaf0] ;  /* 0x000af000013c7983 */ /* 0x001ee80000300a00 */
[----:B------:R-:W4:Y:S04]  /*271e0*/  LDL.LU.64 R26, [R1+0xad8] ;  /* 0x000ad800011a7983 */ /* 0x000f280000300a00 */
[----:B--2---:R0:W-:Y:S02]  /*271f0*/  @P1 STG.E.U16 desc[UR10][R24.64], R62 ;  /* 0x0000003e18001986 */ /* 0x0041e4000c10150a */
[----:B0-----:R-:W-:-:S02]  /*27200*/  PRMT R62, R62, 0x7632, R62 ;  /* 0x000076323e3e7816 */ /* 0x001fc4000000003e */
[----:B------:R-:W2:Y:S04]  /*27210*/  LDL.LU.64 R24, [R1+0xad0] ;  /* 0x000ad00001187983 */ /* 0x000ea80000300a00 */
[----:B------:R0:W-:Y:S04]  /*27220*/  @P2 STG.E.U16 desc[UR10][R28.64], R62 ;  /* 0x0000003e1c002986 */ /* 0x0001e8000c10150a */
[----:B------:R1:W-:Y:S04]  /*27230*/  @P3 STG.E.U16 desc[UR10][R52.64], R63 ;  /* 0x0000003f34003986 */ /* 0x0003e8000c10150a */
[----:B0-----:R-:W2:Y:S04]  /*27240*/  LDL.LU.64 R28, [R1+0xac8] ;  /* 0x000ac800011c7983 */ /* 0x001ea80000300a00 */
[----:B-1----:R-:W4:Y:S01]  /*27250*/  LDL.LU.64 R52, [R1+0xe78] ;  /* 0x000e780001347983 */ /* 0x002f220000300a00 */
[----:B------:R-:W-:Y:S01]  /*27260*/  ISETP.LT.AND P4, PT, R0, UR4, !P0 ;  /* 0x0000000400007c0c */ /* 0x000fe2000c781270 */
[----:B------:R-:W-:Y:S01]  /*27270*/  VIADD R0, R7, 0x88 ;  /* 0x0000008807007836 */ /* 0x000fe20000000000 */
[----:B------:R-:W-:-:S04]  /*27280*/  ULDC UR4, c[0x0][0x22c] ;  /* 0x00008b0000047ab9 */ /* 0x000fc80000000800 */
[----:B------:R-:W-:Y:S01]  /*27290*/  ISETP.LT.AND P5, PT, R0, UR4, !P0 ;  /* 0x0000000400007c0c */ /* 0x000fe2000c7a1270 */
[----:B------:R-:W-:Y:S01]  /*272a0*/  VIADD R0, R7, 0x89 ;  /* 0x0000008907007836 */ /* 0x000fe20000000000 */
[----:B------:R-:W-:Y:S01]  /*272b0*/  ULDC UR4, c[0x0][0x22c] ;  /* 0x00008b0000047ab9 */ /* 0x000fe20000000800 */
[----:B------:R-:W-:Y:S02]  /*272c0*/  PRMT R6, R63, 0x7632, R6 ;  /* 0x000076323f067816 */ /* 0x000fe40000000006 */
[----:B------:R-:W2:Y:S01]  /*272d0*/  LDL.LU.64 R62, [R1+0xab8] ;  /* 0x000ab800013e7983 */ /* 0x000ea20000300a00 */
[----:B------:R-:W-:-:S03]  /*272e0*/  ISETP.LT.AND P6, PT, R0, UR4, !P0 ;  /* 0x0000000400007c0c */ /* 0x000fc6000c7c1270 */
[----:B---3--:R-:W-:Y:S01]  /*272f0*/  @P4 STG.E.U16 desc[UR10][R60.64], R6 ;  /* 0x000000063c004986 */ /* 0x008fe2000c10150a */
[----:B------:R-:W-:Y:S01]  /*27300*/  VIADD R0, R7, 0x8a ;  /* 0x0000008a07007836 */ /* 0x000fe20000000000 */
[----:B------:R-:W-:Y:S02]  /*27310*/  ULDC UR4, c[0x0][0x22c] ;  /* 0x00008b0000047ab9 */ /* 0x000fe40000000800 */
[----:B----4-:R0:W-:Y:S02]  /*27320*/  @P5 STG.E.U16 desc[UR10][R20.64], R52 ;  /* 0x0000003414005986 */ /* 0x0101e4000c10150a */
[----:B0-----:R-:W-:-:S05]  /*27330*/  PRMT R52, R52, 0x7632, R52 ;  /* 0x0000763234347816 */ /* 0x001fca0000000034 */
[----:B------:R0:W-:Y:S04]  /*27340*/  @P6 STG.E.U16 desc[UR10][R54.64], R52 ;  /* 0x0000003436006986 */ /* 0x0001e8000c10150a */
[----:B0-----:R-:W3:Y:S01]  /*27350*/  LDL.LU.64 R54, [R1+0xe70] ;  /* 0x000e700001367983 */ /* 0x001ee20000300a00 */
[----:B------:R-:W-:Y:S01]  /*27360*/  ISETP.LT.AND P1, PT, R0, UR4, !P0 ;  /* 0x0000000400007c0c */ /* 0x000fe2000c721270 */
[C---:B------:R-:W-:Y:S01]  /*27370*/  VIADD R0, R7.reuse, 0x8b ;  /* 0x0000008b07007836 */ /* 0x040fe20000000000 */
[----:B------:R-:W-:Y:S01]  /*27380*/  ULDC UR4, c[0x0][0x22c] ;  /* 0x00008b0000047ab9 */ /* 0x000fe20000000800 */
[----:B------:R-:W4:Y:S03]  /*27390*/  LDL.LU.64 R60, [R1+0xab0] ;  /* 0x000ab000013c7983 */ /* 0x000f260000300a00 */
[----:B------:R-:W-:Y:S01]  /*273a0*/  ISETP.LT.AND P2, PT, R0, UR4, !P0 ;  /* 0x0000000400007c0c */ /* 0x000fe2000c741270 */
[C---:B------:R-:W-:Y:S01]  /*273b0*/  VIADD R0, R7.reuse, 0x8c ;  /* 0x0000008c07007836 */ /* 0x040fe20000000000 */
[----:B------:R-:W-:Y:S01]  /*273c0*/  ULDC UR4, c[0x0][0x22c] ;  /* 0x00008b0000047ab9 */ /* 0x000fe20000000800 */
[----:B------:R-:W4:Y:S03]  /*273d0*/  LDL.LU.64 R20, [R1+0xaa8] ;  /* 0x000aa80001147983 */ /* 0x000f260000300a00 */
[----:B------:R-:W-:Y:S01]  /*273e0*/  ISETP.LT.AND P3, PT, R0, UR4, !P0 ;  /* 0x0000000400007c0c */ /* 0x000fe2000c761270 */
[----:B------:R-:W-:Y:S01]  /*273f0*/  VIADD R0, R7, 0x8d ;  /* 0x0000008d07007836 */ /* 0x000fe20000000000 */
[----:B------:R-:W-:Y:S01]  /*27400*/  ULDC UR4, c[0x0][0x22c] ;  /* 0x00008b0000047ab9 */ /* 0x000fe20000000800 */
[----:B------:R0:W-:Y:S03]  /*27410*/  @P1 STG.E.U16 desc[UR10][R26.64], R53 ;  /* 0x000000351a001986 */ /* 0x0001e6000c10150a */
[----:B------:R-:W-:-:S02]  /*27420*/  ISETP.LT.AND P4, PT, R0, UR4, !P0 ;  /* 0x0000000400007c0c */ /* 0x000fc4000c781270 */
[----:B0-----:R-:W-:Y:S01]  /*27430*/  PRMT R53, R53, 0x7632, R53 ;  /* 0x0000763235357816 */ /* 0x001fe20000000035 */
[----:B------:R-:W4:Y:S01]  /*27440*/  LDL.LU.64 R26, [R1+0xa98] ;  /* 0x000a9800011a7983 */ /* 0x000f220000300a00 */
[----:B------:R-:W-:Y:S01]  /*27450*/  VIADD R0, R7, 0x8e ;  /* 0x0000008e07007836 */ /* 0x000fe20000000000 */
[----:B------:R-:W-:Y:S02]  /*27460*/  ULDC UR4, c[0x0][0x22c] ;  /* 0x00008b0000047ab9 */ /* 0x000fe40000000800 */
[----:B--2---:R-:W-:Y:S04]  /*27470*/  @P2 STG.E.U16 desc[UR10][R24.64], R53 ;  /* 0x0000003518002986 */ /* 0x004fe8000c10150a */
[----:B---3--:R0:W-:Y:S02]  /*27480*/  @P3 STG.E.U16 desc[UR10][R28.64], R54 ;  /* 0x000000361c003986 */ /* 0x0081e4000c10150a */
[----:B0-----:R-:W-:-:S05]  /*27490*/  PRMT R54, R54, 0x7632, R54 ;  /* 0x0000763236367816 */ /* 0x001fca0000000036 */
[----:B------:R0:W-:Y:S04]  /*274a0*/  @P4 STG.E.U16 desc[UR10][R48.64], R54 ;  /* 0x0000003630004986 */ /* 0x0001e8000c10150a */
[----:B0-----:R-:W2:Y:S01]  /*274b0*/  LDL.LU.64 R48, [R1+0xe68] ;  /* 0x000e680001307983 */ /* 0x001ea20000300a00 */
[----:B------:R-:W-:Y:S01]  /*274c0*/  ISETP.LT.AND P5, PT, R0, UR4, !P0 ;  /* 0x0000000400007c0c */ /* 0x000fe2000c7a1270 */
[----:B------:R-:W-:Y:S01]  /*274d0*/  VIADD R0, R7, 0x8f ;  /* 0x0000008f07007836 */ /* 0x000fe20000000000 */
[----:B------:R-:W-:Y:S01]  /*274e0*/  ULDC UR4, c[0x0][0x22c] ;  /* 0x00008b0000047ab9 */ /* 0x000fe20000000800 */
[----:B------:R-:W-:Y:S01]  /*274f0*/  PRMT R6, R55, 0x7632, R6 ;  /* 0x0000763237067816 */ /* 0x000fe20000000006 */
[----:B------:R-:W3:Y:S02]  /*27500*/  LDL.LU.64 R24, [R1+0xa90] ;  /* 0x000a900001187983 */ /* 0x000ee40000300a00 */
[----:B------:R-:W-:Y:S01]  /*27510*/  ISETP.LT.AND P6, PT, R0, UR4, !P0 ;  /* 0x0000000400007c0c */ /* 0x000fe2000c7c1270 */
[C---:B------:R-:W-:Y:S01]  /*27520*/  VIADD R0, R7.reuse, 0x90 ;  /* 0x0000009007007836 */ /* 0x040fe20000000000 */
[----:B------:R-:W-:Y:S01]  /*27530*/  ULDC UR4, c[0x0][0x22c] ;  /* 0x00008b0000047ab9 */ /* 0x000fe20000000800 */
[----:B------:R-:W3:Y:S03]  /*27540*/  LDL.LU.64 R28, [R1+0xa80] ;  /* 0x000a8000011c7983 */ /* 0x000ee60000300a00 */
[----:B------:R-:W-:Y:S01]  /*27550*/  ISETP.LT.AND P1, PT, R0, UR4, !P0 ;  /* 0x0000000400007c0c */ /* 0x000fe2000c721270 */
[----:B------:R-:W-:Y:S01]  /*27560*/  VIADD R0, R7, 0x91 ;  /* 0x0000009107007836 */ /* 0x000fe20000000000 */
[----:B------:R-:W-:-:S04]  /*27570*/  ULDC UR4, c[0x0][0x22c] ;  /* 0x00008b0000047ab9 */ /* 0x000fc80000000800 */
[----:B------:R-:W-:Y:S01]  /*27580*/  ISETP.LT.AND P2, PT, R0, UR4, !P0 ;  /* 0x0000000400007c0c */ /* 0x000fe2000c741270 */
[----:B------:R0:W-:Y:S01]  /*27590*/  @P5 STG.E.U16 desc[UR10][R62.64], R55 ;  /* 0x000000373e005986 */ /* 0x0001e2000c10150a */
[----:B------:R-:W-:Y:S01]  /*275a0*/  VIADD R0, R7, 0x92 ;  /* 0x0000009207007836 */ /* 0x000fe20000000000 */
[----:B------:R-:W-:Y:S02]  /*275b0*/  ULDC UR4, c[0x0][0x22c] ;  /* 0x00008b0000047ab9 */ /* 0x000fe40000000800 */
[----:B----4-:R-:W-:Y:S04]  /*275c0*/  @P6 STG.E.U16 desc[UR10][R60.64], R6 ;  /* 0x000000063c006986 */ /* 0x010fe8000c10150a */
[----:B0-----:R-:W4:Y:S04]  /*275d0*/  LDL.LU.64 R62, [R1+0xa70] ;  /* 0x000a7000013e7983 */ /* 0x001f280000300a00 */
[----:B--2---:R0:W-:Y:S02]  /*275e0*/  @P1 STG.E.U16 desc[UR10][R20.64], R48 ;  /* 0x0000003014001986 */ /* 0x0041e4000c10150a */
[----:B0-----:R-:W-:-:S05]  /*275f0*/  PRMT R48, R48, 0x7632, R48 ;  /* 0x0000763230307816 */ /* 0x001fca0000000030 */
[----:B------:R0:W-:Y:S04]  /*27600*/  @P2 STG.E.U16 desc[UR10][R50.64], R48 ;  /* 0x0000003032002986 */ /* 0x0001e8000c10150a */
[----:B0-----:R-:W2:Y:S01]  /*27610*/  LDL.LU.64 R50, [R1+0xe60] ;  /* 0x000e600001327983 */ /* 0x001ea20000300a00 */
        /* <DEDUP_REMOVED lines=17> */
[----:B---3--:R-:W-:Y:S04]  /*27730*/  @P4 STG.E.U16 desc[UR10][R24.64], R49 ;  /* 0x0000003118004986 */ /* 0x008fe8000c10150a */
[----:B--2---:R0:W-:Y:S02]  /*27740*/  @P5 STG.E.U16 desc[UR10][R28.64], R50 ;  /* 0x000000321c005986 */ /* 0x0041e4000c10150a */
        /* <DEDUP_REMOVED lines=16> */
[----:B----4-:R0:W-:Y:S01]  /*27850*/  @P1 STG.E.U16 desc[UR10][R62.64], R51 ;  /* 0x000000333e001986 */ /* 0x0101e2000c10150a */
[----:B------:R-:W-:Y:S01]  /*27860*/  VIADD R0, R7, 0x9a ;  /* 0x0000009a07007836 */ /* 0x000fe20000000000 */
[----:B------:R-:W-:Y:S02]  /*27870*/  ULDC UR4, c[0x0][0x22c] ;  /* 0x00008b0000047ab9 */ /* 0x000fe40000000800 */
[----:B------:R-:W-:Y:S04]  /*27880*/  @P2 STG.E.U16 desc[UR10][R60.64], R6 ;  /* 0x000000063c002986 */ /* 0x000fe8000c10150a */
        /* <DEDUP_REMOVED lines=19> */
[----:B------:R-:W-:Y:S01]  /*279c0*/  VIADD R0, R7, 0x9e ;  /* 0x0000009e07007836 */ /* 0x000fe20000000000 */
[----:B------:R-:W-:-:S03]  /*279d0*/  ULDC UR4, c[0x0][0x22c] ;  /* 0x00008b0000047ab9 */ /* 0x000fc60000000800 */
[----:B---3--:R0:W-:Y:S04]  /*279e0*/  @P6 STG.E.U16 desc[UR10][R24.64], R45 ;  /* 0x0000002d18006986 */ /* 0x0081e8000c10150a */
[----:B0-----:R-:W3:Y:S04]  /*279f0*/  LDL.LU.64 R24, [R1+0xa10] ;  /* 0x000a100001187983 */ /* 0x001ee80000300a00 */
        /* <DEDUP_REMOVED lines=37> */
[----:B---3--:R0:W-:Y:S03]  /*27c50*/  @P1 STG.E.U16 desc[UR10][R24.64], R41 ;  /* 0x0000002918001986 */ /* 0x0081e6000c10150a */
[----:B------:R-:W-:-:S02]  /*27c60*/  ISETP.LT.AND P4, PT, R0, UR4, !P0 ;  /* 0x0000000400007c0c */ /* 0x000fc4000c781270 */
[----:B0-----:R-:W-:Y:S01]  /*27c70*/  PRMT R41, R41, 0x7632, R41 ;  /* 0x0000763229297816 */ /* 0x001fe20000000029 */
[----:B------:R-:W3:Y:S01]  /*27c80*/  LDL.LU.64 R24, [R1+0x9d8] ;  /* 0x0009d80001187983 */ /* 0x000ee20000300a00 */
[----:B------:R-:W-:Y:S01]  /*27c90*/  VIADD R0, R7, 0xa6 ;  /* 0x000000a607007836 */ /* 0x000fe20000000000 */
[----:B------:R-:W-:Y:S02]  /*27ca0*/  ULDC UR4, c[0x0][0x22c] ;  /* 0x00008b0000047ab9 */ /* 0x000fe40000000800 */
[----:B------:R-:W-:Y:S04]  /*27cb0*/  @P2 STG.E.U16 desc[UR10][R26.64], R41 ;  /* 0x000000291a002986 */ /* 0x000fe8000c10150a */
        /* <DEDUP_REMOVED lines=27> */
[----:B---3--:R0:W-:Y:S04]  /*27e70*/  @P2 STG.E.U16 desc[UR10][R24.64], R36 ;  /* 0x0000002418002986 */ /* 0x0081e8000c10150a */
[----:B------:R1:W-:Y:S04]  /*27e80*/  @P3 STG.E.U16 desc[UR10][R38.64], R37 ;  /* 0x0000002526003986 */ /* 0x0003e8000c10150a */
[----:B0-----:R-:W2:Y:S04]  /*27e90*/  LDL.LU.64 R24, [R1+0x9a8] ;  /* 0x0009a80001187983 */ /* 0x001ea80000300a00 */
[----:B-1----:R-:W3:Y:S01]  /*27ea0*/  LDL.LU.64 R38, [R1+0xe30] ;  /* 0x000e300001267983 */ /* 0x002ee20000300a00 */
[----:B------:R-:W-:Y:S01]  /*27eb0*/  ISETP.LT.AND P4, PT, R0, UR4, !P0 ;  /* 0x0000000400007c0c */ /* 0x000fe2000c781270 */
[----:B------:R-:W-:Y:S01]  /*27ec0*/  VIADD R0, R7, 0xac ;  /* 0x000000ac07007836 */ /* 0x000fe20000000000 */
[----:B------:R-:W-:Y:S01]  /*27ed0*/  ULDC UR4, c[0x0][0x22c] ;  /* 0x00008b0000047ab9 */ /* 0x000fe20000000800 */
[----:B------:R-:W-:Y:S01]  /*27ee0*/  PRMT R37, R37, 0x7632, R37 ;  /* 0x0000763225257816 */ /* 0x000fe20000000025 */
[----:B------:R-:W2:Y:S02]  /*27ef0*/  LDL.LU.64 R60, [R1+0x9a0] ;  /* 0x0009a000013c7983 */ /* 0x000ea40000300a00 */
[----:B------:R-:W-:Y:S01]  /*27f00*/  ISETP.LT.AND P5, PT, R0, UR4, !P0 ;  /* 0x0000000400007c0c */ /* 0x000fe2000c7a1270 */
[C---:B------:R-:W-:Y:S01]  /*27f10*/  VIADD R0, R7.reuse, 0xad ;  /* 0x000000ad07007836 */ /* 0x040fe20000000000 */
[----:B------:R-:W-:Y:S01]  /*27f20*/  ULDC UR4, c[0x0][0x22c] ;  /* 0x00008b0000047ab9 */ /* 0x000fe20000000800 */
[----:B------:R-:W2:Y:S03]  /*27f30*/  LDL.LU.64 R20, [R1+0x998] ;  /* 0x0009980001147983 */ /* 0x000ea60000300a00 */
[----:B------:R-:W-:Y:S01]  /*27f40*/  ISETP.LT.AND P6, PT, R0, UR4, !P0 ;  /* 0x0000000400007c0c */ /* 0x000fe2000c7c1270 */
[----:B------:R-:W-:Y:S01]  /*27f50*/  @P4 STG.E.U16 desc[UR10][R26.64], R37 ;  /* 0x000000251a004986 */ /* 0x000fe2000c10150a */
[----:B------:R-:W-:Y:S01]  /*27f60*/  VIADD R0, R7, 0xae ;  /* 0x000000ae07007836 */ /* 0x000fe20000000000 */
[----:B------:R-:W-:-:S04]  /*27f70*/  ULDC UR4, c[0x0][0x22c] ;  /* 0x00008b0000047ab9 */ /* 0x000fc80000000800 */
[----:B------:R-:W-:Y:S01]  /*27f80*/  ISETP.LT.AND P1, PT, R0, UR4, !P0 ;  /* 0x0000000400007c0c */ /* 0x000fe2000c721270 */
[----:B------:R-:W-:Y:S01]  /*27f90*/  VIADD R0, R7, 0xaf ;  /* 0x000000af07007836 */ /* 0x000fe20000000000 */
[----:B------:R-:W-:Y:S01]  /*27fa0*/  ULDC UR4, c[0x0][0x22c] ;  /* 0x00008b0000047ab9 */ /* 0x000fe20000000800 */
[----:B---3--:R0:W-:Y:S02]  /*27fb0*/  @P5 STG.E.U16 desc[UR10][R28.64], R38 ;  /* 0x000000261c005986 */ /* 0x0081e4000c10150a */
[----:B0-----:R-:W-:-:S05]  /*27fc0*/  PRMT R38, R38, 0x7632, R38 ;  /* 0x0000763226267816 */ /* 0x001fca0000000026 */
[----:B------:R0:W-:Y:S04]  /*27fd0*/  @P6 STG.E.U16 desc[UR10][R32.64], R38 ;  /* 0x0000002620006986 */ /* 0x0001e8000c10150a */
[----:B0-----:R-:W3:Y:S01]  /*27fe0*/  LDL.LU.64 R32, [R1+0xe28] ;  /* 0x000e280001207983 */ /* 0x001ee20000300a00 */
[----:B------:R-:W-:Y:S01]  /*27ff0*/  ISETP.LT.AND P2, PT, R0, UR4, !P0 ;  /* 0x0000000400007c0c */ /* 0x000fe2000c741270 */
[----:B------:R-:W-:Y:S01]  /*28000*/  VIADD R0, R7, 0xb0 ;  /* 0x000000b007007836 */ /* 0x000fe20000000000 */
[----:B------:R-:W-:Y:S01]  /*28010*/  ULDC UR4, c[0x0][0x22c] ;  /* 0x00008b0000047ab9 */ /* 0x000fe20000000800 */
[----:B------:R-:W-:Y:S01]  /*28020*/  PRMT R6, R39, 0x7632, R6 ;  /* 0x0000763227067816 */ /* 0x000fe20000000006 */
[----:B----4-:R-:W-:Y:S02]  /*28030*/  @P1 STG.E.U16 desc[UR10][R62.64], R39 ;  /* 0x000000273e001986 */ /* 0x010fe4000c10150a */
[----:B------:R-:W-:Y:S01]  /*28040*/  ISETP.LT.AND P3, PT, R0, UR4, !P0 ;  /* 0x0000000400007c0c */ /* 0x000fe2000c761270 */
[C---:B------:R-:W-:Y:S01]  /*28050*/  VIADD R0, R7.reuse, 0xb1 ;  /* 0x000000b107007836 */ /* 0x040fe20000000000 */
[----:B------:R-:W-:Y:S01]  /*28060*/  ULDC UR4, c[0x0][0x22c] ;  /* 0x00008b0000047ab9 */ /* 0x000fe20000000800 */
[----:B------:R-:W4:Y:S03]  /*28070*/  LDL.LU.64 R26, [R1+0x988] ;  /* 0x00098800011a7983 */ /* 0x000f260000300a00 */
[----:B------:R-:W-:Y:S01]  /*28080*/  ISETP.LT.AND P4, PT, R0, UR4, !P0 ;  /* 0x0000000400007c0c */ /* 0x000fe2000c781270 */
[C---:B------:R-:W-:Y:S01]  /*28090*/  VIADD R0, R7.reuse, 0xb2 ;  /* 0x000000b207007836 */ /* 0x040fe20000000000 */
[----:B------:R-:W-:Y:S01]  /*280a0*/  ULDC UR4, c[0x0][0x22c] ;  /* 0x00008b0000047ab9 */ /* 0x000fe20000000800 */
[----:B--2---:R0:W-:Y:S03]  /*280b0*/  @P2 STG.E.U16 desc[UR10][R24.64], R6 ;  /* 0x0000000618002986 */ /* 0x0041e6000c10150a */
[----:B------:R-:W-:Y:S01]  /*280c0*/  ISETP.LT.AND P5, PT, R0, UR4, !P0 ;  /* 0x0000000400007c0c */ /* 0x000fe2000c7a1270 */
[----:B------:R-:W2:Y:S04]  /*280d0*/  LDL.LU.64 R28, [R1+0x980] ;  /* 0x00098000011c7983 */ /* 0x000ea80000300a00 */
[----:B---3--:R1:W-:Y:S01]  /*280e0*/  @P3 STG.E.U16 desc[UR10][R60.64], R32 ;  /* 0x000000203c003986 */ /* 0x0083e2000c10150a */
[----:B------:R-:W-:Y:S01]  /*280f0*/  VIADD R0, R7, 0xb3 ;  /* 0x000000b307007836 */ /* 0x000fe20000000000 */
[----:B------:R-:W-:-:S02]  /*28100*/  ULDC UR4, c[0x0][0x22c] ;  /* 0x00008b0000047ab9 */ /* 0x000fc40000000800 */
[----:B0-----:R-:W3:Y:S04]  /*28110*/  LDL.LU.64 R24, [R1+0x978] ;  /* 0x0009780001187983 */ /* 0x001ee80000300a00 */
[----:B------:R-:W3:Y:S01]  /*28120*/  LDL.LU.64 R62, [R1+0x970] ;  /* 0x00097000013e7983 */ /* 0x000ee20000300a00 */
[----:B-1----:R-:W-:-:S05]  /*28130*/  PRMT R32, R32, 0x7632, R32 ;  /* 0x0000763220207816 */ /* 0x002fca0000000020 */
[----:B------:R-:W-:Y:S04]  /*28140*/  @P4 STG.E.U16 desc[UR10][R20.64], R32 ;  /* 0x0000002014004986 */ /* 0x000fe8000c10150a */
[----:B------:R0:W-:Y:S04]  /*28150*/  @P5 STG.E.U16 desc[UR10][R34.64], R33 ;  /* 0x0000002122005986 */ /* 0x0001e8000c10150a */
[----:B0-----:R-:W2:Y:S01]  /*28160*/  LDL.LU.64 R34, [R1+0xe20] ;  /* 0x000e200001227983 */ /* 0x001ea20000300a00 */
[----:B------:R-:W-:Y:S01]  /*28170*/  ISETP.LT.AND P6, PT, R0, UR4, !P0 ;  /* 0x0000000400007c0c */ /* 0x000fe2000c7c1270 */
[----:B------:R-:W-:Y:S01]  /*28180*/  VIADD R0, R7, 0xb4 ;  /* 0x000000b407007836 */ /* 0x000fe20000000000 */
[----:B------:R-:W-:Y:S01]  /*28190*/  ULDC UR4, c[0x0][0x22c] ;  /* 0x00008b0000047ab9 */ /* 0x000fe20000000800 */
[----:B------:R-:W-:Y:S01]  /*281a0*/  PRMT R33, R33, 0x7632, R33 ;  /* 0x0000763221217816 */ /* 0x000fe20000000021 */
[----:B------:R-:W3:Y:S02]  /*281b0*/  LDL.LU.64 R60, [R1+0x960] ;  /* 0x00096000013c7983 */ /* 0x000ee40000300a00 */
[----:B------:R-:W-:-:S02]  /*281c0*/  ISETP.LT.AND P1, PT, R0, UR4, !P0 ;  /* 0x0000000400007c0c */ /* 0x000fc4000c721270 */
[----:B------:R-:W3:Y:S05]  /*281d0*/  LDL.LU.64 R20, [R1+0x958] ;  /* 0x0009580001147983 */ /* 0x000eea0000300a00 */
[----:B----4-:R0:W-:Y:S01]  /*281e0*/  @P6 STG.E.U16 desc[UR10][R26.64], R33 ;  /* 0x000000211a006986 */ /* 0x0101e2000c10150a */
[C---:B------:R-:W-:Y:S01]  /*281f0*/  VIADD R0, R7.reuse, 0xb5 ;  /* 0x000000b507007836 */ /* 0x040fe20000000000 */
[----:B------:R-:W-:Y:S02]  /*28200*/  ULDC UR4, c[0x0][0x22c] ;  /* 0x00008b0000047ab9 */ /* 0x000fe40000000800 */
[----:B0-----:R-:W4:Y:S04]  /*28210*/  LDL.LU.64 R26, [R1+0x950] ;  /* 0x00095000011a7983 */ /* 0x001f280000300a00 */
[----:B--2---:R0:W-:Y:S04]  /*28220*/  @P1 STG.E.U16 desc[UR10][R28.64], R34 ;  /* 0x000000221c001986 */ /* 0x0041e8000c10150a */
[----:B0-----:R-:W2:Y:S01]  /*28230*/  LDL.LU.64 R28, [R1+0xe18] ;  /* 0x000e1800011c7983 */ /* 0x001ea20000300a00 */
[----:B------:R-:W-:Y:S01]  /*28240*/  ISETP.LT.AND P2, PT, R0, UR4, !P0 ;  /* 0x0000000400007c0c */ /* 0x000fe2000c741270 */
[----:B------:R-:W-:Y:S01]  /*28250*/  VIADD R0, R7, 0xb6 ;  /* 0x000000b607007836 */ /* 0x000fe20000000000 */
[----:B------:R-:W-:-:S04]  /*28260*/  ULDC UR4, c[0x0][0x22c] ;  /* 0x00008b0000047ab9 */ /* 0x000fc80000000800 */
[----:B------:R-:W-:Y:S01]  /*28270*/  ISETP.LT.AND P3, PT, R0, UR4, !P0 ;  /* 0x0000000400007c0c */ /* 0x000fe2000c761270 */
[----:B------:R-:W-:Y:S01]  /*28280*/  VIADD R0, R7, 0xb7 ;  /* 0x000000b707007836 */ /* 0x000fe20000000000 */
[----:B------:R-:W-:-:S04]  /*28290*/  ULDC UR4, c[0x0][0x22c] ;  /* 0x00008b0000047ab9 */ /* 0x000fc80000000800 */
[----:B------:R-:W-:Y:S02]  /*282a0*/  ISETP.LT.AND P4, PT, R0, UR4, !P0 ;  /* 0x0000000400007c0c */ /* 0x000fe4000c781270 */
[----:B------:R-:W-:Y:S02]  /*282b0*/  PRMT R34, R34, 0x7632, R34 ;  /* 0x0000763222227816 */ /* 0x000fe40000000022 */
[----:B------:R-:W-:Y:S01]  /*282c0*/  PRMT R6, R35, 0x7632, R6 ;  /* 0x0000763223067816 */ /* 0x000fe20000000006 */
[C---:B------:R-:W-:Y:S01]  /*282d0*/  VIADD R0, R7.reuse, 0xb8 ;  /* 0x000000b807007836 */ /* 0x040fe20000000000 */
[----:B------:R-:W-:Y:S01]  /*282e0*/  ULDC UR4, c[0x0][0x22c] ;  /* 0x00008b0000047ab9 */ /* 0x000fe20000000800 */
[----:B---3--:R0:W-:Y:S04]  /*282f0*/  @P2 STG.E.U16 desc[UR10][R24.64], R34 ;  /* 0x0000002218002986 */ /* 0x0081e8000c10150a */
[----:B------:R1:W-:Y:S04]  /*28300*/  @P3 STG.E.U16 desc[UR10][R62.64], R35 ;  /* 0x000000233e003986 */ /* 0x0003e8000c10150a */
[----:B0-----:R-:W3:Y:S04]  /*28310*/  LDL.LU.64 R24, [R1+0x940] ;  /* 0x0009400001187983 */ /* 0x001ee80000300a00 */
[----:B-1----:R-:W3:Y:S04]  /*28320*/  LDL.LU.64 R62, [R1+0x938] ;  /* 0x00093800013e7983 */ /* 0x002ee80000300a00 */
        /* <DEDUP_REMOVED lines=8> */
[----:B------:R-:W-:Y:S01]  /*283b0*/  ISETP.LT.AND P1, PT, R0, UR4, !P0 ;  /* 0x0000000400007c0c */ /* 0x000fe2000c721270 */
[----:B------:R-:W-:Y:S01]  /*283c0*/  VIADD R0, R7, 0xbb ;  /* 0x000000bb07007836 */ /* 0x000fe20000000000 */
[----:B------:R-:W-:-:S04]  /*283d0*/  ULDC UR4, c[0x0][0x22c] ;  /* 0x00008b0000047ab9 */ /* 0x000fc80000000800 */
[----:B------:R-:W-:Y:S01]  /*283e0*/  ISETP.LT.AND P2, PT, R0, UR4, !P0 ;  /* 0x0000000400007c0c */ /* 0x000fe2000c741270 */
[----:B--2---:R0:W-:Y:S01]  /*283f0*/  @P5 STG.E.U16 desc[UR10][R60.64], R28 ;  /* 0x0000001c3c005986 */ /* 0x0041e2000c10150a */
[----:B------:R-:W-:Y:S01]  /*28400*/  VIADD R0, R7, 0xbc ;  /* 0x000000bc07007836 */ /* 0x000fe20000000000 */
[----:B------:R-:W-:Y:S01]  /*28410*/  ULDC UR4, c[0x0][0x22c] ;  /* 0x00008b0000047ab9 */ /* 0x000fe20000000800 */
[----:B0-----:R-:W-:Y:S01]  /*28420*/  PRMT R28, R28, 0x7632, R28 ;  /* 0x000076321c1c7816 */ /* 0x001fe2000000001c */
[----:B------:R-:W2:Y:S04]  /*28430*/  LDL.LU.64 R60, [R1+0x930] ;  /* 0x00093000013c7983 */ /* 0x000ea80000300a00 */
[----:B------:R0:W-:Y:S04]  /*28440*/  @P6 STG.E.U16 desc[UR10][R20.64], R28 ;  /* 0x0000001c14006986 */ /* 0x0001e8000c10150a */
[----:B----4-:R1:W-:Y:S04]  /*28450*/  @P1 STG.E.U16 desc[UR10][R26.64], R29 ;  /* 0x0000001d1a001986 */ /* 0x0103e8000c10150a */
[----:B0-----:R-:W4:Y:S01]  /*28460*/  LDL.LU.64 R20, [R1+0x920] ;  /* 0x0009200001147983 */ /* 0x001f220000300a00 */
[----:B-1----:R-:W-:-:S03]  /*28470*/  PRMT R29, R29, 0x7632, R29 ;  /* 0x000076321d1d7816 */ /* 0x002fc6000000001d */
[----:B------:R-:W4:Y:S04]  /*28480*/  LDL.LU.64 R26, [R1+0x918] ;  /* 0x00091800011a7983 */ /* 0x000f280000300a00 */
[----:B------:R0:W-:Y:S04]  /*28490*/  @P2 STG.E.U16 desc[UR10][R30.64], R29 ;  /* 0x0000001d1e002986 */ /* 0x0001e8000c10150a */
[----:B0-----:R-:W3:Y:S01]  /*284a0*/  LDL.LU.64 R30, [R1+0xe08] ;  /* 0x000e0800011e7983 */ /* 0x001ee20000300a00 */
        /* <DEDUP_REMOVED lines=8> */
[----:B------:R-:W-:Y:S01]  /*28530*/  ULDC UR4, c[0x0][0x22c] ;  /* 0x00008b0000047ab9 */ /* 0x000fe20000000800 */
[----:B---3--:R0:W-:Y:S04]  /*28540*/  @P3 STG.E.U16 desc[UR10][R24.64], R30 ;  /* 0x0000001e18003986 */ /* 0x0081e8000c10150a */
[----:B0-----:R-:W3:Y:S01]  /*28550*/  LDL.LU.64 R24, [R1+0xe00] ;  /* 0x000e000001187983 */ /* 0x001ee20000300a00 */
[----:B------:R-:W-:Y:S02]  /*28560*/  ISETP.LT.AND P6, PT, R0, UR4, !P0 ;  /* 0x0000000400007c0c */ /* 0x000fe4000c7c1270 */
[----:B------:R-:W-:-:S02]  /*28570*/  PRMT R30, R30, 0x7632, R30 ;  /* 0x000076321e1e7816 */ /* 0x000fc4000000001e */
[----:B------:R-:W-:Y:S01]  /*28580*/  PRMT R6, R31, 0x7632, R6 ;  /* 0x000076321f067816 */ /* 0x000fe20000000006 */
[C---:B------:R-:W-:Y:S01]  /*28590*/  VIADD R0, R7.reuse, 0xc0 ;  /* 0x000000c007007836 */ /* 0x040fe20000000000 */
[----:B------:R-:W-:Y:S01]  /*285a0*/  ULDC UR4, c[0x0][0x22c] ;  /* 0x00008b0000047ab9 */ /* 0x000fe20000000800 */
[----:B------:R0:W-:Y:S04]  /*285b0*/  @P4 STG.E.U16 desc[UR10][R62.64], R30 ;  /* 0x0000001e3e004986 */ /* 0x0001e8000c10150a */
[----:B--2---:R1:W-:Y:S04]  /*285c0*/  @P5 STG.E.U16 desc[UR10][R60.64], R31 ;  /* 0x0000001f3c005986 */ /* 0x0043e8000c10150a */
[----:B0-----:R-:W2:Y:S04]  /*285d0*/  LDL.LU.64 R62, [R1+0x900] ;  /* 0x00090000013e7983 */ /* 0x001ea80000300a00 */
[----:B-1----:R-:W2:Y:S04]  /*285e0*/  LDL.LU.64 R30, [R1+0x910] ;  /* 0x00091000011e7983 */ /* 0x002ea80000300a00 */
[----:B------:R-:W2:Y:S04]  /*285f0*/  LDL.LU.64 R60, [R1+0x8f8] ;  /* 0x0008f800013c7983 */ /* 0x000ea80000300a00 */
[----:B---3--:R0:W-:Y:S04]  /*28600*/  @P6 STG.E.U16 desc[UR10][R24.64], R6 ;  /* 0x0000000618006986 */ /* 0x0081e8000c10150a */
[----:B0-----:R-:W4:Y:S01]  /*28610*/  LDL.LU.64 R24, [R1+0xdf8] ;  /* 0x000df80001187983 */ /* 0x001f220000300a00 */
[----:B------:R-:W-:Y:S01]  /*28620*/  ISETP.LT.AND P1, PT, R0, UR4, !P0 ;  /* 0x0000000400007c0c */ /* 0x000fe2000c721270 */
[----:B------:R-:W-:Y:S01]  /*28630*/  VIADD R0, R7, 0xc1 ;  /* 0x000000c107007836 */ /* 0x000fe20000000000 */
[----:B------:R-:W-:-:S04]  /*28640*/  ULDC UR4, c[0x0][0x22c] ;  /* 0x00008b0000047ab9 */ /* 0x000fc80000000800 */
[----:B------:R-:W-:Y:S01]  /*28650*/  ISETP.LT.AND P2, PT, R0, UR4, !P0 ;  /* 0x0000000400007c0c */ /* 0x000fe2000c741270 */
[----:B------:R-:W-:Y:S01]  /*28660*/  VIADD R0, R7, 0xc2 ;  /* 0x000000c207007836 */ /* 0x000fe20000000000 */
[----:B------:R-:W-:-:S05]  /*28670*/  ULDC UR4, c[0x0][0x22c] ;  /* 0x00008b0000047ab9 */ /* 0x000fca0000000800 */
[----:B----4-:R0:W-:Y:S02]  /*28680*/  @P1 STG.E.U16 desc[UR10][R20.64], R24 ;  /* 0x0000001814001986 */ /* 0x0101e4000c10150a */
[----:B0-----:R-:W-:Y:S02]  /*28690*/  PRMT R24, R24, 0x7632, R24 ;  /* 0x0000763218187816 */ /* 0x001fe40000000018 */
[----:B------:R-:W3:Y:S04]  /*286a0*/  LDL.LU.64 R20, [R1+0xdf0] ;  /* 0x000df00001147983 */ /* 0x000ee80000300a00 */
[----:B------:R0:W-:Y:S04]  /*286b0*/  @P2 STG.E.U16 desc[UR10][R26.64], R24 ;  /* 0x000000181a002986 */ /* 0x0001e8000c10150a */
[----:B0-----:R-:W4:Y:S01]  /*286c0*/  LDL.LU.64 R26, [R1+0xde8] ;  /* 0x000de800011a7983 */ /* 0x001f220000300a00 */
[----:B------:R-:W-:Y:S01]  /*286d0*/  ISETP.LT.AND P3, PT, R0, UR4, !P0 ;  /* 0x0000000400007c0c */ /* 0x000fe2000c761270 */
[----:B------:R-:W-:Y:S01]  /*286e0*/  VIADD R0, R7, 0xc3 ;  /* 0x000000c307007836 */ /* 0x000fe20000000000 */
[----:B------:R-:W-:-:S04]  /*286f0*/  ULDC UR4, c[0x0][0x22c] ;  /* 0x00008b0000047ab9 */ /* 0x000fc80000000800 */
[----:B------:R-:W-:-:S07]  /*28700*/  ISETP.LT.AND P4, PT, R0, UR4, !P0 ;  /* 0x0000000400007c0c */ /* 0x000fce000c781270 */
[----:B--2---:R0:W-:Y:S01]  /*28710*/  @P3 STG.E.U16 desc[UR10][R30.64], R25 ;  /* 0x000000191e003986 */ /* 0x0041e2000c10150a */
[----:B------:R-:W-:Y:S01]  /*28720*/  VIADD R0, R7, 0xc4 ;  /* 0x000000c407007836 */ /* 0x000fe20000000000 */
[----:B------:R-:W-:Y:S01]  /*28730*/  ULDC UR4, c[0x0][0x22c] ;  /* 0x00008b0000047ab9 */ /* 0x000fe20000000800 */
[----:B0-----:R-:W-:Y:S01]  /*28740*/  PRMT R25, R25, 0x7632, R25 ;  /* 0x0000763219197816 */ /* 0x001fe20000000019 */
[----:B------:R-:W2:Y:S04]  /*28750*/  LDL.LU.64 R30, [R1+0x8d8] ;  /* 0x0008d800011e7983 */ /* 0x000ea80000300a00 */
[----:B----4-:R0:W-:Y:S04]  /*28760*/  @P4 STG.E.U16 desc[UR10][R26.64], R25 ;  /* 0x000000191a004986 */ /* 0x0101e8000c10150a */
[----:B0-----:R-:W4:Y:S01]  /*28770*/  LDL.LU.64 R26, [R1+0xde0] ;  /* 0x000de000011a7983 */ /* 0x001f220000300a00 */
[----:B------:R-:W-:Y:S01]  /*28780*/  ISETP.LT.AND P5, PT, R0, UR4, !P0 ;  /* 0x0000000400007c0c */ /* 0x000fe2000c7a1270 */
[C---:B------:R-:W-:Y:S01]  /*28790*/  VIADD R0, R7.reuse, 0xc5 ;  /* 0x000000c507007836 */ /* 0x040fe20000000000 */
[----:B------:R-:W-:Y:S01]  /*287a0*/  ULDC UR4, c[0x0][0x22c] ;  /* 0x00008b0000047ab9 */ /* 0x000fe20000000800 */
[----:B------:R-:W2:Y:S03]  /*287b0*/  LDL.LU.64 R24, [R1+0x8e0] ;  /* 0x0008e00001187983 */ /* 0x000ea60000300a00 */
[----:B------:R-:W-:Y:S01]  /*287c0*/  ISETP.LT.AND P6, PT, R0, UR4, !P0 ;  /* 0x0000000400007c0c */ /* 0x000fe2000c7c1270 */
[----:B------:R-:W-:Y:S01]  /*287d0*/  VIADD R0, R7, 0xc6 ;  /* 0x000000c607007836 */ /* 0x000fe20000000000 */
[----:B------:R-:W-:-:S04]  /*287e0*/  ULDC UR4, c[0x0][0x22c] ;  /* 0x00008b0000047ab9 */ /* 0x000fc80000000800 */
[----:B------:R-:W-:Y:S01]  /*287f0*/  ISETP.LT.AND P1, PT, R0, UR4, !P0 ;  /* 0x0000000400007c0c */ /* 0x000fe2000c721270 */
[----:B------:R-:W-:Y:S01]  /*28800*/  VIADD R0, R7, 0xc7 ;  /* 0x000000c707007836 */ /* 0x000fe20000000000 */
[----:B------:R-:W-:Y:S01]  /*28810*/  ULDC UR4, c[0x0][0x22c] ;  /* 0x00008b0000047ab9 */ /* 0x000fe20000000800 */
[----:B----4-:R0:W-:Y:S01]  /*28820*/  @P5 STG.E.U16 desc[UR10][R62.64], R26 ;  /* 0x0000001a3e005986 */ /* 0x0101e2000c10150a */
[----:B------:R-:W-:Y:S02]  /*28830*/  PRMT R6, R27, 0x7632, R6 ;  /* 0x000076321b067816 */ /* 0x000fe40000000006 */
[----:B0-----:R-:W-:Y:S01]  /*28840*/  PRMT R26, R26, 0x7632, R26 ;  /* 0x000076321a1a7816 */ /* 0x001fe2000000001a */
[----:B------:R-:W4:Y:S04]  /*28850*/  LDL.LU.64 R62, [R1+0x8c8] ;  /* 0x0008c800013e7983 */ /* 0x000f280000300a00 */
[----:B------:R0:W-:Y:S04]  /*28860*/  @P6 STG.E.U16 desc[UR10][R60.64], R26 ;  /* 0x0000001a3c006986 */ /* 0x0001e8000c10150a */
[----:B---3--:R1:W-:Y:S04]  /*28870*/  @P1 STG.E.U16 desc[UR10][R20.64], R27 ;  /* 0x0000001b14001986 */ /* 0x0083e8000c10150a */
[----:B0-----:R-:W3:Y:S04]  /*28880*/  LDL.LU.64 R60, [R1+0x8c0] ;  /* 0x0008c000013c7983 */ /* 0x001ee80000300a00 */
[----:B-1----:R-:W2:Y:S04]  /*28890*/  LDL.LU.64 R20, [R1+0xdd8] ;  /* 0x000dd80001147983 */ /* 0x002ea80000300a00 */
[----:B------:R-:W4:Y:S01]  /*288a0*/  LDL.LU.64 R26, [R1+0x8e8] ;  /* 0x0008e800011a7983 */ /* 0x000f220000300a00 */
        /* <DEDUP_REMOVED lines=13> */
[----:B--2---:R1:W-:Y:S04]  /*28980*/  @P3 STG.E.U16 desc[UR10][R24.64], R20 ;  /* 0x0000001418003986 */ /* 0x0043e8000c10150a */
[----:B0-----:R-:W2:Y:S01]  /*28990*/  LDL.LU.64 R26, [R1+0x8b0] ;  /* 0x0008b000011a7983 */ /* 0x001ea20000300a00 */
[----:B-1----:R-:W-:-:S03]  /*289a0*/  PRMT R20, R20, 0x7632, R20 ;  /* 0x0000763214147816 */ /* 0x002fc60000000014 */
[----:B------:R-:W4:Y:S04]  /*289b0*/  LDL.LU.64 R24, [R1+0x8a8] ;  /* 0x0008a80001187983 */ /* 0x000f280000300a00 */
[----:B------:R0:W-:Y:S04]  /*289c0*/  @P4 STG.E.U16 desc[UR10][R30.64], R20 ;  /* 0x000000141e004986 */ /* 0x0001e8000c10150a */
[----:B------:R1:W-:Y:S04]  /*289d0*/  @P5 STG.E.U16 desc[UR10][R22.64], R21 ;  /* 0x0000001516005986 */ /* 0x0003e8000c10150a */
[----:B0-----:R-:W4:Y:S04]  /*289e0*/  LDL.LU.64 R30, [R1+0x8a0] ;  /* 0x0008a000011e7983 */ /* 0x001f280000300a00 */
[----:B-1----:R-:W3:Y:S01]  /*289f0*/  LDL.LU.64 R22, [R1+0xdd0] ;  /* 0x000dd00001167983 */ /* 0x002ee20000300a00 */
        /* <DEDUP_REMOVED lines=8> */
[----:B------:R0:W-:Y:S01]  /*28a80*/  @P6 STG.E.U16 desc[UR10][R62.64], R21 ;  /* 0x000000153e006986 */ /* 0x0001e2000c10150a */
[----:B------:R-:W-:Y:S01]  /*28a90*/  VIADD R0, R7, 0xce ;  /* 0x000000ce07007836 */ /* 0x000fe20000000000 */
[----:B------:R-:W-:Y:S02]  /*28aa0*/  ULDC UR4, c[0x0][0x22c] ;  /* 0x00008b0000047ab9 */ /* 0x000fe40000000800 */
[----:B0-----:R-:W4:Y:S04]  /*28ab0*/  LDL.LU.64 R20, [R1+0x890] ;  /* 0x0008900001147983 */ /* 0x001f280000300a00 */
        /* <DEDUP_REMOVED lines=17> */
[----:B--2---:R0:W-:Y:S01]  /*28bd0*/  @P3 STG.E.U16 desc[UR10][R26.64], R23 ;  /* 0x000000171a003986 */ /* 0x0041e2000c10150a */
[----:B------:R-:W-:Y:S01]  /*28be0*/  VIADD R0, R7, 0xd2 ;  /* 0x000000d207007836 */ /* 0x000fe20000000000 */
[----:B------:R-:W-:Y:S02]  /*28bf0*/  ULDC UR4, c[0x0][0x22c] ;  /* 0x00008b0000047ab9 */ /* 0x000fe40000000800 */
[----:B----4-:R-:W-:Y:S04]  /*28c00*/  @P4 STG.E.U16 desc[UR10][R24.64], R6 ;  /* 0x0000000618004986 */ /* 0x010fe8000c10150a */
[----:B0-----:R-:W2:Y:S04]  /*28c10*/  LDL.LU.64 R26, [R1+0x870] ;  /* 0x00087000011a7983 */ /* 0x001ea80000300a00 */
[----:B---3--:R0:W-:Y:S02]  /*28c20*/  @P5 STG.E.U16 desc[UR10][R30.64], R16 ;  /* 0x000000101e005986 */ /* 0x0081e4000c10150a */
        /* <DEDUP_REMOVED lines=20> */
[----:B------:R-:W-:Y:S04]  /*28d70*/  @P2 STG.E.U16 desc[UR10][R62.64], R17 ;  /* 0x000000113e002986 */ /* 0x000fe8000c10150a */
        /* <DEDUP_REMOVED lines=1092> */
[----:B------:R-:W-:-:S04]  /*2d1c0*/  ULDC UR4, c[0x0][0x22c] ;  /* 0x00008b0000047ab9 */ /* 0x000fc80000000800 */
[----:B------:R-:W-:Y:S01]  /*2d1d0*/  ISETP.LT.AND P6, PT, R0, UR4, !P0 ;  /* 0x0000000400007c0c */ /* 0x000fe2000c7c1270 */
[----:B------:R0:W-:Y:S01]  /*2d1e0*/  @P3 STG.E.U16 desc[UR10][R20.64], R201 ;  /* 0x000000c914003986 */ /* 0x0001e2000c10150a */
[----:B------:R-:W-:Y:S01]  /*2d1f0*/  VIADD R0, R7, 0x19e ;  /* 0x0000019e07007836 */ /* 0x000fe20000000000 */
[----:B------:R-:W-:Y:S01]  /*2d200*/  ULDC UR4, c[0x0][0x22c] ;  /* 0x00008b0000047ab9 */ /* 0x000fe20000000800 */
[----:B0-----:R-:W-:Y:S01]  /*2d210*/  PRMT R201, R201, 0x7632, R201 ;  /* 0x00007632c9c97816 */ /* 0x001fe200000000c9 */
[----:B------:R-:W4:Y:S04]  /*2d220*/  LDL.LU.64 R20, [R1+0x1f8] ;  /* 0x0001f80001147983 */ /* 0x000f280000300a00 */
[----:B------:R-:W-:Y:S01]  /*2d230*/  @P4 STG.E.U16 desc[UR10][R62.64], R201 ;  /* 0x000000c93e004986 */ /* 0x000fe2000c10150a */
[----:B---3--:R-:W-:-:S03]  /*2d240*/  PRMT R6, R202, 0x7632, R6 ;  /* 0x00007632ca067816 */ /* 0x008fc60000000006 */
[----:B------:R-:W-:Y:S04]  /*2d250*/  @P5 STG.E.U16 desc[UR10][R60.64], R202 ;  /* 0x000000ca3c005986 */ /* 0x000fe8000c10150a */
        /* <DEDUP_REMOVED lines=19> */
[----:B0-----:R-:W2:Y:S01]  /*2d390*/  LDL.LU.64 R26, [R1+0x1d8] ;  /* 0x0001d800011a7983 */ /* 0x001ea20000300a00 */
        /* <DEDUP_REMOVED lines=8> */
[----:B------:R-:W4:Y:S02]  /*2d420*/  LDL.LU.64 R24, [R1+0x1d0] ;  /* 0x0001d00001187983 */ /* 0x000f240000300a00 */
        /* <DEDUP_REMOVED lines=10> */
[----:B------:R-:W-:Y:S02]  /*2d4d0*/  ULDC UR4, c[0x0][0x22c] ;  /* 0x00008b0000047ab9 */ /* 0x000fe40000000800 */
[----:B------:R-:W-:Y:S04]  /*2d4e0*/  @P6 STG.E.U16 desc[UR10][R62.64], R8 ;  /* 0x000000083e006986 */ /* 0x000fe8000c10150a */
[----:B0-----:R-:W4:Y:S01]  /*2d4f0*/  LDL.LU.64 R20, [R1+0x1b8] ;  /* 0x0001b80001147983 */ /* 0x001f220000300a00 */
        /* <DEDUP_REMOVED lines=240> */
[----:B----4-:R1:W-:Y:S04]  /*2e400*/  @P2 STG.E.U16 desc[UR10][R24.64], R8 ;  /* 0x0000000818002986 */ /* 0x0103e8000c10150a */
[----:B0-----:R-:W2:Y:S04]  /*2e410*/  LDL.LU.64 R26, [R1+0x58] ;  /* 0x00005800011a7983 */ /* 0x001ea80000300a00 */
[----:B-1----:R-:W4:Y:S01]  /*2e420*/  LDL.LU.64 R24, [R1+0x50] ;  /* 0x0000500001187983 */ /* 0x002f220000300a00 */
        /* <DEDUP_REMOVED lines=10> */
[----:B------:R-:W-:Y:S01]  /*2e4d0*/  VIADD R0, R7, 0x1d4 ;  /* 0x000001d407007836 */ /* 0x000fe20000000000 */
[----:B------:R-:W-:-:S04]  /*2e4e0*/  ULDC UR4, c[0x0][0x22c] ;  /* 0x00008b0000047ab9 */ /* 0x000fc80000000800 */
[----:B------:R-:W-:Y:S01]  /*2e4f0*/  ISETP.LT.AND P1, PT, R0, UR4, !P0 ;  /* 0x0000000400007c0c */ /* 0x000fe2000c721270 */
[----:B------:R-:W-:Y:S01]  /*2e500*/  VIADD R0, R7, 0x1d5 ;  /* 0x000001d507007836 */ /* 0x000fe20000000000 */
[----:B------:R-:W-:-:S04]  /*2e510*/  ULDC UR4, c[0x0][0x22c] ;  /* 0x00008b0000047ab9 */ /* 0x000fc80000000800 */
[----:B------:R-:W-:Y:S01]  /*2e520*/  ISETP.LT.AND P2, PT, R0, UR4, !P0 ;  /* 0x0000000400007c0c */ /* 0x000fe2000c741270 */
[----:B------:R-:W-:Y:S01]  /*2e530*/  @P5 STG.E.U16 desc[UR10][R20.64], R229 ;  /* 0x000000e514005986 */ /* 0x000fe2000c10150a */
[----:B------:R-:W-:Y:S01]  /*2e540*/  VIADD R0, R7, 0x1d6 ;  /* 0x000001d607007836 */ /* 0x000fe20000000000 */
[----:B------:R-:W-:Y:S02]  /*2e550*/  ULDC UR4, c[0x0][0x22c] ;  /* 0x00008b0000047ab9 */ /* 0x000fe40000000800 */
[----:B------:R0:W-:Y:S04]  /*2e560*/  @P6 STG.E.U16 desc[UR10][R62.64], R8 ;  /* 0x000000083e006986 */ /* 0x0001e8000c10150a */
[----:B0-----:R-:W4:Y:S01]  /*2e570*/  LDL.LU.64 R62, [R1+0x38] ;  /* 0x00003800013e7983 */ /* 0x001f220000300a00 */
[----:B---3--:R-:W-:-:S03]  /*2e580*/  PRMT R6, R230, 0x7632, R6 ;  /* 0x00007632e6067816 */ /* 0x008fc60000000006 */
[----:B------:R0:W-:Y:S04]  /*2e590*/  @P1 STG.E.U16 desc[UR10][R60.64], R230 ;  /* 0x000000e63c001986 */ /* 0x0001e8000c10150a */
[----:B------:R1:W-:Y:S04]  /*2e5a0*/  @P2 STG.E.U16 desc[UR10][R232.64], R6 ;  /* 0x00000006e8002986 */ /* 0x0003e8000c10150a */
[----:B0-----:R-:W3:Y:S04]  /*2e5b0*/  LDL.LU.64 R60, [R1+0x30] ;  /* 0x00003000013c7983 */ /* 0x001ee80000300a00 */
[----:B-1----:R-:W3:Y:S01]  /*2e5c0*/  LDL.LU.64 R232, [R1+0xbb8] ;  /* 0x000bb80001e87983 */ /* 0x002ee20000300a00 */
        /* <DEDUP_REMOVED lines=9> */
[----:B------:R-:W-:Y:S02]  /*2e660*/  ISETP.LT.AND P6, PT, R0, UR4, !P0 ;  /* 0x0000000400007c0c */ /* 0x000fe4000c7c1270 */
[----:B------:R-:W-:Y:S01]  /*2e670*/  PRMT R8, R231, 0x7632, R8 ;  /* 0x00007632e7087816 */ /* 0x000fe20000000008 */
[----:B--2---:R-:W-:Y:S01]  /*2e680*/  @P3 STG.E.U16 desc[UR10][R26.64], R231 ;  /* 0x000000e71a003986 */ /* 0x004fe2000c10150a */
[----:B------:R-:W-:Y:S01]  /*2e690*/  VIADD R0, R7, 0x1da ;  /* 0x000001da07007836 */ /* 0x000fe20000000000 */
[----:B------:R-:W-:Y:S02]  /*2e6a0*/  ULDC UR4, c[0x0][0x22c] ;  /* 0x00008b0000047ab9 */ /* 0x000fe40000000800 */
[----:B----4-:R-:W-:Y:S01]  /*2e6b0*/  @P4 STG.E.U16 desc[UR10][R24.64], R8 ;  /* 0x0000000818004986 */ /* 0x010fe2000c10150a */
[----:B---3--:R-:W-:-:S03]  /*2e6c0*/  PRMT R6, R232, 0x7632, R6 ;  /* 0x00007632e8067816 */ /* 0x008fc60000000006 */
[----:B------:R-:W-:Y:S04]  /*2e6d0*/  @P5 STG.E.U16 desc[UR10][R30.64], R232 ;  /* 0x000000e81e005986 */ /* 0x000fe8000c10150a */
[----:B------:R0:W-:Y:S04]  /*2e6e0*/  @P6 STG.E.U16 desc[UR10][R234.64], R6 ;  /* 0x00000006ea006986 */ /* 0x0001e8000c10150a */
        /* <DEDUP_REMOVED lines=12> */
[----:B------:R-:W-:Y:S01]  /*2e7b0*/  @P1 STG.E.U16 desc[UR10][R62.64], R233 ;  /* 0x000000e93e001986 */ /* 0x000fe2000c10150a */
[----:B------:R-:W-:Y:S01]  /*2e7c0*/  VIADD R0, R7, 0x1de ;  /* 0x000001de07007836 */ /* 0x000fe20000000000 */
[----:B------:R-:W-:Y:S02]  /*2e7d0*/  ULDC UR4, c[0x0][0x22c] ;  /* 0x00008b0000047ab9 */ /* 0x000fe40000000800 */
[----:B------:R-:W-:Y:S01]  /*2e7e0*/  @P2 STG.E.U16 desc[UR10][R60.64], R8 ;  /* 0x000000083c002986 */ /* 0x000fe2000c10150a */
[----:B--2---:R-:W-:-:S03]  /*2e7f0*/  PRMT R6, R234, 0x7632, R6 ;  /* 0x00007632ea067816 */ /* 0x004fc60000000006 */
[----:B------:R0:W-:Y:S04]  /*2e800*/  @P3 STG.E.U16 desc[UR10][R244.64], R234 ;  /* 0x000000eaf4003986 */ /* 0x0001e8000c10150a */
[----:B------:R1:W-:Y:S04]  /*2e810*/  @P4 STG.E.U16 desc[UR10][R236.64], R6 ;  /* 0x00000006ec004986 */ /* 0x0003e8000c10150a */
[----:B0-----:R-:W2:Y:S04]  /*2e820*/  LDL.LU.64 R244, [R1+0xba8] ;  /* 0x000ba80001f47983 */ /* 0x001ea80000300a00 */
        /* <DEDUP_REMOVED lines=12> */
[----:B------:R0:W-:Y:S01]  /*2e8f0*/  @P5 STG.E.U16 desc[UR10][R246.64], R235 ;  /* 0x000000ebf6005986 */ /* 0x0001e2000c10150a */
[C---:B------:R-:W-:Y:S01]  /*2e900*/  VIADD R0, R7.reuse, 0x1e2 ;  /* 0x000001e207007836 */ /* 0x040fe20000000000 */
[----:B------:R-:W-:Y:S02]  /*2e910*/  ULDC UR4, c[0x0][0x22c] ;  /* 0x00008b0000047ab9 */ /* 0x000fe40000000800 */
[----:B------:R1:W-:Y:S04]  /*2e920*/  @P6 STG.E.U16 desc[UR10][R240.64], R8 ;  /* 0x00000008f0006986 */ /* 0x0003e8000c10150a */
[----:B0-----:R-:W4:Y:S04]  /*2e930*/  LDL.LU.64 R246, [R1+0xb98] ;  /* 0x000b980001f67983 */ /* 0x001f280000300a00 */
[----:B-1----:R-:W2:Y:S01]  /*2e940*/  LDL.LU.64 R240, [R1+0xb90] ;  /* 0x000b900001f07983 */ /* 0x002ea20000300a00 */
[----:B------:R-:W-:Y:S01]  /*2e950*/  ISETP.LT.AND P3, PT, R0, UR4, !P0 ;  /* 0x0000000400007c0c */ /* 0x000fe2000c761270 */
[C---:B------:R-:W-:Y:S01]  /*2e960*/  VIADD R0, R7.reuse, 0x1e3 ;  /* 0x000001e307007836 */ /* 0x040fe20000000000 */
[----:B------:R-:W-:Y:S01]  /*2e970*/  ULDC UR4, c[0x0][0x22c] ;  /* 0x00008b0000047ab9 */ /* 0x000fe20000000800 */
[----:B---3--:R-:W-:Y:S01]  /*2e980*/  PRMT R6, R236, 0x7632, R6 ;  /* 0x00007632ec067816 */ /* 0x008fe20000000006 */
[----:B------:R0:W-:Y:S04]  /*2e990*/  @P1 STG.E.U16 desc[UR10][R242.64], R236 ;  /* 0x000000ecf2001986 */ /* 0x0001e8000c10150a */
[----:B------:R1:W-:Y:S04]  /*2e9a0*/  @P2 STG.E.U16 desc[UR10][R238.64], R6 ;  /* 0x00000006ee002986 */ /* 0x0003e8000c10150a */
        /* <DEDUP_REMOVED lines=18> */
[----:B------:R-:W-:Y:S01]  /*2ead0*/  @P3 STG.E.U16 desc[UR10][R250.64], R237 ;  /* 0x000000edfa003986 */ /* 0x000fe2000c10150a */
[----:B------:R-:W-:Y:S02]  /*2eae0*/  PRMT R28, R237, 0x7632, R28 ;  /* 0x00007632ed1c7816 */ /* 0x000fe4000000001c */
[----:B------:R-:W-:Y:S01]  /*2eaf0*/  ISETP.LT.AND P3, PT, R0, UR4, !P0 ;  /* 0x0000000400007c0c */ /* 0x000fe2000c761270 */
[C---:B------:R-:W-:Y:S01]  /*2eb00*/  VIADD R0, R7.reuse, 0x1e9 ;  /* 0x000001e907007836 */ /* 0x040fe20000000000 */
[----:B------:R-:W-:Y:S01]  /*2eb10*/  ULDC UR4, c[0x0][0x22c] ;  /* 0x00008b0000047ab9 */ /* 0x000fe20000000800 */
[----:B------:R-:W-:Y:S03]  /*2eb20*/  @P4 STG.E.U16 desc[UR10][R56.64], R28 ;  /* 0x0000001c38004986 */ /* 0x000fe6000c10150a */
[----:B------:R-:W-:Y:S01]  /*2eb30*/  ISETP.LT.AND P4, PT, R0, UR4, !P0 ;  /* 0x0000000400007c0c */ /* 0x000fe2000c781270 */
[----:B------:R-:W-:Y:S01]  /*2eb40*/  VIADD R0, R7, 0x1ea ;  /* 0x000001ea07007836 */ /* 0x000fe20000000000 */
[----:B------:R-:W-:Y:S01]  /*2eb50*/  ULDC UR4, c[0x0][0x22c] ;  /* 0x00008b0000047ab9 */ /* 0x000fe20000000800 */
[----:B--2---:R-:W-:-:S02]  /*2eb60*/  PRMT R36, R240, 0x7632, R36 ;  /* 0x00007632f0247816 */ /* 0x004fc40000000024 */
[----:B------:R-:W-:Y:S02]  /*2eb70*/  PRMT R38, R241, 0x7632, R38 ;  /* 0x00007632f1267816 */ /* 0x000fe40000000026 */
[----:B------:R-:W-:Y:S02]  /*2eb80*/  PRMT R44, R244, 0x7632, R44 ;  /* 0x00007632f42c7816 */ /* 0x000fe4000000002c */
[----:B------:R-:W-:Y:S02]  /*2eb90*/  PRMT R46, R245, 0x7632, R46 ;  /* 0x00007632f52e7816 */ /* 0x000fe4000000002e */
[----:B----4-:R-:W-:Y:S02]  /*2eba0*/  PRMT R48, R246, 0x7632, R48 ;  /* 0x00007632f6307816 */ /* 0x010fe40000000030 */
[----:B------:R-:W-:Y:S01]  /*2ebb0*/  PRMT R50, R247, 0x7632, R50 ;  /* 0x00007632f7327816 */ /* 0x000fe20000000032 */
[----:B---3--:R-:W-:Y:S01]  /*2ebc0*/  @P5 STG.E.U16 desc[UR10][R58.64], R238 ;  /* 0x000000ee3a005986 */ /* 0x008fe2000c10150a */
[----:B------:R-:W-:-:S02]  /*2ebd0*/  PRMT R32, R238, 0x7632, R32 ;  /* 0x00007632ee207816 */ /* 0x000fc40000000020 */
[----:B------:R-:W-:Y:S01]  /*2ebe0*/  ISETP.LT.AND P5, PT, R0, UR4, !P0 ;  /* 0x0000000400007c0c */ /* 0x000fe2000c7a1270 */
[C---:B------:R-:W-:Y:S01]  /*2ebf0*/  VIADD R0, R7.reuse, 0x1eb ;  /* 0x000001eb07007836 */ /* 0x040fe20000000000 */
[----:B------:R-:W-:Y:S01]  /*2ec00*/  ULDC UR4, c[0x0][0x22c] ;  /* 0x00008b0000047ab9 */ /* 0x000fe20000000800 */
[----:B------:R-:W-:Y:S03]  /*2ec10*/  @P6 STG.E.U16 desc[UR10][R64.64], R32 ;  /* 0x0000002040006986 */ /* 0x000fe6000c10150a */
[----:B------:R-:W-:Y:S01]  /*2ec20*/  ISETP.LT.AND P6, PT, R0, UR4, !P0 ;  /* 0x0000000400007c0c */ /* 0x000fe2000c7c1270 */
[----:B------:R-:W-:Y:S01]  /*2ec30*/  VIADD R0, R7, 0x1ec ;  /* 0x000001ec07007836 */ /* 0x000fe20000000000 */
[----:B------:R-:W-:Y:S01]  /*2ec40*/  ULDC UR4, c[0x0][0x22c] ;  /* 0x00008b0000047ab9 */ /* 0x000fe20000000800 */
[----:B------:R-:W-:Y:S01]  /*2ec50*/  @P1 STG.E.U16 desc[UR10][R66.64], R239 ;  /* 0x000000ef42001986 */ /* 0x000fe2000c10150a */
[----:B------:R-:W-:-:S02]  /*2ec60*/  PRMT R34, R239, 0x7632, R34 ;  /* 0x00007632ef227816 */ /* 0x000fc40000000022 */
[----:B------:R-:W-:Y:S01]  /*2ec70*/  ISETP.LT.AND P1, PT, R0, UR4, !P0 ;  /* 0x0000000400007c0c */ /* 0x000fe2000c721270 */
[C---:B------:R-:W-:Y:S01]  /*2ec80*/  VIADD R0, R7.reuse, 0x1ed ;  /* 0x000001ed07007836 */ /* 0x040fe20000000000 */
[----:B------:R-:W-:Y:S01]  /*2ec90*/  ULDC UR4, c[0x0][0x22c] ;  /* 0x00008b0000047ab9 */ /* 0x000fe20000000800 */
[----:B------:R-:W-:Y:S03]  /*2eca0*/  @P2 STG.E.U16 desc[UR10][R68.64], R34 ;  /* 0x0000002244002986 */ /* 0x000fe6000c10150a */
        /* <DEDUP_REMOVED lines=43> */
[----:B------:R-:W0:Y:S01]  /*2ef60*/  LDS.128 R8, [R252] ;  /* 0x00000000fc087984 */ /* 0x000e220000000c00 */
[----:B------:R-:W-:Y:S01]  /*2ef70*/  VIADD R0, R7, 0x1f8 ;  /* 0x000001f807007836 */ /* 0x000fe20000000000 */
[----:B------:R-:W-:-:S02]  /*2ef80*/  ULDC UR4, c[0x0][0x22c] ;  /* 0x00008b0000047ab9 */ /* 0x000fc40000000800 */
[----:B------:R1:W-:Y:S02]  /*2ef90*/  @P1 STG.E.U16 desc[UR10][R90.64], R245 ;  /* 0x000000f55a001986 */ /* 0x0003e4000c10150a */
[----:B------:R-:W-:Y:S01]  /*2efa0*/  ISETP.LT.AND P1, PT, R0, UR4, !P0 ;  /* 0x0000000400007c0c */ /* 0x000fe2000c721270 */
[C---:B------:R-:W-:Y:S01]  /*2efb0*/  VIADD R0, R7.reuse, 0x1f9 ;  /* 0x000001f907007836 */ /* 0x040fe20000000000 */
[----:B------:R-:W-:Y:S01]  /*2efc0*/  ULDC UR4, c[0x0][0x22c] ;  /* 0x00008b0000047ab9 */ /* 0x000fe20000000800 */
[----:B------:R1:W-:Y:S03]  /*2efd0*/  @P2 STG.E.U16 desc[UR10][R92.64], R46 ;  /* 0x0000002e5c002986 */ /* 0x0003e6000c10150a */
        /* <DEDUP_REMOVED lines=13> */
[----:B------:R-:W-:Y:S01]  /*2f0b0*/  VIADD R0, R7, 0x1fd ;  /* 0x000001fd07007836 */ /* 0x000fe20000000000 */
[----:B------:R-:W-:Y:S01]  /*2f0c0*/  ULDC UR4, c[0x0][0x22c] ;  /* 0x00008b0000047ab9 */ /* 0x000fe20000000800 */
[----:B------:R1:W-:Y:S03]  /*2f0d0*/  @P6 STG.E.U16 desc[UR10][R100.64], R50 ;  /* 0x0000003264006986 */ /* 0x0003e6000c10150a */
[----:B------:R-:W-:-:S02]  /*2f0e0*/  ISETP.LT.AND P6, PT, R0, UR4, !P0 ;  /* 0x0000000400007c0c */ /* 0x000fc4000c7c1270 */
[----:B0-----:R-:W-:Y:S02]  /*2f0f0*/  PRMT R52, R8, 0x7632, R52 ;  /* 0x0000763208347816 */ /* 0x001fe40000000034 */
[----:B------:R-:W-:Y:S01]  /*2f100*/  PRMT R54, R9, 0x7632, R54 ;  /* 0x0000763209367816 */ /* 0x000fe20000000036 */
[----:B------:R1:W-:Y:S01]  /*2f110*/  @P1 STG.E.U16 desc[UR10][R102.64], R8 ;  /* 0x0000000866001986 */ /* 0x0003e2000c10150a */
[----:B------:R-:W-:Y:S01]  /*2f120*/  PRMT R124, R10, 0x7632, R124 ;  /* 0x000076320a7c7816 */ /* 0x000fe2000000007c */
[C---:B------:R-:W-:Y:S01]  /*2f130*/  VIADD R0, R7.reuse, 0x1ff ;  /* 0x000001ff07007836 */ /* 0x040fe20000000000 */
[----:B------:R-:W-:Y:S01]  /*2f140*/  ULDC UR4, c[0x0][0x22c] ;  /* 0x00008b0000047ab9 */ /* 0x000fe20000000800 */
[----:B------:R1:W-:Y:S04]  /*2f150*/  @P2 STG.E.U16 desc[UR10][R104.64], R52 ;  /* 0x0000003468002986 */ /* 0x0003e8000c10150a */
[----:B------:R1:W-:Y:S04]  /*2f160*/  @P3 STG.E.U16 desc[UR10][R106.64], R9 ;  /* 0x000000096a003986 */ /* 0x0003e8000c10150a */
[----:B------:R1:W-:Y:S04]  /*2f170*/  @P4 STG.E.U16 desc[UR10][R108.64], R54 ;  /* 0x000000366c004986 */ /* 0x0003e8000c10150a */
[----:B------:R1:W-:Y:S04]  /*2f180*/  @P5 STG.E.U16 desc[UR10][R110.64], R10 ;  /* 0x0000000a6e005986 */ /* 0x0003e8000c10150a */
[----:B------:R1:W-:Y:S01]  /*2f190*/  @P6 STG.E.U16 desc[UR10][R248.64], R124 ;  /* 0x0000007cf8006986 */ /* 0x0003e2000c10150a */
[----:B------:R-:W-:Y:S01]  /*2f1a0*/  VIADD R7, R7, 0x1fe ;  /* 0x000001fe07077836 */ /* 0x000fe20000000000 */
[----:B------:R-:W-:-:S04]  /*2f1b0*/  ISETP.LT.AND P1, PT, R0, UR5, !P0 ;  /* 0x0000000500007c0c */ /* 0x000fc8000c721270 */
[----:B------:R-:W-:-:S13]  /*2f1c0*/  ISETP.LT.AND P0, PT, R7, UR4, !P0 ;  /* 0x0000000407007c0c */ /* 0x000fda000c701270 */
[----:B------:R1:W-:Y:S01]  /*2f1d0*/  @P0 STG.E.U16 desc[UR10][R4.64], R11 ;  /* 0x0000000b04000986 */ /* 0x0003e2000c10150a */
[----:B------:R-:W-:Y:S05]  /*2f1e0*/  @!P1 EXIT ;  /* 0x000000000000994d */ /* 0x000fea0003800000 */
[----:B-1----:R-:W-:-:S05]  /*2f1f0*/  PRMT R11, R11, 0x7632, R11 ;  /* 0x000076320b0b7816 */ /* 0x002fca000000000b */
[----:B------:R-:W-:Y:S01]  /*2f200*/  STG.E.U16 desc[UR10][R2.64], R11 ;  /* 0x0000000b02007986 */ /* 0x000fe2000c10150a */
[----:B------:R-:W-:Y:S05]  /*2f210*/  EXIT ;  /* 0x000000000000794d */ /* 0x000fea0003800000 */
.L_x_2:
[----:B------:R-:W-:-:S00]  /*2f220*/  BRA `(.L_x_2) ;  /* 0xfffffffc00fc7947 */ /* 0x000fc0000383ffff */
[----:B------:R-:W-:-:S00]  /*2f230*/  NOP ;  /* 0x0000000000007918 */ /* 0x000fc00000000000 */
        /* <DEDUP_REMOVED lines=12> */
.L_x_3:


//--------------------- .nv.shared.matmul_kernel  --------------------------
	.section	.nv.shared.matmul_kernel,"aw",@nobits
	.sectionflags	@""
	.align	16
	.zero		1024


//--------------------- .nv.shared.reserved.0     --------------------------
	.section	.nv.shared.reserved.0,"aw",@nobits
	.weak		__nv_reservedSMEM_offset_0_alias
	.size		__nv_reservedSMEM_offset_0_alias, 0, 0
	.other		__nv_reservedSMEM_offset_0_alias,@"STO_CUDA_RESERVED_SHARED STV_DEFAULT"
__nv_reservedSMEM_offset_0_alias:
	.zero		0


//--------------------- .nv.constant0.matmul_kernel --------------------------
	.section	.nv.constant0.matmul_kernel,"a",@progbits
	.sectionflags	@""
	.align	4
.nv.constant0.matmul_kernel:
	.zero		608


//--------------------- SYMBOLS --------------------------

	.type		.nv.reservedSmem.offset0,@object
	.size		.nv.reservedSmem.offset0,0x4
